	.target	sm_90a

	.elftype	@"ET_EXEC"


//--------------------- .note.nv.tkinfo           --------------------------
	.section	.note.nv.tkinfo,"",@"SHT_NOTE"
	.sectionflags	@"SHF_NOTE_NV_TKINFO"
	.tkinfo
        /*0018*/ 	.word	0x00000002
        /*0030*/ 	.string	""
        /*0030*/ 	.string	"ptxas"
        /*0030*/ 	.string	"Cuda compilation tools, release 13.0, V13.0.88"
        /*0030*/ 	.string	"Build cuda_13.0.r13.0/compiler.36424714_0"
        /*0030*/ 	.string	"-arch sm_90a -m 64 "



//--------------------- .note.nv.cuinfo           --------------------------
	.section	.note.nv.cuinfo,"",@"SHT_NOTE"
	.sectionflags	@"SHF_NOTE_NV_CUINFO"
        /*0018*/ 	.short	0x0002
        /*001a*/ 	.short	0x005a
        /*001c*/ 	.short	0x0082
	.zero		2


//--------------------- .nv.info                  --------------------------
	.section	.nv.info,"",@"SHT_CUDA_INFO"
	.align	4


	//----- nvinfo : EIATTR_REGCOUNT
	.align		4
        /*0000*/ 	.byte	0x04, 0x2f
        /*0002*/ 	.short	(.L_15 - .L_14)
	.align		4
.L_14:
        /*0004*/ 	.word	index@(_ZN7cutlass13device_kernelINS_4gemm6kernel13GemmUniversalIN4cute5tupleIJiiiiEEENS1_10collective13CollectiveMmaINS1_34MainloopSm90TmaGmmaWarpSpecializedILi2ENS5_IJNS4_1CILi1EEESB_SB_EEENS1_35KernelTmaWarpSpecializedCooperativeEEENS5_IJNSA_ILi512EEENSA_ILi176EEENSA_ILi64EEEEEENS_10bfloat16_tENS5_IJlSB_lEEESJ_SK_NS4_8TiledMMAINS4_8MMA_AtomIJNS4_4SM904GMMA27MMA_64x16x16_F32BF16BF16_SSILNSO_5MajorE0ELSQ_0ELNSO_7ScaleInE1ELSR_1EEEEEENS4_6LayoutINS5_IJNSA_ILi2EEESB_SB_EEENS5_IJSB_NSA_ILi0EEESX_EEEEENS5_IJNS4_10UnderscoreES10_S10_EEEEENS4_13SM90_TMA_LOADENS4_14ComposedLayoutINS4_7SwizzleILi3ELi4ELi3EEENS4_18smem_ptr_flag_bitsILi16EEENSU_INS5_IJNSA_ILi8EEESH_EEENS5_IJSH_SB_EEEEEEEvNS4_8identityES13_S1D_vS1E_EENS_8epilogue10collective6detail29Sm90TmaWarpSpecializedAdapterINS1H_15DefaultEpilogueISJ_SK_SK_NS1G_6thread17LinearCombinationISJ_Li1EffLNS1L_9ScaleType4KindE0ELNS_15FloatRoundStyleE2ESJ_EENS1_15EpilogueDefaultEEEEEvvEEEEvNT_6ParamsE)
        /*0008*/ 	.word	0x000000a8


	//----- nvinfo : EIATTR_FRAME_SIZE
	.align		4
.L_15:
        /*000c*/ 	.byte	0x04, 0x11
        /*000e*/ 	.short	(.L_17 - .L_16)
	.align		4
.L_16:
        /*0010*/ 	.word	index@(_ZN7cutlass13device_kernelINS_4gemm6kernel13GemmUniversalIN4cute5tupleIJiiiiEEENS1_10collective13CollectiveMmaINS1_34MainloopSm90TmaGmmaWarpSpecializedILi2ENS5_IJNS4_1CILi1EEESB_SB_EEENS1_35KernelTmaWarpSpecializedCooperativeEEENS5_IJNSA_ILi512EEENSA_ILi176EEENSA_ILi64EEEEEENS_10bfloat16_tENS5_IJlSB_lEEESJ_SK_NS4_8TiledMMAINS4_8MMA_AtomIJNS4_4SM904GMMA27MMA_64x16x16_F32BF16BF16_SSILNSO_5MajorE0ELSQ_0ELNSO_7ScaleInE1ELSR_1EEEEEENS4_6LayoutINS5_IJNSA_ILi2EEESB_SB_EEENS5_IJSB_NSA_ILi0EEESX_EEEEENS5_IJNS4_10UnderscoreES10_S10_EEEEENS4_13SM90_TMA_LOADENS4_14ComposedLayoutINS4_7SwizzleILi3ELi4ELi3EEENS4_18smem_ptr_flag_bitsILi16EEENSU_INS5_IJNSA_ILi8EEESH_EEENS5_IJSH_SB_EEEEEEEvNS4_8identityES13_S1D_vS1E_EENS_8epilogue10collective6detail29Sm90TmaWarpSpecializedAdapterINS1H_15DefaultEpilogueISJ_SK_SK_NS1G_6thread17LinearCombinationISJ_Li1EffLNS1L_9ScaleType4KindE0ELNS_15FloatRoundStyleE2ESJ_EENS1_15EpilogueDefaultEEEEEvvEEEEvNT_6ParamsE)
        /*0014*/ 	.word	0x000007c0


	//----- nvinfo : EIATTR_MIN_STACK_SIZE
	.align		4
.L_17:
        /*0018*/ 	.byte	0x04, 0x12
        /*001a*/ 	.short	(.L_19 - .L_18)
	.align		4
.L_18:
        /*001c*/ 	.word	index@(_ZN7cutlass13device_kernelINS_4gemm6kernel13GemmUniversalIN4cute5tupleIJiiiiEEENS1_10collective13CollectiveMmaINS1_34MainloopSm90TmaGmmaWarpSpecializedILi2ENS5_IJNS4_1CILi1EEESB_SB_EEENS1_35KernelTmaWarpSpecializedCooperativeEEENS5_IJNSA_ILi512EEENSA_ILi176EEENSA_ILi64EEEEEENS_10bfloat16_tENS5_IJlSB_lEEESJ_SK_NS4_8TiledMMAINS4_8MMA_AtomIJNS4_4SM904GMMA27MMA_64x16x16_F32BF16BF16_SSILNSO_5MajorE0ELSQ_0ELNSO_7ScaleInE1ELSR_1EEEEEENS4_6LayoutINS5_IJNSA_ILi2EEESB_SB_EEENS5_IJSB_NSA_ILi0EEESX_EEEEENS5_IJNS4_10UnderscoreES10_S10_EEEEENS4_13SM90_TMA_LOADENS4_14ComposedLayoutINS4_7SwizzleILi3ELi4ELi3EEENS4_18smem_ptr_flag_bitsILi16EEENSU_INS5_IJNSA_ILi8EEESH_EEENS5_IJSH_SB_EEEEEEEvNS4_8identityES13_S1D_vS1E_EENS_8epilogue10collective6detail29Sm90TmaWarpSpecializedAdapterINS1H_15DefaultEpilogueISJ_SK_SK_NS1G_6thread17LinearCombinationISJ_Li1EffLNS1L_9ScaleType4KindE0ELNS_15FloatRoundStyleE2ESJ_EENS1_15EpilogueDefaultEEEEEvvEEEEvNT_6ParamsE)
        /*0020*/ 	.word	0x000007c0
.L_19:


//--------------------- .nv.compat                --------------------------
	.section	.nv.compat,"",@"SHT_CUDA_COMPAT_INFO"
	.align	4
        /*0000*/ 	.byte	0x02, 0x09, 0x01, 0x00, 0x02, 0x02, 0x04, 0x00, 0x02, 0x05, 0x05, 0x00, 0x03, 0x07, 0x01, 0x01
        /*0010*/ 	.byte	0x02, 0x03, 0x01, 0x00, 0x02, 0x06, 0x01, 0x00, 0x04, 0x0b, 0x08, 0x00, 0x00, 0x00, 0x00, 0x00
        /*0020*/ 	.byte	0x00, 0x00, 0x00, 0x00


//--------------------- .nv.info._ZN7cutlass13device_kernelINS_4gemm6kernel13GemmUniversalIN4cute5tupleIJiiiiEEENS1_10collective13CollectiveMmaINS1_34MainloopSm90TmaGmmaWarpSpecializedILi2ENS5_IJNS4_1CILi1EEESB_SB_EEENS1_35KernelTmaWarpSpecializedCooperativeEEENS5_IJNSA_ILi512EEENSA_ILi176EEENSA_ILi64EEEEEENS_10bfloat16_tENS5_IJlSB_lEEESJ_SK_NS4_8TiledMMAINS4_8MMA_AtomIJNS4_4SM904GMMA27MMA_64x16x16_F32BF16BF16_SSILNSO_5MajorE0ELSQ_0ELNSO_7ScaleInE1ELSR_1EEEEEENS4_6LayoutINS5_IJNSA_ILi2EEESB_SB_EEENS5_IJSB_NSA_ILi0EEESX_EEEEENS5_IJNS4_10UnderscoreES10_S10_EEEEENS4_13SM90_TMA_LOADENS4_14ComposedLayoutINS4_7SwizzleILi3ELi4ELi3EEENS4_18smem_ptr_flag_bitsILi16EEENSU_INS5_IJNSA_ILi8EEESH_EEENS5_IJSH_SB_EEEEEEEvNS4_8identityES13_S1D_vS1E_EENS_8epilogue10collective6detail29Sm90TmaWarpSpecializedAdapterINS1H_15DefaultEpilogueISJ_SK_SK_NS1G_6thread17LinearCombinationISJ_Li1EffLNS1L_9ScaleType4KindE0ELNS_15FloatRoundStyleE2ESJ_EENS1_15EpilogueDefaultEEEEEvvEEEEvNT_6ParamsE --------------------------
	.section	.nv.info._ZN7cutlass13device_kernelINS_4gemm6kernel13GemmUniversalIN4cute5tupleIJiiiiEEENS1_10collective13CollectiveMmaINS1_34MainloopSm90TmaGmmaWarpSpecializedILi2ENS5_IJNS4_1CILi1EEESB_SB_EEENS1_35KernelTmaWarpSpecializedCooperativeEEENS5_IJNSA_ILi512EEENSA_ILi176EEENSA_ILi64EEEEEENS_10bfloat16_tENS5_IJlSB_lEEESJ_SK_NS4_8TiledMMAINS4_8MMA_AtomIJNS4_4SM904GMMA27MMA_64x16x16_F32BF16BF16_SSILNSO_5MajorE0ELSQ_0ELNSO_7ScaleInE1ELSR_1EEEEEENS4_6LayoutINS5_IJNSA_ILi2EEESB_SB_EEENS5_IJSB_NSA_ILi0EEESX_EEEEENS5_IJNS4_10UnderscoreES10_S10_EEEEENS4_13SM90_TMA_LOADENS4_14ComposedLayoutINS4_7SwizzleILi3ELi4ELi3EEENS4_18smem_ptr_flag_bitsILi16EEENSU_INS5_IJNSA_ILi8EEESH_EEENS5_IJSH_SB_EEEEEEEvNS4_8identityES13_S1D_vS1E_EENS_8epilogue10collective6detail29Sm90TmaWarpSpecializedAdapterINS1H_15DefaultEpilogueISJ_SK_SK_NS1G_6thread17LinearCombinationISJ_Li1EffLNS1L_9ScaleType4KindE0ELNS_15FloatRoundStyleE2ESJ_EENS1_15EpilogueDefaultEEEEEvvEEEEvNT_6ParamsE,"",@"SHT_CUDA_INFO"
	.sectionflags	@""
	.align	4


	//----- nvinfo : EIATTR_CUDA_API_VERSION
	.align		4
        /*0000*/ 	.byte	0x04, 0x37
        /*0002*/ 	.short	(.L_21 - .L_20)
.L_20:
        /*0004*/ 	.word	0x00000082


	//----- nvinfo : EIATTR_KPARAM_INFO
	.align		4
.L_21:
        /*0008*/ 	.byte	0x04, 0x17
        /*000a*/ 	.short	(.L_23 - .L_22)
.L_22:
        /*000c*/ 	.word	0x00000000
        /*0010*/ 	.short	0x0000
        /*0012*/ 	.short	0x0070
        /*0014*/ 	.byte	0x00, 0xf0, 0x01, 0x10


	//----- nvinfo : EIATTR_SPARSE_MMA_MASK
	.align		4
.L_23:
        /*0018*/ 	.byte	0x03, 0x50
        /*001a*/ 	.short	0x0000


	//----- nvinfo : EIATTR_MAXREG_COUNT
	.align		4
        /*001c*/ 	.byte	0x03, 0x1b
        /*001e*/ 	.short	0x00a8


	//----- nvinfo : EIATTR_NUM_BARRIERS
	.align		4
        /*0020*/ 	.byte	0x02, 0x4c
        /*0022*/ 	.byte	0x01
	.zero		1


	//----- nvinfo : EIATTR_EXTERNS
	.align		4
        /*0024*/ 	.byte	0x04, 0x0f
        /*0026*/ 	.short	(.L_25 - .L_24)


	//   ....[0]....
	.align		4
.L_24:
        /*0028*/ 	.word	index@(__assertfail)


	//----- nvinfo : EIATTR_ANNOTATIONS
	.align		4
.L_25:
        /*002c*/ 	.byte	0x04, 0x55
        /*002e*/ 	.short	(.L_27 - .L_26)


	//   ....[0]....
.L_26:
        /*0030*/ 	.word	0x00000001
        /*0034*/ 	.byte	0x50, 0x02, 0x00, 0x00, 0x01, 0x00, 0x00, 0x00, 0x70, 0x05, 0x00, 0x00, 0x01, 0x00, 0x00, 0x00
        /* <DEDUP_REMOVED lines=1631> */
        /*6634*/ 	.byte	0x90, 0x0c, 0x03, 0x00, 0x01, 0x00, 0x00, 0x00, 0xb0, 0x12, 0x03, 0x00


	//----- nvinfo : EIATTR_MERCURY_ISA_VERSION
	.align		4
.L_27:
        /*6640*/ 	.byte	0x03, 0x5f
        /*6642*/ 	.short	0x0101


	//----- nvinfo : EIATTR_INT_WARP_WIDE_INSTR_OFFSETS
	.align		4
        /*6644*/ 	.byte	0x04, 0x31
        /*6646*/ 	.short	(.L_29 - .L_28)


	//   ....[0]....
.L_28:
        /*6648*/ 	.word	0x00000440


	//   ....[1]....
        /*664c*/ 	.word	0x00000450


	//   ....[2]....
        /*6650*/ 	.word	0x00000580


	//----- nvinfo : EIATTR_COOP_GROUP_MASK_REGIDS
	.align		4
.L_29:
        /*6654*/ 	.byte	0x04, 0x29
        /*6656*/ 	.short	(.L_31 - .L_30)


	//   ....[0]....
.L_30:
        /*6658*/ 	.word	0xffffffff


	//   ....[1]....
        /*665c*/ 	.word	0xffffffff


	//   ....[2]....
        /*6660*/ 	.word	0xffffffff


	//   ....[3]....
        /*6664*/ 	.word	0xffffffff


	//   ....[4]....
        /*6668*/ 	.word	0xffffffff


	//----- nvinfo : EIATTR_COOP_GROUP_INSTR_OFFSETS
	.align		4
.L_31:
        /*666c*/ 	.byte	0x04, 0x28
        /*666e*/ 	.short	(.L_33 - .L_32)


	//   ....[0]....
.L_32:
        /*6670*/ 	.word	0x00000070


	//   ....[1]....
        /*6674*/ 	.word	0x00000080


	//   ....[2]....
        /*6678*/ 	.word	0x000001a0


	//   ....[3]....
        /*667c*/ 	.word	0x00000390


	//   ....[4]....
        /*6680*/ 	.word	0x000010d0


	//----- nvinfo : EIATTR_REG_RECONFIG
	.align		4
.L_33:
        /*6684*/ 	.byte	0x01, 0x54
	.zero		2


	//----- nvinfo : EIATTR_SYSCALL_OFFSETS
	.align		4
        /*6688*/ 	.byte	0x04, 0x46
        /*668a*/ 	.short	(.L_35 - .L_34)


	//   ....[0]....
.L_34:
        /*668c*/ 	.word	0x00001280


	//----- nvinfo : EIATTR_MBARRIER_INSTR_OFFSETS
	.align		4
.L_35:
        /*6690*/ 	.byte	0x04, 0x39
        /*6692*/ 	.short	(.L_37 - .L_36)


	//   ....[0]....
.L_36:
        /*6694*/ 	.word	0x00000340
        /*6698*/ 	.word	0x000000ff
        /*669c*/ 	.word	0x00000000
        /*66a0*/ 	.short	0x0100
        /*66a2*/ 	.byte	0x09
	.zero		1


	//   ....[1]....
        /*66a4*/ 	.word	0x00000350
        /*66a8*/ 	.word	0x000000ff
        /*66ac*/ 	.word	0x00000010
        /*66b0*/ 	.short	0x0100
        /*66b2*/ 	.byte	0x09
	.zero		1


	//   ....[2]....
        /*66b4*/ 	.word	0x00000360
        /*66b8*/ 	.word	0x000000ff
        /*66bc*/ 	.word	0x00000008
        /*66c0*/ 	.short	0x0100
        /*66c2*/ 	.byte	0x09
	.zero		1


	//   ....[3]....
        /*66c4*/ 	.word	0x00000370
        /*66c8*/ 	.word	0x000000ff
        /*66cc*/ 	.word	0x00000018
        /*66d0*/ 	.short	0x0100
        /*66d2*/ 	.byte	0x09
	.zero		1


	//   ....[4]....
        /*66d4*/ 	.word	0x000005b0
        /*66d8*/ 	.word	0x000000ff
        /*66dc*/ 	.word	0x00000030
        /*66e0*/ 	.short	0x0100
        /*66e2*/ 	.byte	0x06
	.zero		1


	//   ....[5]....
        /*66e4*/ 	.word	0x000005c0
        /*66e8*/ 	.word	0x000000ff
        /*66ec*/ 	.word	0x00000038
        /*66f0*/ 	.short	0x0100
        /*66f2*/ 	.byte	0x06
	.zero		1


	//   ....[6]....
        /*66f4*/ 	.word	0x00001360
        /*66f8*/ 	.word	0x00000003
        /*66fc*/ 	.word	0x00000000
        /*6700*/ 	.short	0x010a
        /*6702*/ 	.byte	0x3f
	.zero		1


	//   ....[7]....
        /*6704*/ 	.word	0x000013a0
        /*6708*/ 	.word	0x00000003
        /*670c*/ 	.word	0x00000000
        /*6710*/ 	.short	0x010a
        /*6712*/ 	.byte	0x3f
	.zero		1


	//   ....[8]....
        /*6714*/ 	.word	0x0000a770
        /*6718*/ 	.word	0x000000ff
        /*671c*/ 	.word	0x00000000
        /*6720*/ 	.short	0x010a
        /*6722*/ 	.byte	0x04
	.zero		1


	//   ....[9]....
        /*6724*/ 	.word	0x0000a7b0
        /*6728*/ 	.word	0x000000ff
        /*672c*/ 	.word	0x00000000
        /*6730*/ 	.short	0x010a
        /*6732*/ 	.byte	0x04
	.zero		1


	//   ....[10]....
        /*6734*/ 	.word	0x00013500
        /*6738*/ 	.word	0x000000ff
        /*673c*/ 	.word	0x00000000
        /*6740*/ 	.short	0x0101
        /*6742*/ 	.byte	0x04
	.zero		1


	//   ....[11]....
        /*6744*/ 	.word	0x000136f0
        /*6748*/ 	.word	0x000000ff
        /*674c*/ 	.word	0x00000000
        /*6750*/ 	.short	0x0101
        /*6752*/ 	.byte	0x04
	.zero		1


	//   ....[12]....
        /*6754*/ 	.word	0x00030820
        /*6758*/ 	.word	0x0000000b
        /*675c*/ 	.word	0x00000010
        /*6760*/ 	.short	0x010a
        /*6762*/ 	.byte	0x3f
	.zero		1


	//   ....[13]....
        /*6764*/ 	.word	0x00030c00
        /*6768*/ 	.word	0x00000002
        /*676c*/ 	.word	0x00000038
        /*6770*/ 	.short	0x0101
        /*6772*/ 	.byte	0x3f
	.zero		1


	//   ....[14]....
        /*6774*/ 	.word	0x00031380
        /*6778*/ 	.word	0x00000005
        /*677c*/ 	.word	0x00000000
        /*6780*/ 	.short	0x010a
        /*6782*/ 	.byte	0x3f
	.zero		1


	//   ....[15]....
        /*6784*/ 	.word	0x00031410
        /*6788*/ 	.word	0x00000003
        /*678c*/ 	.word	0x00000000
        /*6790*/ 	.short	0x010a
        /*6792*/ 	.byte	0x3f
	.zero		1


	//   ....[16]....
        /*6794*/ 	.word	0x00031470
        /*6798*/ 	.word	0x00000003
        /*679c*/ 	.word	0x00000000
        /*67a0*/ 	.short	0x010a
        /*67a2*/ 	.byte	0x3f
	.zero		1


	//   ....[17]....
        /*67a4*/ 	.word	0x000314d0
        /*67a8*/ 	.word	0x00000006
        /*67ac*/ 	.word	0x00000000
        /*67b0*/ 	.short	0x010a
        /*67b2*/ 	.byte	0x3f
	.zero		1


	//   ....[18]....
        /*67b4*/ 	.word	0x000315a0
        /*67b8*/ 	.word	0x0000000b
        /*67bc*/ 	.word	0x00000010
        /*67c0*/ 	.short	0x010a
        /*67c2*/ 	.byte	0x3f
	.zero		1


	//   ....[19]....
        /*67c4*/ 	.word	0x00031670
        /*67c8*/ 	.word	0x00000005
        /*67cc*/ 	.word	0x00000000
        /*67d0*/ 	.short	0x010a
        /*67d2*/ 	.byte	0x3f
	.zero		1


	//----- nvinfo : EIATTR_NUM_MBARRIERS
	.align		4
.L_37:
        /*67d4*/ 	.byte	0x03, 0x38
        /*67d6*/ 	.short	0x0006


	//----- nvinfo : EIATTR_EXIT_INSTR_OFFSETS
	.align		4
        /*67d8*/ 	.byte	0x04, 0x1c
        /*67da*/ 	.short	(.L_39 - .L_38)


	//   ....[0]....
.L_38:
        /*67dc*/ 	.word	0x00000620


	//   ....[1]....
        /*67e0*/ 	.word	0x00000fb0


	//   ....[2]....
        /*67e4*/ 	.word	0x0002fe20


	//   ....[3]....
        /*67e8*/ 	.word	0x00030490


	//   ....[4]....
        /*67ec*/ 	.word	0x00031460


	//----- nvinfo : EIATTR_MAX_THREADS
	.align		4
.L_39:
        /*67f0*/ 	.byte	0x04, 0x05
        /*67f2*/ 	.short	(.L_41 - .L_40)
.L_40:
        /*67f4*/ 	.word	0x00000180
        /*67f8*/ 	.word	0x00000001
        /*67fc*/ 	.word	0x00000001


	//----- nvinfo : EIATTR_CRS_STACK_SIZE
	.align		4
.L_41:
        /*6800*/ 	.byte	0x04, 0x1e
        /*6802*/ 	.short	(.L_43 - .L_42)
.L_42:
        /*6804*/ 	.word	0x00000000


	//----- nvinfo : EIATTR_CBANK_PARAM_SIZE
	.align		4
.L_43:
        /*6808*/ 	.byte	0x03, 0x19
        /*680a*/ 	.short	0x0470


	//----- nvinfo : EIATTR_PARAM_CBANK
	.align		4
        /*680c*/ 	.byte	0x04, 0x0a
        /*680e*/ 	.short	(.L_45 - .L_44)
	.align		4
.L_44:
        /*6810*/ 	.word	index@(.nv.constant0._ZN7cutlass13device_kernelINS_4gemm6kernel13GemmUniversalIN4cute5tupleIJiiiiEEENS1_10collective13CollectiveMmaINS1_34MainloopSm90TmaGmmaWarpSpecializedILi2ENS5_IJNS4_1CILi1EEESB_SB_EEENS1_35KernelTmaWarpSpecializedCooperativeEEENS5_IJNSA_ILi512EEENSA_ILi176EEENSA_ILi64EEEEEENS_10bfloat16_tENS5_IJlSB_lEEESJ_SK_NS4_8TiledMMAINS4_8MMA_AtomIJNS4_4SM904GMMA27MMA_64x16x16_F32BF16BF16_SSILNSO_5MajorE0ELSQ_0ELNSO_7ScaleInE1ELSR_1EEEEEENS4_6LayoutINS5_IJNSA_ILi2EEESB_SB_EEENS5_IJSB_NSA_ILi0EEESX_EEEEENS5_IJNS4_10UnderscoreES10_S10_EEEEENS4_13SM90_TMA_LOADENS4_14ComposedLayoutINS4_7SwizzleILi3ELi4ELi3EEENS4_18smem_ptr_flag_bitsILi16EEENSU_INS5_IJNSA_ILi8EEESH_EEENS5_IJSH_SB_EEEEEEEvNS4_8identityES13_S1D_vS1E_EENS_8epilogue10collective6detail29Sm90TmaWarpSpecializedAdapterINS1H_15DefaultEpilogueISJ_SK_SK_NS1G_6thread17LinearCombinationISJ_Li1EffLNS1L_9ScaleType4KindE0ELNS_15FloatRoundStyleE2ESJ_EENS1_15EpilogueDefaultEEEEEvvEEEEvNT_6ParamsE)
        /*6814*/ 	.short	0x0210
        /*6816*/ 	.short	0x0470


	//----- nvinfo : EIATTR_SW_WAR
	.align		4
.L_45:
        /*6818*/ 	.byte	0x04, 0x36
        /*681a*/ 	.short	(.L_47 - .L_46)
.L_46:
        /*681c*/ 	.word	0x00000008
.L_47:


//--------------------- .nv.callgraph             --------------------------
	.section	.nv.callgraph,"",@"SHT_CUDA_CALLGRAPH"
	.align	4
	.sectionentsize	8
	.align		4
        /*0000*/ 	.word	0x00000000
	.align		4
        /*0004*/ 	.word	0xffffffff
	.align		4
        /*0008*/ 	.word	index@(_ZN7cutlass13device_kernelINS_4gemm6kernel13GemmUniversalIN4cute5tupleIJiiiiEEENS1_10collective13CollectiveMmaINS1_34MainloopSm90TmaGmmaWarpSpecializedILi2ENS5_IJNS4_1CILi1EEESB_SB_EEENS1_35KernelTmaWarpSpecializedCooperativeEEENS5_IJNSA_ILi512EEENSA_ILi176EEENSA_ILi64EEEEEENS_10bfloat16_tENS5_IJlSB_lEEESJ_SK_NS4_8TiledMMAINS4_8MMA_AtomIJNS4_4SM904GMMA27MMA_64x16x16_F32BF16BF16_SSILNSO_5MajorE0ELSQ_0ELNSO_7ScaleInE1ELSR_1EEEEEENS4_6LayoutINS5_IJNSA_ILi2EEESB_SB_EEENS5_IJSB_NSA_ILi0EEESX_EEEEENS5_IJNS4_10UnderscoreES10_S10_EEEEENS4_13SM90_TMA_LOADENS4_14ComposedLayoutINS4_7SwizzleILi3ELi4ELi3EEENS4_18smem_ptr_flag_bitsILi16EEENSU_INS5_IJNSA_ILi8EEESH_EEENS5_IJSH_SB_EEEEEEEvNS4_8identityES13_S1D_vS1E_EENS_8epilogue10collective6detail29Sm90TmaWarpSpecializedAdapterINS1H_15DefaultEpilogueISJ_SK_SK_NS1G_6thread17LinearCombinationISJ_Li1EffLNS1L_9ScaleType4KindE0ELNS_15FloatRoundStyleE2ESJ_EENS1_15EpilogueDefaultEEEEEvvEEEEvNT_6ParamsE)
	.align		4
        /*000c*/ 	.word	index@(__assertfail)
	.align		4
        /*0010*/ 	.word	0x00000000
	.align		4
        /*0014*/ 	.word	0xfffffffe
	.align		4
        /*0018*/ 	.word	0x00000000
	.align		4
        /*001c*/ 	.word	0xfffffffd
	.align		4
        /*0020*/ 	.word	0x00000000
	.align		4
        /*0024*/ 	.word	0xfffffffc


//--------------------- .nv.constant4             --------------------------
	.section	.nv.constant4,"a",@progbits
	.align	8
	.align		8
.nv.constant4:
        /*0000*/ 	.dword	__assertfail
	.align		8
        /*0008*/ 	.dword	__unnamed_1
	.align		8
        /*0010*/ 	.dword	_ZN39_INTERNAL_376847fd_4_k_cu_85654017_82784cuda3std3__45__cpo5beginE
	.align		8
        /*0018*/ 	.dword	_ZN39_INTERNAL_376847fd_4_k_cu_85654017_82784cuda3std3__45__cpo3endE
	.align		8
        /*0020*/ 	.dword	_ZN39_INTERNAL_376847fd_4_k_cu_85654017_82784cuda3std3__45__cpo6cbeginE
	.align		8
        /*0028*/ 	.dword	_ZN39_INTERNAL_376847fd_4_k_cu_85654017_82784cuda3std3__45__cpo4cendE
	.align		8
        /*0030*/ 	.dword	_ZN39_INTERNAL_376847fd_4_k_cu_85654017_82784cuda3std3__441_GLOBAL__N__376847fd_4_k_cu_85654017_82786ignoreE
	.align		8
        /*0038*/ 	.dword	_ZN39_INTERNAL_376847fd_4_k_cu_85654017_82784cuda3std3__419piecewise_constructE
	.align		8
        /*0040*/ 	.dword	_ZN39_INTERNAL_376847fd_4_k_cu_85654017_82784cuda3std3__48in_placeE
	.align		8
        /*0048*/ 	.dword	_ZN39_INTERNAL_376847fd_4_k_cu_85654017_82784cuda3std6ranges3__45__cpo4swapE
	.align		8
        /*0050*/ 	.dword	_ZN39_INTERNAL_376847fd_4_k_cu_85654017_82784cuda3std6ranges3__45__cpo9iter_moveE
	.align		8
        /*0058*/ 	.dword	_ZN39_INTERNAL_376847fd_4_k_cu_85654017_82784cute7productE
	.align		8
        /*0060*/ 	.dword	_ZN39_INTERNAL_376847fd_4_k_cu_85654017_82784cute1_E
	.align		8
        /*0068*/ 	.dword	$str$22
	.align		8
        /*0070*/ 	.dword	$str$23


//--------------------- .text._ZN7cutlass13device_kernelINS_4gemm6kernel13GemmUniversalIN4cute5tupleIJiiiiEEENS1_10collective13CollectiveMmaINS1_34MainloopSm90TmaGmmaWarpSpecializedILi2ENS5_IJNS4_1CILi1EEESB_SB_EEENS1_35KernelTmaWarpSpecializedCooperativeEEENS5_IJNSA_ILi512EEENSA_ILi176EEENSA_ILi64EEEEEENS_10bfloat16_tENS5_IJlSB_lEEESJ_SK_NS4_8TiledMMAINS4_8MMA_AtomIJNS4_4SM904GMMA27MMA_64x16x16_F32BF16BF16_SSILNSO_5MajorE0ELSQ_0ELNSO_7ScaleInE1ELSR_1EEEEEENS4_6LayoutINS5_IJNSA_ILi2EEESB_SB_EEENS5_IJSB_NSA_ILi0EEESX_EEEEENS5_IJNS4_10UnderscoreES10_S10_EEEEENS4_13SM90_TMA_LOADENS4_14ComposedLayoutINS4_7SwizzleILi3ELi4ELi3EEENS4_18smem_ptr_flag_bitsILi16EEENSU_INS5_IJNSA_ILi8EEESH_EEENS5_IJSH_SB_EEEEEEEvNS4_8identityES13_S1D_vS1E_EENS_8epilogue10collective6detail29Sm90TmaWarpSpecializedAdapterINS1H_15DefaultEpilogueISJ_SK_SK_NS1G_6thread17LinearCombinationISJ_Li1EffLNS1L_9ScaleType4KindE0ELNS_15FloatRoundStyleE2ESJ_EENS1_15EpilogueDefaultEEEEEvvEEEEvNT_6ParamsE --------------------------
	.section	.text._ZN7cutlass13device_kernelINS_4gemm6kernel13GemmUniversalIN4cute5tupleIJiiiiEEENS1_10collective13CollectiveMmaINS1_34MainloopSm90TmaGmmaWarpSpecializedILi2ENS5_IJNS4_1CILi1EEESB_SB_EEENS1_35KernelTmaWarpSpecializedCooperativeEEENS5_IJNSA_ILi512EEENSA_ILi176EEENSA_ILi64EEEEEENS_10bfloat16_tENS5_IJlSB_lEEESJ_SK_NS4_8TiledMMAINS4_8MMA_AtomIJNS4_4SM904GMMA27MMA_64x16x16_F32BF16BF16_SSILNSO_5MajorE0ELSQ_0ELNSO_7ScaleInE1ELSR_1EEEEEENS4_6LayoutINS5_IJNSA_ILi2EEESB_SB_EEENS5_IJSB_NSA_ILi0EEESX_EEEEENS5_IJNS4_10UnderscoreES10_S10_EEEEENS4_13SM90_TMA_LOADENS4_14ComposedLayoutINS4_7SwizzleILi3ELi4ELi3EEENS4_18smem_ptr_flag_bitsILi16EEENSU_INS5_IJNSA_ILi8EEESH_EEENS5_IJSH_SB_EEEEEEEvNS4_8identityES13_S1D_vS1E_EENS_8epilogue10collective6detail29Sm90TmaWarpSpecializedAdapterINS1H_15DefaultEpilogueISJ_SK_SK_NS1G_6thread17LinearCombinationISJ_Li1EffLNS1L_9ScaleType4KindE0ELNS_15FloatRoundStyleE2ESJ_EENS1_15EpilogueDefaultEEEEEvvEEEEvNT_6ParamsE,"ax",@progbits
	.align	128
.text._ZN7cutlass13device_kernelINS_4gemm6kernel13GemmUniversalIN4cute5tupleIJiiiiEEENS1_10collective13CollectiveMmaINS1_34MainloopSm90TmaGmmaWarpSpecializedILi2ENS5_IJNS4_1CILi1EEESB_SB_EEENS1_35KernelTmaWarpSpecializedCooperativeEEENS5_IJNSA_ILi512EEENSA_ILi176EEENSA_ILi64EEEEEENS_10bfloat16_tENS5_IJlSB_lEEESJ_SK_NS4_8TiledMMAINS4_8MMA_AtomIJNS4_4SM904GMMA27MMA_64x16x16_F32BF16BF16_SSILNSO_5MajorE0ELSQ_0ELNSO_7ScaleInE1ELSR_1EEEEEENS4_6LayoutINS5_IJNSA_ILi2EEESB_SB_EEENS5_IJSB_NSA_ILi0EEESX_EEEEENS5_IJNS4_10UnderscoreES10_S10_EEEEENS4_13SM90_TMA_LOADENS4_14ComposedLayoutINS4_7SwizzleILi3ELi4ELi3EEENS4_18smem_ptr_flag_bitsILi16EEENSU_INS5_IJNSA_ILi8EEESH_EEENS5_IJSH_SB_EEEEEEEvNS4_8identityES13_S1D_vS1E_EENS_8epilogue10collective6detail29Sm90TmaWarpSpecializedAdapterINS1H_15DefaultEpilogueISJ_SK_SK_NS1G_6thread17LinearCombinationISJ_Li1EffLNS1L_9ScaleType4KindE0ELNS_15FloatRoundStyleE2ESJ_EENS1_15EpilogueDefaultEEEEEvvEEEEvNT_6ParamsE:
        .type           _ZN7cutlass13device_kernelINS_4gemm6kernel13GemmUniversalIN4cute5tupleIJiiiiEEENS1_10collective13CollectiveMmaINS1_34MainloopSm90TmaGmmaWarpSpecializedILi2ENS5_IJNS4_1CILi1EEESB_SB_EEENS1_35KernelTmaWarpSpecializedCooperativeEEENS5_IJNSA_ILi512EEENSA_ILi176EEENSA_ILi64EEEEEENS_10bfloat16_tENS5_IJlSB_lEEESJ_SK_NS4_8TiledMMAINS4_8MMA_AtomIJNS4_4SM904GMMA27MMA_64x16x16_F32BF16BF16_SSILNSO_5MajorE0ELSQ_0ELNSO_7ScaleInE1ELSR_1EEEEEENS4_6LayoutINS5_IJNSA_ILi2EEESB_SB_EEENS5_IJSB_NSA_ILi0EEESX_EEEEENS5_IJNS4_10UnderscoreES10_S10_EEEEENS4_13SM90_TMA_LOADENS4_14ComposedLayoutINS4_7SwizzleILi3ELi4ELi3EEENS4_18smem_ptr_flag_bitsILi16EEENSU_INS5_IJNSA_ILi8EEESH_EEENS5_IJSH_SB_EEEEEEEvNS4_8identityES13_S1D_vS1E_EENS_8epilogue10collective6detail29Sm90TmaWarpSpecializedAdapterINS1H_15DefaultEpilogueISJ_SK_SK_NS1G_6thread17LinearCombinationISJ_Li1EffLNS1L_9ScaleType4KindE0ELNS_15FloatRoundStyleE2ESJ_EENS1_15EpilogueDefaultEEEEEvvEEEEvNT_6ParamsE,@function
        .size           _ZN7cutlass13device_kernelINS_4gemm6kernel13GemmUniversalIN4cute5tupleIJiiiiEEENS1_10collective13CollectiveMmaINS1_34MainloopSm90TmaGmmaWarpSpecializedILi2ENS5_IJNS4_1CILi1EEESB_SB_EEENS1_35KernelTmaWarpSpecializedCooperativeEEENS5_IJNSA_ILi512EEENSA_ILi176EEENSA_ILi64EEEEEENS_10bfloat16_tENS5_IJlSB_lEEESJ_SK_NS4_8TiledMMAINS4_8MMA_AtomIJNS4_4SM904GMMA27MMA_64x16x16_F32BF16BF16_SSILNSO_5MajorE0ELSQ_0ELNSO_7ScaleInE1ELSR_1EEEEEENS4_6LayoutINS5_IJNSA_ILi2EEESB_SB_EEENS5_IJSB_NSA_ILi0EEESX_EEEEENS5_IJNS4_10UnderscoreES10_S10_EEEEENS4_13SM90_TMA_LOADENS4_14ComposedLayoutINS4_7SwizzleILi3ELi4ELi3EEENS4_18smem_ptr_flag_bitsILi16EEENSU_INS5_IJNSA_ILi8EEESH_EEENS5_IJSH_SB_EEEEEEEvNS4_8identityES13_S1D_vS1E_EENS_8epilogue10collective6detail29Sm90TmaWarpSpecializedAdapterINS1H_15DefaultEpilogueISJ_SK_SK_NS1G_6thread17LinearCombinationISJ_Li1EffLNS1L_9ScaleType4KindE0ELNS_15FloatRoundStyleE2ESJ_EENS1_15EpilogueDefaultEEEEEvvEEEEvNT_6ParamsE,(.L_x_754 - _ZN7cutlass13device_kernelINS_4gemm6kernel13GemmUniversalIN4cute5tupleIJiiiiEEENS1_10collective13CollectiveMmaINS1_34MainloopSm90TmaGmmaWarpSpecializedILi2ENS5_IJNS4_1CILi1EEESB_SB_EEENS1_35KernelTmaWarpSpecializedCooperativeEEENS5_IJNSA_ILi512EEENSA_ILi176EEENSA_ILi64EEEEEENS_10bfloat16_tENS5_IJlSB_lEEESJ_SK_NS4_8TiledMMAINS4_8MMA_AtomIJNS4_4SM904GMMA27MMA_64x16x16_F32BF16BF16_SSILNSO_5MajorE0ELSQ_0ELNSO_7ScaleInE1ELSR_1EEEEEENS4_6LayoutINS5_IJNSA_ILi2EEESB_SB_EEENS5_IJSB_NSA_ILi0EEESX_EEEEENS5_IJNS4_10UnderscoreES10_S10_EEEEENS4_13SM90_TMA_LOADENS4_14ComposedLayoutINS4_7SwizzleILi3ELi4ELi3EEENS4_18smem_ptr_flag_bitsILi16EEENSU_INS5_IJNSA_ILi8EEESH_EEENS5_IJSH_SB_EEEEEEEvNS4_8identityES13_S1D_vS1E_EENS_8epilogue10collective6detail29Sm90TmaWarpSpecializedAdapterINS1H_15DefaultEpilogueISJ_SK_SK_NS1G_6thread17LinearCombinationISJ_Li1EffLNS1L_9ScaleType4KindE0ELNS_15FloatRoundStyleE2ESJ_EENS1_15EpilogueDefaultEEEEEvvEEEEvNT_6ParamsE)
        .other          _ZN7cutlass13device_kernelINS_4gemm6kernel13GemmUniversalIN4cute5tupleIJiiiiEEENS1_10collective13CollectiveMmaINS1_34MainloopSm90TmaGmmaWarpSpecializedILi2ENS5_IJNS4_1CILi1EEESB_SB_EEENS1_35KernelTmaWarpSpecializedCooperativeEEENS5_IJNSA_ILi512EEENSA_ILi176EEENSA_ILi64EEEEEENS_10bfloat16_tENS5_IJlSB_lEEESJ_SK_NS4_8TiledMMAINS4_8MMA_AtomIJNS4_4SM904GMMA27MMA_64x16x16_F32BF16BF16_SSILNSO_5MajorE0ELSQ_0ELNSO_7ScaleInE1ELSR_1EEEEEENS4_6LayoutINS5_IJNSA_ILi2EEESB_SB_EEENS5_IJSB_NSA_ILi0EEESX_EEEEENS5_IJNS4_10UnderscoreES10_S10_EEEEENS4_13SM90_TMA_LOADENS4_14ComposedLayoutINS4_7SwizzleILi3ELi4ELi3EEENS4_18smem_ptr_flag_bitsILi16EEENSU_INS5_IJNSA_ILi8EEESH_EEENS5_IJSH_SB_EEEEEEEvNS4_8identityES13_S1D_vS1E_EENS_8epilogue10collective6detail29Sm90TmaWarpSpecializedAdapterINS1H_15DefaultEpilogueISJ_SK_SK_NS1G_6thread17LinearCombinationISJ_Li1EffLNS1L_9ScaleType4KindE0ELNS_15FloatRoundStyleE2ESJ_EENS1_15EpilogueDefaultEEEEEvvEEEEvNT_6ParamsE,@"STO_CUDA_ENTRY STV_DEFAULT"
_ZN7cutlass13device_kernelINS_4gemm6kernel13GemmUniversalIN4cute5tupleIJiiiiEEENS1_10collective13CollectiveMmaINS1_34MainloopSm90TmaGmmaWarpSpecializedILi2ENS5_IJNS4_1CILi1EEESB_SB_EEENS1_35KernelTmaWarpSpecializedCooperativeEEENS5_IJNSA_ILi512EEENSA_ILi176EEENSA_ILi64EEEEEENS_10bfloat16_tENS5_IJlSB_lEEESJ_SK_NS4_8TiledMMAINS4_8MMA_AtomIJNS4_4SM904GMMA27MMA_64x16x16_F32BF16BF16_SSILNSO_5MajorE0ELSQ_0ELNSO_7ScaleInE1ELSR_1EEEEEENS4_6LayoutINS5_IJNSA_ILi2EEESB_SB_EEENS5_IJSB_NSA_ILi0EEESX_EEEEENS5_IJNS4_10UnderscoreES10_S10_EEEEENS4_13SM90_TMA_LOADENS4_14ComposedLayoutINS4_7SwizzleILi3ELi4ELi3EEENS4_18smem_ptr_flag_bitsILi16EEENSU_INS5_IJNSA_ILi8EEESH_EEENS5_IJSH_SB_EEEEEEEvNS4_8identityES13_S1D_vS1E_EENS_8epilogue10collective6detail29Sm90TmaWarpSpecializedAdapterINS1H_15DefaultEpilogueISJ_SK_SK_NS1G_6thread17LinearCombinationISJ_Li1EffLNS1L_9ScaleType4KindE0ELNS_15FloatRoundStyleE2ESJ_EENS1_15EpilogueDefaultEEEEEvvEEEEvNT_6ParamsE:
[----:B------:R-:W0:Y:S02]  /*0000*/  LDC R1, c[0x0][0x28] ;  /* 0x00000a00ff017b82 */ /* 0x000e240000000800 */
[----:B0-----:R-:W-:Y:S01]  /*0010*/  VIADD R1, R1, 0xfffff840 ;  /* 0xfffff84001017836 */ /* 0x001fe20000000000 */
[----:B------:R-:W0:Y:S01]  /*0020*/  S2R R2, SR_TID.X ;  /* 0x0000000000027919 */ /* 0x000e220000002100 */
[----:B------:R-:W-:Y:S01]  /*0030*/  ELECT P0, URZ, PT ;  /* 0x00000000003f782f */ /* 0x000fe20003800000 */
[----:B------:R-:W-:Y:S01]  /*0040*/  BSSY B0, `(.L_x_0) ;  /* 0x0000015000007945 */ /* 0x000fe20003800000 */
[--C-:B0-----:R-:W-:Y:S02]  /*0050*/  SHF.R.U32.HI R0, RZ, 0x5, R2.reuse ;  /* 0x00000005ff007819 */ /* 0x101fe40000011602 */
[----:B------:R-:W-:-:S03]  /*0060*/  SHF.R.U32.HI R2, RZ, 0x7, R2 ;  /* 0x00000007ff027819 */ /* 0x000fc60000011602 */
[----:B------:R-:W0:Y:S04]  /*0070*/  SHFL.IDX PT, R3, R0, RZ, 0x1f ;  /* 0x00001fff00037589 */ /* 0x000e2800000e0000 */
[----:B------:R-:W1:Y:S01]  /*0080*/  SHFL.IDX PT, R2, R2, RZ, 0x1f ;  /* 0x00001fff02027589 */ /* 0x000e6200000e0000 */
[----:B0-----:R-:W-:Y:S02]  /*0090*/  R2UR UR4, R3 ;  /* 0x00000000030472ca */ /* 0x001fe400000e0000 */
[----:B-1----:R-:W-:-:S11]  /*00a0*/  R2UR UR6, R2 ;  /* 0x00000000020672ca */ /* 0x002fd600000e0000 */
[----:B------:R-:W-:Y:S02]  /*00b0*/  USHF.R.S32.HI UR5, URZ, 0x1f, UR4 ;  /* 0x0000001f3f057899 */ /* 0x000fe40008011404 */
[----:B------:R-:W-:Y:S02]  /*00c0*/  ISETP.NE.OR P0, PT, RZ, UR4, !P0 ;  /* 0x00000004ff007c0c */ /* 0x000fe4000c705670 */
[----:B------:R-:W-:-:S04]  /*00d0*/  ULEA.HI UR5, UR5, UR4, URZ, 0x2 ;  /* 0x0000000405057291 */ /* 0x000fc8000f8f103f */
[----:B------:R-:W-:-:S04]  /*00e0*/  ULOP3.LUT UR5, UR5, 0xfffffffc, URZ, 0xc0, !UPT ;  /* 0xfffffffc05057892 */ /* 0x000fc8000f8ec03f */
[----:B------:R-:W-:-:S03]  /*00f0*/  UIADD3 UR8, UR4, -UR5, URZ ;  /* 0x8000000504087290 */ /* 0x000fc6000fffe03f */
[----:B------:R-:W-:Y:S09]  /*0100*/  @P0 BRA `(.L_x_1) ;  /* 0x0000000000200947 */ /* 0x000ff20003800000 */
[----:B------:R-:W-:Y:S02]  /*0110*/  ULDC.64 UR4, c[0x0][0x198] ;  /* 0x0000660000047ab9 */ /* 0x000fe40000000a00 */
[----:B------:R-:W-:Y:S02]  /*0120*/  UIADD3 UR10, UP0, UR4, 0xf0, URZ ;  /* 0x000000f0040a7890 */ /* 0x000fe4000ff1e03f */
[----:B------:R-:W-:Y:S02]  /*0130*/  UIADD3 UR4, UP1, UR4, 0x1f0, URZ ;  /* 0x000001f004047890 */ /* 0x000fe4000ff3e03f */
[----:B------:R-:W-:Y:S02]  /*0140*/  UIADD3.X UR11, URZ, UR5, URZ, UP0, !UPT ;  /* 0x000000053f0b7290 */ /* 0x000fe400087fe43f */
[----:B------:R-:W-:-:S07]  /*0150*/  UIADD3.X UR5, URZ, UR5, URZ, UP1, !UPT ;  /* 0x000000053f057290 */ /* 0x000fce0008ffe43f */
[----:B------:R0:W-:Y:S02]  /*0160*/  UTMACCTL.PF [UR10] ;  /* 0x000000000a0079b9 */ /* 0x0001e40008040000 */
[----:B------:R0:W-:Y:S02]  /*0170*/  UTMACCTL.PF [UR4] ;  /* 0x00000000040079b9 */ /* 0x0001e40008040000 */
[----:B0-----:R-:W-:Y:S01]  /*0180*/  NOP ;  /* 0x0000000000007918 */ /* 0x001fe20000000000 */
.L_x_1:
[----:B------:R-:W-:Y:S05]  /*0190*/  BSYNC B0 ;  /* 0x0000000000007941 */ /* 0x000fea0003800000 */
.L_x_0:
[----:B------:R-:W0:Y:S01]  /*01a0*/  SHFL.IDX PT, R2, R0, RZ, 0x1f ;  /* 0x00001fff00027589 */ /* 0x000e2200000e0000 */
[----:B------:R-:W-:Y:S01]  /*01b0*/  UISETP.NE.AND UP0, UPT, UR8, 0x3, UPT ;  /* 0x000000030800788c */ /* 0x000fe2000bf05270 */
[----:B------:R-:W-:Y:S01]  /*01c0*/  ISETP.NE.AND P1, PT, RZ, UR6, PT ;  /* 0x00000006ff007c0c */ /* 0x000fe2000bf25270 */
[----:B------:R-:W-:Y:S02]  /*01d0*/  UIADD3 UR10, UR6, -0x1, URZ ;  /* 0xffffffff060a7890 */ /* 0x000fe4000fffe03f */
[----:B------:R-:W-:Y:S02]  /*01e0*/  UISETP.EQ.OR UP0, UPT, UR8, URZ, !UP0 ;  /* 0x0000003f0800728c */ /* 0x000fe4000c702670 */
[----:B------:R-:W-:Y:S02]  /*01f0*/  UISETP.GE.U32.AND UP1, UPT, UR10, 0x2, UPT ;  /* 0x000000020a00788c */ /* 0x000fe4000bf26070 */
[----:B------:R-:W-:-:S04]  /*0200*/  UISETP.EQ.AND UP0, UPT, UR6, URZ, UP0 ;  /* 0x0000003f0600728c */ /* 0x000fc80008702270 */
[----:B------:R-:W-:-:S04]  /*0210*/  USEL UR4, URZ, 0x1, !UP0 ;  /* 0x000000013f047887 */ /* 0x000fc8000c000000 */
[----:B------:R-:W-:Y:S01]  /*0220*/  USEL UR4, UR4, 0x2, UP1 ;  /* 0x0000000204047887 */ /* 0x000fe20008800000 */
[----:B0-----:R-:W-:-:S05]  /*0230*/  ISETP.NE.AND P0, PT, R2, RZ, PT ;  /* 0x000000ff0200720c */ /* 0x001fca0003f05270 */
[----:B------:R-:W-:-:S05]  /*0240*/  IMAD.U32 R2, RZ, RZ, UR4 ;  /* 0x00000004ff027e24 */ /* 0x000fca000f8e00ff */
[----:B------:R0:W-:Y:S03]  /*0250*/  STL [R1+0x25c], R2 ;  /* 0x00025c0201007387 */ /* 0x0001e60000100800 */
[----:B------:R-:W-:Y:S05]  /*0260*/  @P0 BRA `(.L_x_2) ;  /* 0x0000000000480947 */ /* 0x000fea0003800000 */
[----:B------:R-:W1:Y:S01]  /*0270*/  S2UR UR9, SR_CgaCtaId ;  /* 0x00000000000979c3 */ /* 0x000e620000008800 */
[----:B------:R-:W-:Y:S01]  /*0280*/  UMOV UR4, 0x400 ;  /* 0x0000040000047882 */ /* 0x000fe20000000000 */
[----:B------:R-:W-:Y:S01]  /*0290*/  UMOV UR5, 0x1 ;  /* 0x0000000100057882 */ /* 0x000fe20000000000 */
[----:B------:R-:W-:Y:S01]  /*02a0*/  UMOV UR6, 0x100 ;  /* 0x0000010000067882 */ /* 0x000fe20000000000 */
[----:B------:R-:W-:Y:S01]  /*02b0*/  ELECT P0, URZ, PT ;  /* 0x00000000003f782f */ /* 0x000fe20003800000 */
[----:B------:R-:W-:-:S04]  /*02c0*/  UIADD3 UR6, -UR6, 0x100000, URZ ;  /* 0x0010000006067890 */ /* 0x000fc8000fffe13f */
[----:B------:R-:W-:Y:S02]  /*02d0*/  USHF.L.U32 UR7, UR6, 0xb, URZ ;  /* 0x0000000b06077899 */ /* 0x000fe4000800063f */
[----:B------:R-:W-:Y:S02]  /*02e0*/  USHF.L.U32 UR6, UR6, 0x1, URZ ;  /* 0x0000000106067899 */ /* 0x000fe4000800063f */
[----:B-1----:R-:W-:Y:S02]  /*02f0*/  ULEA UR9, UR9, UR4, 0x18 ;  /* 0x0000000409097291 */ /* 0x002fe4000f8ec03f */
[----:B------:R-:W-:-:S04]  /*0300*/  UIADD3 UR4, -UR5, 0x100000, URZ ;  /* 0x0010000005047890 */ /* 0x000fc8000fffe13f */
[----:B------:R-:W-:Y:S02]  /*0310*/  USHF.L.U32 UR5, UR4, 0xb, URZ ;  /* 0x0000000b04057899 */ /* 0x000fe4000800063f */
[----:B------:R-:W-:Y:S01]  /*0320*/  USHF.L.U32 UR4, UR4, 0x1, URZ ;  /* 0x0000000104047899 */ /* 0x000fe2000800063f */
[----:B------:R-:W1:Y:S11]  /*0330*/  FENCE.VIEW.ASYNC.S ;  /* 0x00000000000073c6 */ /* 0x000e760000000000 */
[----:B-1----:R1:W2:Y:S01]  /*0340*/  SYNCS.EXCH.64 URZ, [UR9], UR4 ;  /* 0x00000004093f75b2 */ /* 0x0022a20008000100 */
[----:B------:R1:W3:Y:S01]  /*0350*/  SYNCS.EXCH.64 URZ, [UR9+0x10], UR6 ;  /* 0x00001006093f75b2 */ /* 0x0002e20008000100 */
[----:B------:R1:W4:Y:S01]  /*0360*/  SYNCS.EXCH.64 URZ, [UR9+0x8], UR4 ;  /* 0x00000804093f75b2 */ /* 0x0003220008000100 */
[----:B------:R1:W0:Y:S01]  /*0370*/  SYNCS.EXCH.64 URZ, [UR9+0x18], UR6 ;  /* 0x00001806093f75b2 */ /* 0x0002220008000100 */
[----:B------:R-:W-:Y:S01]  /*0380*/  NOP ;  /* 0x0000000000007918 */ /* 0x000fe20000000000 */
.L_x_2:
[----:B------:R-:W5:Y:S01]  /*0390*/  SHFL.IDX PT, R0, R0, RZ, 0x1f ;  /* 0x00001fff00007589 */ /* 0x000f6200000e0000 */
[----:B0-----:R-:W0:Y:S01]  /*03a0*/  LDC R2, c[0x0][0x65c] ;  /* 0x00019700ff027b82 */ /* 0x001e220000000800 */
[----:B------:R-:W-:Y:S02]  /*03b0*/  ELECT P0, URZ, PT ;  /* 0x00000000003f782f */ /* 0x000fe40003800000 */
[----:B------:R-:W-:Y:S01]  /*03c0*/  MOV R5, RZ ;  /* 0x000000ff00057202 */ /* 0x000fe20000000f00 */
[----:B------:R-:W2:Y:S01]  /*03d0*/  S2R R4, SR_CTAID.X ;  /* 0x0000000000047919 */ /* 0x000ea20000002500 */
[----:B-1----:R-:W-:Y:S01]  /*03e0*/  UMOV UR4, 0x20 ;  /* 0x0000002000047882 */ /* 0x002fe20000000000 */
[----:B------:R-:W-:Y:S01]  /*03f0*/  NOP ;  /* 0x0000000000007918 */ /* 0x000fe20000000000 */
[----:B------:R-:W-:Y:S01]  /*0400*/  NOP ;  /* 0x0000000000007918 */ /* 0x000fe20000000000 */
[----:B-----5:R-:W-:Y:S02]  /*0410*/  ISETP.NE.OR P0, PT, R0, RZ, !P0 ;  /* 0x000000ff0000720c */ /* 0x020fe40004705670 */
[----:B0-----:R-:W-:Y:S01]  /*0420*/  ISETP.NE.AND P2, PT, R2, 0x1, PT ;  /* 0x000000010200780c */ /* 0x001fe20003f45270 */
[----:B------:R-:W0:Y:S10]  /*0430*/  S2R R0, SR_CTAID.Y ;  /* 0x0000000000007919 */ /* 0x000e340000002600 */
[----:B------:R-:W-:Y:S01]  /*0440*/  VOTEU.ALL UP0, P0 ;  /* 0x00000000003f7886 */ /* 0x000fe20000000000 */
[----:B------:R-:W-:Y:S01]  /*0450*/  VOTEU.ALL UP1, P0 ;  /* 0x00000000003f7886 */ /* 0x000fe20000020000 */
[----:B------:R-:W2:Y:S01]  /*0460*/  @P2 LDC R7, c[0x0][0x10] ;  /* 0x00000400ff072b82 */ /* 0x000ea20000000800 */
[----:B------:R-:W-:-:S02]  /*0470*/  @P2 IMAD.MOV.U32 R3, RZ, RZ, RZ ;  /* 0x000000ffff032224 */ /* 0x000fc400078e00ff */
[----:B------:R-:W-:Y:S01]  /*0480*/  @P2 IMAD.MOV.U32 R11, RZ, RZ, RZ ;  /* 0x000000ffff0b2224 */ /* 0x000fe200078e00ff */
[----:B------:R-:W-:Y:S01]  /*0490*/  @!UP0 UMOV UR6, 0x400 ;  /* 0x0000040000068882 */ /* 0x000fe20000000000 */
[----:B------:R-:W-:-:S04]  /*04a0*/  @!UP0 UIADD3 UR4, -UR4, 0x100000, URZ ;  /* 0x0010000004048890 */ /* 0x000fc8000fffe13f */
[----:B------:R-:W-:Y:S02]  /*04b0*/  @!UP0 USHF.L.U32 UR5, UR4, 0xb, URZ ;  /* 0x0000000b04058899 */ /* 0x000fe4000800063f */
[----:B------:R-:W-:Y:S01]  /*04c0*/  @!UP0 USHF.L.U32 UR4, UR4, 0x1, URZ ;  /* 0x0000000104048899 */ /* 0x000fe2000800063f */
[----:B------:R-:W1:Y:S08]  /*04d0*/  @!P2 LDC R9, c[0x0][0xc] ;  /* 0x00000300ff09ab82 */ /* 0x000e700000000800 */
[----:B------:R-:W5:Y:S01]  /*04e0*/  @!UP0 S2UR UR7, SR_CgaCtaId ;  /* 0x00000000000789c3 */ /* 0x000f620000008800 */
[----:B0-----:R-:W-:-:S04]  /*04f0*/  @P2 IMAD.MOV.U32 R2, RZ, RZ, R0 ;  /* 0x000000ffff022224 */ /* 0x001fc800078e0000 */
[----:B--2---:R-:W-:-:S04]  /*0500*/  @P2 IMAD.WIDE.U32 R6, R4, R7, R2 ;  /* 0x0000000704062225 */ /* 0x004fc800078e0002 */
[----:B------:R-:W-:Y:S02]  /*0510*/  @P2 IMAD.MOV.U32 R16, RZ, RZ, R6 ;  /* 0x000000ffff102224 */ /* 0x000fe400078e0006 */
[----:B------:R-:W-:Y:S02]  /*0520*/  @P2 IMAD.IADD R19, R7, 0x1, R11 ;  /* 0x0000000107132824 */ /* 0x000fe400078e020b */
[----:B-1----:R-:W-:-:S04]  /*0530*/  @!P2 IMAD.WIDE.U32 R2, R9, R0, R4 ;  /* 0x000000000902a225 */ /* 0x002fc800078e0004 */
[----:B------:R-:W-:Y:S02]  /*0540*/  @!P2 IMAD.MOV.U32 R16, RZ, RZ, R2 ;  /* 0x000000ffff10a224 */ /* 0x000fe400078e0002 */
[----:B------:R-:W-:Y:S01]  /*0550*/  @!P2 IMAD.MOV.U32 R19, RZ, RZ, R3 ;  /* 0x000000ffff13a224 */ /* 0x000fe200078e0003 */
[----:B-----5:R-:W-:Y:S02]  /*0560*/  @!UP0 ULEA UR6, UR7, UR6, 0x18 ;  /* 0x0000000607068291 */ /* 0x020fe4000f8ec03f */
[----:B------:R0:W-:Y:S01]  /*0570*/  STL [R1+0x280], R16 ;  /* 0x0002801001007387 */ /* 0x0001e20000100800 */
[----:B------:R-:W-:-:S03]  /*0580*/  VOTEU.ALL UP0, P0 ;  /* 0x00000000003f7886 */ /* 0x000fc60000000000 */
[----:B------:R0:W-:Y:S04]  /*0590*/  STL [R1+0x26c], R19 ;  /* 0x00026c1301007387 */ /* 0x0001e80000100800 */
[----:B------:R-:W1:Y:S02]  /*05a0*/  FENCE.VIEW.ASYNC.S ;  /* 0x00000000000073c6 */ /* 0x000e640000000000 */
[----:B-1----:R0:W3:Y:S01]  /*05b0*/  @!UP0 SYNCS.EXCH.64 URZ, [UR6+0x30], UR4 ;  /* 0x00003004063f85b2 */ /* 0x0020e20008000100 */
[----:B------:R0:W3:Y:S01]  /*05c0*/  @!UP1 SYNCS.EXCH.64 URZ, [UR6+0x38], UR4 ;  /* 0x00003804063f95b2 */ /* 0x0000e20008000100 */
[----:B------:R-:W-:Y:S01]  /*05d0*/  NOP ;  /* 0x0000000000007918 */ /* 0x000fe20000000000 */
[----:B---34-:R-:W-:Y:S06]  /*05e0*/  BAR.SYNC.DEFER_BLOCKING 0x0 ;  /* 0x0000000000007b1d */ /* 0x018fec0000010000 */
[----:B0-----:R-:W-:Y:S05]  /*05f0*/  @!P1 BRA `(.L_x_3) ;  /* 0x000002f8000c9947 */ /* 0x001fea0003800000 */
[----:B------:R-:W-:-:S06]  /*0600*/  UISETP.GT.U32.AND UP0, UPT, UR10, 0x1, UPT ;  /* 0x000000010a00788c */ /* 0x000fcc000bf04070 */
[----:B------:R-:W-:-:S13]  /*0610*/  PLOP3.LUT P0, PT, PT, PT, UP0, 0x80, 0x0 ;  /* 0x000000000000781c */ /* 0x000fda0003f0f008 */
[----:B------:R-:W-:Y:S05]  /*0620*/  @P0 EXIT ;  /* 0x000000000000094d */ /* 0x000fea0003800000 */
[----:B------:R-:W-:Y:S01]  /*0630*/  ULDC.64 UR4, c[0x0][0x650] ;  /* 0x0001940000047ab9 */ /* 0x000fe20000000a00 */
[----:B------:R-:W-:Y:S02]  /*0640*/  PRMT R6, RZ, 0x7610, R6 ;  /* 0x00007610ff067816 */ /* 0x000fe40000000006 */
[----:B------:R-:W-:Y:S01]  /*0650*/  ISETP.GE.U32.AND P0, PT, R16, UR4, PT ;  /* 0x0000000410007c0c */ /* 0x000fe2000bf06070 */
[----:B------:R-:W-:Y:S02]  /*0660*/  UMOV UR4, 0xffffffff ;  /* 0xffffffff00047882 */ /* 0x000fe40000000000 */
[----:B------:R-:W-:Y:S01]  /*0670*/  MOV R2, UR4 ;  /* 0x0000000400027c02 */ /* 0x000fe20008000f00 */
[----:B------:R-:W-:Y:S01]  /*0680*/  IMAD.U32 R18, RZ, RZ, UR4 ;  /* 0x00000004ff127e24 */ /* 0x000fe2000f8e00ff */
[----:B------:R-:W-:Y:S01]  /*0690*/  ISETP.GE.U32.AND.EX P0, PT, R19, UR5, PT, P0 ;  /* 0x0000000513007c0c */ /* 0x000fe2000bf06100 */
[----:B------:R-:W-:Y:S02]  /*06a0*/  UMOV UR5, 0xffffffff ;  /* 0xffffffff00057882 */ /* 0x000fe40000000000 */
[----:B------:R0:W-:Y:S01]  /*06b0*/  STL [R1+0x260], R2 ;  /* 0x0002600201007387 */ /* 0x0001e20000100800 */
[----:B------:R-:W-:-:S09]  /*06c0*/  IMAD.U32 R17, RZ, RZ, UR5 ;  /* 0x00000005ff117e24 */ /* 0x000fd2000f8e00ff */
[----:B0-----:R-:W-:Y:S05]  /*06d0*/  @P0 BRA `(.L_x_4) ;  /* 0x00000004007c0947 */ /* 0x001fea0003800000 */
[----:B------:R-:W0:Y:S01]  /*06e0*/  LDC.64 R12, c[0x0][0x628] ;  /* 0x00018a00ff0c7b82 */ /* 0x000e220000000a00 */
[----:B------:R-:W-:Y:S02]  /*06f0*/  IMAD.MOV.U32 R2, RZ, RZ, R16 ;  /* 0x000000ffff027224 */ /* 0x000fe400078e0010 */
[----:B------:R-:W-:-:S05]  /*0700*/  IMAD.MOV.U32 R3, RZ, RZ, R19 ;  /* 0x000000ffff037224 */ /* 0x000fca00078e0013 */
[----:B------:R-:W1:Y:S08]  /*0710*/  LDC R10, c[0x0][0x630] ;  /* 0x00018c00ff0a7b82 */ /* 0x000e700000000800 */
[----:B------:R-:W2:Y:S01]  /*0720*/  LDC.64 R14, c[0x0][0x620] ;  /* 0x00018800ff0e7b82 */ /* 0x000ea20000000a00 */
[----:B0-----:R-:W-:-:S04]  /*0730*/  ISETP.NE.U32.AND P0, PT, R12, RZ, PT ;  /* 0x000000ff0c00720c */ /* 0x001fc80003f05070 */
[----:B------:R-:W-:-:S13]  /*0740*/  ISETP.NE.AND.EX P0, PT, R13, RZ, PT, P0 ;  /* 0x000000ff0d00720c */ /* 0x000fda0003f05300 */
[----:B-12---:R-:W-:Y:S05]  /*0750*/  @!P0 BRA `(.L_x_5) ;  /* 0x0000000000288947 */ /* 0x006fea0003800000 */
[----:B------:R-:W0:Y:S02]  /*0760*/  LDC R9, c[0x0][0x634] ;  /* 0x00018d00ff097b82 */ /* 0x000e240000000800 */
[----:B0-----:R-:W-:-:S05]  /*0770*/  IADD3 R9, P0, R16, R9, RZ ;  /* 0x0000000910097210 */ /* 0x001fca0007f1e0ff */
[----:B------:R-:W-:-:S04]  /*0780*/  IMAD.X R11, RZ, RZ, R19, P0 ;  /* 0x000000ffff0b7224 */ /* 0x000fc800000e0613 */
[----:B------:R-:W-:-:S04]  /*0790*/  IMAD.WIDE.U32 R2, R11, R12, RZ ;  /* 0x0000000c0b027225 */ /* 0x000fc800078e00ff */
[----:B------:R-:W-:-:S04]  /*07a0*/  IMAD.WIDE.U32 R6, P0, R9, R13, R2 ;  /* 0x0000000d09067225 */ /* 0x000fc80007800002 */
[----:B------:R-:W-:Y:S01]  /*07b0*/  IMAD.WIDE.U32 R2, R9, R12, RZ ;  /* 0x0000000c09027225 */ /* 0x000fe200078e00ff */
[----:B------:R-:W-:-:S03]  /*07c0*/  MOV R8, R7 ;  /* 0x0000000700087202 */ /* 0x000fc60000000f00 */
[----:B------:R-:W-:Y:S01]  /*07d0*/  IMAD.X R9, RZ, RZ, RZ, P0 ;  /* 0x000000ffff097224 */ /* 0x000fe200000e06ff */
[----:B------:R-:W-:-:S05]  /*07e0*/  IADD3 RZ, P0, R3, R6, RZ ;  /* 0x0000000603ff7210 */ /* 0x000fca0007f1e0ff */
[----:B------:R-:W-:-:S08]  /*07f0*/  IMAD.WIDE.U32.X R2, R11, R13, R8, P0 ;  /* 0x0000000d0b027225 */ /* 0x000fd000000e0408 */
.L_x_5:
[-CC-:B------:R-:W-:Y:S01]  /*0800*/  SHF.R.U64 R22, R2, R10.reuse, R3.reuse ;  /* 0x0000000a02167219 */ /* 0x180fe20000001203 */
[----:B------:R-:W0:Y:S01]  /*0810*/  LDC R8, c[0x0][0x618] ;  /* 0x00018600ff087b82 */ /* 0x000e220000000800 */
[----:B------:R-:W-:Y:S01]  /*0820*/  SHF.R.U32.HI R2, RZ, R10, R3 ;  /* 0x0000000aff027219 */ /* 0x000fe20000011603 */
[----:B------:R-:W-:Y:S01]  /*0830*/  IMAD.MOV.U32 R3, RZ, RZ, R19 ;  /* 0x000000ffff037224 */ /* 0x000fe200078e0013 */
[----:B------:R-:W-:Y:S01]  /*0840*/  IADD3 R9, P0, RZ, -R22, RZ ;  /* 0x80000016ff097210 */ /* 0x000fe20007f1e0ff */
[----:B------:R-:W-:Y:S01]  /*0850*/  ULDC UR4, c[0x0][0x150] ;  /* 0x0000540000047ab9 */ /* 0x000fe20000000800 */
[----:B------:R-:W-:-:S03]  /*0860*/  I2FP.F32.U32 R5, R4 ;  /* 0x0000000400057245 */ /* 0x000fc60000201000 */
[----:B------:R-:W1:Y:S01]  /*0870*/  LDC.64 R18, c[0x0][0x640] ;  /* 0x00019000ff127b82 */ /* 0x000e620000000a00 */
[----:B------:R-:W-:Y:S02]  /*0880*/  IMAD.X R11, RZ, RZ, ~R2, P0 ;  /* 0x000000ffff0b7224 */ /* 0x000fe400000e0e02 */
[----:B------:R-:W-:Y:S01]  /*0890*/  FMUL R5, R5, UR4 ;  /* 0x0000000405057c20 */ /* 0x000fe20008400000 */
[----:B------:R-:W-:Y:S01]  /*08a0*/  IMAD.MOV.U32 R2, RZ, RZ, R16 ;  /* 0x000000ffff027224 */ /* 0x000fe200078e0010 */
[----:B------:R-:W-:Y:S01]  /*08b0*/  ULDC UR4, c[0x0][0x154] ;  /* 0x0000550000047ab9 */ /* 0x000fe20000000800 */
[-C--:B------:R-:W-:Y:S02]  /*08c0*/  IMAD R6, R11, R14.reuse, RZ ;  /* 0x0000000e0b067224 */ /* 0x080fe400078e02ff */
[C---:B------:R-:W-:Y:S01]  /*08d0*/  IMAD.WIDE.U32 R2, R9.reuse, R14, R2 ;  /* 0x0000000e09027225 */ /* 0x040fe200078e0002 */
[----:B------:R-:W2:Y:S01]  /*08e0*/  LDC R7, c[0x0][0x144] ;  /* 0x00005100ff077b82 */ /* 0x000ea20000000800 */
[----:B------:R-:W3:Y:S02]  /*08f0*/  F2I.U32.TRUNC.NTZ R5, R5 ;  /* 0x0000000500057305 */ /* 0x000ee4000020f000 */
[----:B------:R-:W-:-:S04]  /*0900*/  IMAD R9, R9, R15, R6 ;  /* 0x0000000f09097224 */ /* 0x000fc800078e0206 */
[----:B------:R-:W-:Y:S01]  /*0910*/  IMAD.IADD R3, R3, 0x1, R9 ;  /* 0x0000000103037824 */ /* 0x000fe200078e0209 */
[----:B------:R-:W4:Y:S04]  /*0920*/  LDC R10, c[0x0][0x608] ;  /* 0x00018200ff0a7b82 */ /* 0x000f280000000800 */
[----:B0-----:R-:W-:Y:S02]  /*0930*/  SHF.R.U64 R12, R2, R8, R3 ;  /* 0x00000008020c7219 */ /* 0x001fe40000001203 */
[----:B------:R-:W-:Y:S02]  /*0940*/  I2FP.F32.U32 R2, R0 ;  /* 0x0000000000027245 */ /* 0x000fe40000201000 */
[----:B------:R-:W0:Y:S01]  /*0950*/  LDC R15, c[0x0][0x658] ;  /* 0x00019600ff0f7b82 */ /* 0x000e220000000800 */
[----:B-1----:R-:W-:Y:S01]  /*0960*/  ISETP.NE.U32.AND P0, PT, R18, RZ, PT ;  /* 0x000000ff1200720c */ /* 0x002fe20003f05070 */
[----:B---3--:R-:W-:Y:S01]  /*0970*/  IMAD.MOV R6, RZ, RZ, -R5 ;  /* 0x000000ffff067224 */ /* 0x008fe200078e0a05 */
[----:B------:R-:W-:Y:S01]  /*0980*/  SHF.R.U32.HI R5, RZ, R8, R3 ;  /* 0x00000008ff057219 */ /* 0x000fe20000011603 */
[----:B------:R-:W-:Y:S01]  /*0990*/  FMUL R3, R2, UR4 ;  /* 0x0000000402037c20 */ /* 0x000fe20008400000 */
[----:B------:R-:W-:-:S02]  /*09a0*/  ISETP.NE.AND.EX P0, PT, R19, RZ, PT, P0 ;  /* 0x000000ff1300720c */ /* 0x000fc40003f05300 */
[----:B------:R-:W-:Y:S01]  /*09b0*/  MOV R2, 0xffffffff ;  /* 0xffffffff00027802 */ /* 0x000fe20000000f00 */
[----:B------:R-:W1:Y:S01]  /*09c0*/  LDC R13, c[0x0][0x148] ;  /* 0x00005200ff0d7b82 */ /* 0x000e620000000800 */
[----:B--2---:R-:W-:Y:S01]  /*09d0*/  IMAD R8, R7, R6, R4 ;  /* 0x0000000607087224 */ /* 0x004fe200078e0204 */
[----:B------:R2:W3:Y:S01]  /*09e0*/  F2I.U32.TRUNC.NTZ R11, R3 ;  /* 0x00000003000b7305 */ /* 0x0004e2000020f000 */
[----:B------:R-:W-:-:S05]  /*09f0*/  IMAD.MOV.U32 R6, RZ, RZ, 0x1 ;  /* 0x00000001ff067424 */ /* 0x000fca00078e00ff */
[----:B------:R-:W1:Y:S01]  /*0a00*/  LDC R17, c[0x0][0x600] ;  /* 0x00018000ff117b82 */ /* 0x000e620000000800 */
[-CC-:B----4-:R-:W-:Y:S02]  /*0a10*/  SHF.R.U64 R23, R12, R10.reuse, R5.reuse ;  /* 0x0000000a0c177219 */ /* 0x190fe40000001205 */
[----:B------:R-:W-:-:S05]  /*0a20*/  SHF.R.U32.HI R4, RZ, R10, R5 ;  /* 0x0000000aff047219 */ /* 0x000fca0000011605 */
[----:B------:R-:W4:Y:S01]  /*0a30*/  LDC R14, c[0x0][0x648] ;  /* 0x00019200ff0e7b82 */ /* 0x000f220000000800 */
[-CC-:B0-----:R-:W-:Y:S02]  /*0a40*/  SHF.R.U64 R20, R23, R15.reuse, R4.reuse ;  /* 0x0000000f17147219 */ /* 0x181fe40000001204 */
[-C--:B------:R-:W-:Y:S02]  /*0a50*/  SHF.L.U32 R2, R2, R15.reuse, RZ ;  /* 0x0000000f02027219 */ /* 0x080fe400000006ff */
[-C--:B------:R-:W-:Y:S02]  /*0a60*/  SHF.R.U32.HI R4, RZ, R15.reuse, R4 ;  /* 0x0000000fff047219 */ /* 0x080fe40000011604 */
[----:B------:R-:W-:Y:S01]  /*0a70*/  LOP3.LUT R10, RZ, R2, RZ, 0x33, !PT ;  /* 0x00000002ff0a7212 */ /* 0x000fe200078e33ff */
[----:B------:R-:W0:Y:S01]  /*0a80*/  LDC R21, c[0x0][0x638] ;  /* 0x00018e00ff157b82 */ /* 0x000e220000000800 */
[----:B------:R-:W-:Y:S01]  /*0a90*/  SHF.L.U32 R9, R6, R15, RZ ;  /* 0x0000000f06097219 */ /* 0x000fe200000006ff */
[----:B------:R-:W-:-:S02]  /*0aa0*/  IMAD.MOV.U32 R2, RZ, RZ, R20 ;  /* 0x000000ffff027224 */ /* 0x000fc400078e0014 */
[----:B--2---:R-:W-:-:S04]  /*0ab0*/  IMAD.MOV.U32 R3, RZ, RZ, R4 ;  /* 0x000000ffff037224 */ /* 0x004fc800078e0004 */
[----:B------:R-:W2:Y:S01]  /*0ac0*/  LDC R16, c[0x0][0x610] ;  /* 0x00018400ff107b82 */ /* 0x000ea20000000800 */
[----:B---3--:R-:W-:Y:S05]  /*0ad0*/  @!P0 BRA `(.L_x_6) ;  /* 0x0000000000288947 */ /* 0x008fea0003800000 */
[----:B------:R-:W3:Y:S02]  /*0ae0*/  LDC R7, c[0x0][0x64c] ;  /* 0x00019300ff077b82 */ /* 0x000ee40000000800 */
[----:B---3--:R-:W-:-:S05]  /*0af0*/  IADD3 R7, P0, R20, R7, RZ ;  /* 0x0000000714077210 */ /* 0x008fca0007f1e0ff */
        /* <DEDUP_REMOVED lines=8> */
.L_x_6:
[----:B----4-:R-:W-:Y:S01]  /*0b80*/  SHF.R.U64 R2, R2, R14, R3 ;  /* 0x0000000e02027219 */ /* 0x010fe20000001203 */
[----:B-1----:R-:W-:Y:S01]  /*0b90*/  VIADD R3, R17, 0xffffffff ;  /* 0xffffffff11037836 */ /* 0x002fe20000000000 */
[----:B------:R-:W-:Y:S01]  /*0ba0*/  LOP3.LUT R10, R23, R10, RZ, 0xc0, !PT ;  /* 0x0000000a170a7212 */ /* 0x000fe200078ec0ff */
[----:B------:R-:W-:Y:S01]  /*0bb0*/  IMAD.MOV R11, RZ, RZ, -R11 ;  /* 0x000000ffff0b7224 */ /* 0x000fe200078e0a0b */
[----:B------:R-:W-:Y:S01]  /*0bc0*/  R2UR UR6, R22 ;  /* 0x00000000160672ca */ /* 0x000fe200000e0000 */
[----:B------:R-:W-:Y:S01]  /*0bd0*/  IMAD.MOV R4, RZ, RZ, -R2 ;  /* 0x000000ffff047224 */ /* 0x000fe200078e0a02 */
[----:B------:R-:W-:Y:S01]  /*0be0*/  LOP3.LUT R3, R12, R3, RZ, 0xc0, !PT ;  /* 0x000000030c037212 */ /* 0x000fe200078ec0ff */
[----:B------:R-:W-:Y:S02]  /*0bf0*/  @P2 IMAD R8, R13, R11, R0 ;  /* 0x0000000b0d082224 */ /* 0x000fe400078e0200 */
[----:B------:R-:W-:Y:S02]  /*0c00*/  IMAD R9, R9, R2, R10 ;  /* 0x0000000209097224 */ /* 0x000fe400078e020a */
[----:B0-----:R-:W-:-:S02]  /*0c10*/  IMAD R0, R4, R21, R20 ;  /* 0x0000001504007224 */ /* 0x001fc400078e0214 */
[----:B--2---:R-:W-:Y:S02]  /*0c20*/  IMAD R8, R9, R16, R8 ;  /* 0x0000001009087224 */ /* 0x004fe400078e0208 */
[----:B------:R-:W-:Y:S02]  /*0c30*/  IMAD R3, R0, R17, R3 ;  /* 0x0000001100037224 */ /* 0x000fe400078e0203 */
[----:B------:R-:W-:-:S03]  /*0c40*/  IMAD.MOV.U32 R6, RZ, RZ, 0x1 ;  /* 0x00000001ff067424 */ /* 0x000fc600078e00ff */
[----:B------:R-:W-:Y:S02]  /*0c50*/  SEL R0, R3, R8, !P2 ;  /* 0x0000000803007207 */ /* 0x000fe40005000000 */
[----:B------:R-:W-:Y:S02]  /*0c60*/  SEL R8, R8, R3, !P2 ;  /* 0x0000000308087207 */ /* 0x000fe40005000000 */
[----:B------:R-:W-:Y:S01]  /*0c70*/  R2UR UR5, R0 ;  /* 0x00000000000572ca */ /* 0x000fe200000e0000 */
[----:B------:R-:W-:Y:S01]  /*0c80*/  IMAD.U32 R0, RZ, RZ, UR6 ;  /* 0x00000006ff007e24 */ /* 0x000fe2000f8e00ff */
[----:B------:R-:W-:-:S04]  /*0c90*/  R2UR UR4, R8 ;  /* 0x00000000080472ca */ /* 0x000fc800000e0000 */
[----:B------:R0:W-:Y:S07]  /*0ca0*/  STL [R1+0x260], R0 ;  /* 0x0002600001007387 */ /* 0x0001ee0000100800 */
[----:B------:R-:W-:Y:S02]  /*0cb0*/  MOV R17, UR5 ;  /* 0x0000000500117c02 */ /* 0x000fe40008000f00 */
[----:B------:R-:W-:-:S07]  /*0cc0*/  IMAD.U32 R18, RZ, RZ, UR4 ;  /* 0x00000004ff127e24 */ /* 0x000fce000f8e00ff */
.L_x_4:
[----:B------:R-:W-:-:S08]  /*0cd0*/  NOP ;  /* 0x0000000000007918 */ /* 0x000fd00000000000 */
[----:B------:R-:W1:Y:S02]  /*0ce0*/  USETMAXREG.TRY_ALLOC.CTAPOOL UP0, 0xf0 ;  /* 0x000000f0000079c8 */ /* 0x000e640008000600 */
[----:B-1----:R-:W-:-:S13]  /*0cf0*/  PLOP3.LUT P0, PT, PT, PT, UP0, 0x80, 0x0 ;  /* 0x000000000000781c */ /* 0x002fda0003f0f008 */
[----:B------:R-:W-:Y:S05]  /*0d00*/  @!P0 BRA `(.L_x_4) ;  /* 0xfffffffc00f08947 */ /* 0x000fea000383ffff */
[----:B------:R-:W-:Y:S01]  /*0d10*/  ULDC.64 UR4, c[0x0][0x598] ;  /* 0x0001660000047ab9 */ /* 0x000fe20000000a00 */
[----:B------:R-:W-:Y:S01]  /*0d20*/  ULDC.64 UR36, c[0x0][0x208] ;  /* 0x0000820000247ab9 */ /* 0x000fe20000000a00 */
[----:B------:R-:W-:-:S04]  /*0d30*/  ISETP.NE.U32.AND P0, PT, RZ, UR4, PT ;  /* 0x00000004ff007c0c */ /* 0x000fc8000bf05070 */
[----:B------:R-:W-:-:S13]  /*0d40*/  ISETP.NE.AND.EX P0, PT, RZ, UR5, PT, P0 ;  /* 0x00000005ff007c0c */ /* 0x000fda000bf05300 */
[----:B------:R-:W-:Y:S05]  /*0d50*/  @!P0 BRA `(.L_x_7) ;  /* 0x00000000001c8947 */ /* 0x000fea0003800000 */
[----:B------:R-:W1:Y:S02]  /*0d60*/  LDC.64 R2, c[0x0][0x598] ;  /* 0x00016600ff027b82 */ /* 0x000e640000000a00 */
[----:B-1----:R-:W2:Y:S02]  /*0d70*/  LDG.E.64 R2, desc[UR36][R2.64] ;  /* 0x0000002402027981 */ /* 0x002ea4000c1e1b00 */
[----:B--2---:R-:W-:-:S04]  /*0d80*/  ISETP.NE.U32.AND P0, PT, R2, RZ, PT ;  /* 0x000000ff0200720c */ /* 0x004fc80003f05070 */
[----:B------:R-:W-:-:S13]  /*0d90*/  ISETP.NE.AND.EX P0, PT, R3, RZ, PT, P0 ;  /* 0x000000ff0300720c */ /* 0x000fda0003f05300 */
[----:B------:R-:W-:Y:S05]  /*0da0*/  @!P0 BRA `(.L_x_7) ;  /* 0x0000000000088947 */ /* 0x000fea0003800000 */
[----:B------:R1:W5:Y:S01]  /*0db0*/  LD.E R2, desc[UR36][R2.64] ;  /* 0x0000002402027980 */ /* 0x000362000c101900 */
[----:B------:R-:W-:Y:S05]  /*0dc0*/  BRA `(.L_x_8) ;  /* 0x0000000000247947 */ /* 0x000fea0003800000 */
.L_x_7:
[----:B------:R-:W-:Y:S02]  /*0dd0*/  ULDC.64 UR4, c[0x0][0x588] ;  /* 0x0001620000047ab9 */ /* 0x000fe40000000a00 */
[----:B------:R-:W-:-:S04]  /*0de0*/  ISETP.NE.U32.AND P0, PT, RZ, UR4, PT ;  /* 0x00000004ff007c0c */ /* 0x000fc8000bf05070 */
[----:B------:R-:W-:-:S13]  /*0df0*/  ISETP.NE.AND.EX P0, PT, RZ, UR5, PT, P0 ;  /* 0x00000005ff007c0c */ /* 0x000fda000bf05300 */
[----:B------:R-:W-:Y:S05]  /*0e00*/  @!P0 BRA `(.L_x_9) ;  /* 0x00000000000c8947 */ /* 0x000fea0003800000 */
[----:B------:R-:W1:Y:S02]  /*0e10*/  LDC.64 R2, c[0x0][0x588] ;  /* 0x00016200ff027b82 */ /* 0x000e640000000a00 */
[----:B-1----:R2:W5:Y:S01]  /*0e20*/  LDG.E R2, desc[UR36][R2.64] ;  /* 0x0000002402027981 */ /* 0x002562000c1e1900 */
[----:B------:R-:W-:Y:S05]  /*0e30*/  BRA `(.L_x_8) ;  /* 0x0000000000087947 */ /* 0x000fea0003800000 */
.L_x_9:
[----:B------:R-:W-:Y:S02]  /*0e40*/  ULDC UR4, c[0x0][0x580] ;  /* 0x0001600000047ab9 */ /* 0x000fe40000000800 */
[----:B------:R-:W-:-:S07]  /*0e50*/  IMAD.U32 R2, RZ, RZ, UR4 ;  /* 0x00000004ff027e24 */ /* 0x000fce000f8e00ff */
.L_x_8:
[----:B------:R-:W-:Y:S02]  /*0e60*/  ULDC.64 UR4, c[0x0][0x5a0] ;  /* 0x0001680000047ab9 */ /* 0x000fe40000000a00 */
[----:B------:R-:W-:-:S04]  /*0e70*/  ISETP.NE.U32.AND P0, PT, RZ, UR4, PT ;  /* 0x00000004ff007c0c */ /* 0x000fc8000bf05070 */
[----:B------:R-:W-:-:S13]  /*0e80*/  ISETP.NE.AND.EX P0, PT, RZ, UR5, PT, P0 ;  /* 0x00000005ff007c0c */ /* 0x000fda000bf05300 */
[----:B------:R-:W-:Y:S05]  /*0e90*/  @!P0 BRA `(.L_x_10) ;  /* 0x00000000001c8947 */ /* 0x000fea0003800000 */
[----:B------:R-:W3:Y:S02]  /*0ea0*/  LDC.64 R4, c[0x0][0x5a0] ;  /* 0x00016800ff047b82 */ /* 0x000ee40000000a00 */
[----:B---3--:R-:W3:Y:S02]  /*0eb0*/  LDG.E.64 R4, desc[UR36][R4.64] ;  /* 0x0000002404047981 */ /* 0x008ee4000c1e1b00 */
[----:B---3--:R-:W-:-:S04]  /*0ec0*/  ISETP.NE.U32.AND P0, PT, R4, RZ, PT ;  /* 0x000000ff0400720c */ /* 0x008fc80003f05070 */
[----:B------:R-:W-:-:S13]  /*0ed0*/  ISETP.NE.AND.EX P0, PT, R5, RZ, PT, P0 ;  /* 0x000000ff0500720c */ /* 0x000fda0003f05300 */
[----:B------:R-:W-:Y:S05]  /*0ee0*/  @!P0 BRA `(.L_x_10) ;  /* 0x0000000000088947 */ /* 0x000fea0003800000 */
[----:B------:R3:W5:Y:S01]  /*0ef0*/  LD.E R16, desc[UR36][R4.64] ;  /* 0x0000002404107980 */ /* 0x000762000c101900 */
[----:B------:R-:W-:Y:S05]  /*0f00*/  BRA `(.L_x_11) ;  /* 0x0000000000247947 */ /* 0x000fea0003800000 */
.L_x_10:
[----:B------:R-:W-:Y:S02]  /*0f10*/  ULDC.64 UR4, c[0x0][0x590] ;  /* 0x0001640000047ab9 */ /* 0x000fe40000000a00 */
[----:B------:R-:W-:-:S04]  /*0f20*/  ISETP.NE.U32.AND P0, PT, RZ, UR4, PT ;  /* 0x00000004ff007c0c */ /* 0x000fc8000bf05070 */
[----:B------:R-:W-:-:S13]  /*0f30*/  ISETP.NE.AND.EX P0, PT, RZ, UR5, PT, P0 ;  /* 0x00000005ff007c0c */ /* 0x000fda000bf05300 */
[----:B------:R-:W-:Y:S05]  /*0f40*/  @!P0 BRA `(.L_x_12) ;  /* 0x00000000000c8947 */ /* 0x000fea0003800000 */
[----:B------:R-:W3:Y:S02]  /*0f50*/  LDC.64 R4, c[0x0][0x590] ;  /* 0x00016400ff047b82 */ /* 0x000ee40000000a00 */
[----:B---3--:R4:W5:Y:S01]  /*0f60*/  LDG.E R16, desc[UR36][R4.64] ;  /* 0x0000002404107981 */ /* 0x008962000c1e1900 */
[----:B------:R-:W-:Y:S05]  /*0f70*/  BRA `(.L_x_11) ;  /* 0x0000000000087947 */ /* 0x000fea0003800000 */
.L_x_12:
[----:B------:R-:W-:Y:S02]  /*0f80*/  ULDC UR4, c[0x0][0x584] ;  /* 0x0001610000047ab9 */ /* 0x000fe40000000800 */
[----:B------:R-:W-:-:S07]  /*0f90*/  IMAD.U32 R16, RZ, RZ, UR4 ;  /* 0x00000004ff107e24 */ /* 0x000fce000f8e00ff */
.L_x_11:
[----:B------:R-:W-:-:S13]  /*0fa0*/  LOP3.LUT P0, RZ, R6, 0xff, RZ, 0xc0, !PT ;  /* 0x000000ff06ff7812 */ /* 0x000fda000780c0ff */
[----:B------:R-:W-:Y:S05]  /*0fb0*/  @!P0 EXIT ;  /* 0x000000000000894d */ /* 0x000fea0003800000 */
[----:B------:R-:W-:Y:S01]  /*0fc0*/  ULDC UR4, c[0x0][0x28c] ;  /* 0x0000a30000047ab9 */ /* 0x000fe20000000800 */
[----:B------:R-:W-:Y:S01]  /*0fd0*/  UMOV UR61, URZ ;  /* 0x0000003f003d7c82 */ /* 0x000fe20008000000 */
[----:B------:R-:W-:-:S04]  /*0fe0*/  UIADD3 UR4, UR4, 0x3f, URZ ;  /* 0x0000003f04047890 */ /* 0x000fc8000fffe03f */
[----:B------:R-:W-:-:S04]  /*0ff0*/  USHF.R.S32.HI UR5, URZ, 0x1f, UR4 ;  /* 0x0000001f3f057899 */ /* 0x000fc80008011404 */
[----:B------:R-:W-:-:S03]  /*1000*/  ULEA.HI UR5, UR5, UR4, URZ, 0x6 ;  /* 0x0000000405057291 */ /* 0x000fc6000f8f303f */
[----:B------:R-:W-:Y:S01]  /*1010*/  UMOV UR4, URZ ;  /* 0x0000003f00047c82 */ /* 0x000fe20008000000 */
[----:B------:R-:W-:Y:S01]  /*1020*/  USHF.R.S32.HI UR5, URZ, 0x6, UR5 ;  /* 0x000000063f057899 */ /* 0x000fe20008011405 */
[----:B0-----:R-:W-:-:S05]  /*1030*/  IMAD.U32 R0, RZ, RZ, UR4 ;  /* 0x00000004ff007e24 */ /* 0x001fca000f8e00ff */
[----:B-12---:R-:W-:Y:S01]  /*1040*/  IMAD.U32 R3, RZ, RZ, UR5 ;  /* 0x00000005ff037e24 */ /* 0x006fe2000f8e00ff */
[----:B------:R0:W-:Y:S04]  /*1050*/  STL [R1+0x288], R0 ;  /* 0x0002880001007387 */ /* 0x0001e80000100800 */
[----:B------:R0:W-:Y:S02]  /*1060*/  STL [R1+0x28c], R3 ;  /* 0x00028c0301007387 */ /* 0x0001e40000100800 */
.L_x_722:
[----:B0-----:R-:W0:Y:S01]  /*1070*/  S2R R0, SR_TID.X ;  /* 0x0000000000007919 */ /* 0x001e220000002100 */
[----:B-1----:R-:W1:Y:S01]  /*1080*/  S2UR UR6, SR_CgaCtaId ;  /* 0x00000000000679c3 */ /* 0x002e620000008800 */
[----:B------:R-:W-:Y:S02]  /*1090*/  UMOV UR60, 0x400 ;  /* 0x00000400003c7882 */ /* 0x000fe40000000000 */
[----:B-1----:R-:W-:Y:S01]  /*10a0*/  ULEA UR60, UR6, UR60, 0x18 ;  /* 0x0000003c063c7291 */ /* 0x002fe2000f8ec03f */
[----:B0-----:R-:W-:-:S04]  /*10b0*/  LOP3.LUT R0, R0, 0x80, RZ, 0xc0, !PT ;  /* 0x0000008000007812 */ /* 0x001fc800078ec0ff */
[----:B------:R-:W-:-:S06]  /*10c0*/  SHF.R.U32.HI R0, RZ, 0x7, R0 ;  /* 0x00000007ff007819 */ /* 0x000fcc0000011600 */
[----:B------:R-:W0:Y:S02]  /*10d0*/  SHFL.IDX PT, R0, R0, RZ, 0x1f ;  /* 0x00001fff00007589 */ /* 0x000e2400000e0000 */
[----:B0-----:R-:W-:-:S13]  /*10e0*/  R2UR UR4, R0 ;  /* 0x00000000000472ca */ /* 0x001fda00000e0000 */
[----:B------:R-:W-:-:S04]  /*10f0*/  ULEA.HI UR5, UR4, UR4, URZ, 0x1 ;  /* 0x0000000404057291 */ /* 0x000fc8000f8f083f */
[----:B------:R-:W-:-:S04]  /*1100*/  ULOP3.LUT UR5, UR5, 0x7fffe, URZ, 0xc0, !UPT ;  /* 0x0007fffe05057892 */ /* 0x000fc8000f8ec03f */
[----:B------:R-:W-:-:S03]  /*1110*/  UIADD3 UR5, UR4, -UR5, URZ ;  /* 0x8000000504057290 */ /* 0x000fc6000fffe03f */
[----:B------:R-:W-:Y:S01]  /*1120*/  ULDC UR4, c[0x0][0x28c] ;  /* 0x0000a30000047ab9 */ /* 0x000fe20000000800 */
[----:B------:R-:W-:Y:S01]  /*1130*/  ULEA UR5, UR5, UR60, 0xd ;  /* 0x0000003c05057291 */ /* 0x000fe2000f8e683f */
[----:B------:R-:W-:-:S03]  /*1140*/  ISETP.LT.AND P0, PT, RZ, UR4, PT ;  /* 0x00000004ff007c0c */ /* 0x000fc6000bf01270 */
[----:B------:R-:W-:-:S04]  /*1150*/  UIADD3 UR5, UR5, 0x100, URZ ;  /* 0x0000010005057890 */ /* 0x000fc8000fffe03f */
[----:B------:R-:W-:-:S04]  /*1160*/  USHF.R.U32.HI UR5, URZ, 0x4, UR5 ;  /* 0x000000043f057899 */ /* 0x000fc80008011605 */
[----:B------:R-:W-:Y:S02]  /*1170*/  ULOP3.LUT UR38, UR5, 0x3fff, URZ, 0xc0, !UPT ;  /* 0x00003fff05267892 */ /* 0x000fe4000f8ec03f */
[----:B--234-:R-:W-:Y:S10]  /*1180*/  @P0 BRA `(.L_x_13) ;  /* 0x0000000000400947 */ /* 0x01cff40003800000 */
[----:B------:R-:W-:Y:S01]  /*1190*/  MOV R0, 0x0 ;  /* 0x0000000000007802 */ /* 0x000fe20000000f00 */
[----:B------:R-:W-:Y:S01]  /*11a0*/  ULDC.64 UR4, c[0x4][0x68] ;  /* 0x01001a0000047ab9 */ /* 0x000fe20000000a00 */
[----:B------:R-:W-:Y:S01]  /*11b0*/  ULDC.64 UR6, c[0x4][0x8] ;  /* 0x0100020000067ab9 */ /* 0x000fe20000000a00 */
[----:B---34-:R-:W-:Y:S01]  /*11c0*/  MOV R4, UR4 ;  /* 0x0000000400047c02 */ /* 0x018fe20008000f00 */
[----:B------:R0:W1:Y:S01]  /*11d0*/  LDC.64 R14, c[0x4][R0] ;  /* 0x01000000000e7b82 */ /* 0x0000620000000a00 */
[----:B------:R-:W-:Y:S01]  /*11e0*/  IMAD.U32 R5, RZ, RZ, UR5 ;  /* 0x00000005ff057e24 */ /* 0x000fe2000f8e00ff */
[----:B------:R-:W-:Y:S01]  /*11f0*/  ULDC.64 UR4, c[0x4][0x70] ;  /* 0x01001c0000047ab9 */ /* 0x000fe20000000a00 */
[----:B------:R-:W-:Y:S01]  /*1200*/  IMAD.U32 R10, RZ, RZ, UR6 ;  /* 0x00000006ff0a7e24 */ /* 0x000fe2000f8e00ff */
[----:B------:R-:W-:Y:S01]  /*1210*/  MOV R8, 0x1e1 ;  /* 0x000001e100087802 */ /* 0x000fe20000000f00 */
[----:B------:R-:W-:Y:S02]  /*1220*/  IMAD.U32 R6, RZ, RZ, UR4 ;  /* 0x00000004ff067e24 */ /* 0x000fe4000f8e00ff */
[----:B------:R-:W-:-:S02]  /*1230*/  IMAD.U32 R7, RZ, RZ, UR5 ;  /* 0x00000005ff077e24 */ /* 0x000fc4000f8e00ff */
[----:B------:R-:W-:Y:S02]  /*1240*/  IMAD.U32 R11, RZ, RZ, UR7 ;  /* 0x00000007ff0b7e24 */ /* 0x000fe4000f8e00ff */
[----:B------:R-:W-:Y:S02]  /*1250*/  IMAD.MOV.U32 R12, RZ, RZ, 0x1 ;  /* 0x00000001ff0c7424 */ /* 0x000fe400078e00ff */
[----:B0-----:R-:W-:-:S07]  /*1260*/  IMAD.MOV.U32 R13, RZ, RZ, RZ ;  /* 0x000000ffff0d7224 */ /* 0x001fce00078e00ff */
[----:B------:R-:W-:-:S07]  /*1270*/  LEPC R20, `(.L_x_13) ;  /* 0x000000001014794e */ /* 0x000fce0000000000 */
[----:B-1---5:R-:W-:Y:S05]  /*1280*/  CALL.ABS.NOINC R14 ;  /* 0x000000000e007343 */ /* 0x022fea0003c00000 */
.L_x_13:
[----:B------:R-:W2:Y:S02]  /*1290*/  LDL R19, [R1+0x25c] ;  /* 0x00025c0001137983 */ /* 0x000ea40000100800 */
[----:B--2---:R-:W-:-:S13]  /*12a0*/  R2UR UR4, R19 ;  /* 0x00000000130472ca */ /* 0x004fda00000e0000 */
[----:B------:R-:W-:-:S06]  /*12b0*/  ULOP3.LUT UR4, UR4, 0x1, URZ, 0xfc, !UPT ;  /* 0x0000000104047892 */ /* 0x000fcc000f8efc3f */
[----:B------:R-:W-:-:S05]  /*12c0*/  IMAD.U32 R0, RZ, RZ, UR4 ;  /* 0x00000004ff007e24 */ /* 0x000fca000f8e00ff */
[----:B------:R-:W-:-:S13]  /*12d0*/  ISETP.NE.AND P0, PT, R0, 0x3, PT ;  /* 0x000000030000780c */ /* 0x000fda0003f05270 */
[----:B------:R-:W-:Y:S05]  /*12e0*/  @!P0 BRA `(.L_x_14) ;  /* 0x0000000000048947 */ /* 0x000fea0003800000 */
[----:B------:R-:W-:Y:S01]  /*12f0*/  BPT.TRAP 0x1 ;  /* 0x000000040000795c */ /* 0x000fe20000300000 */
.L_x_14:
[----:B------:R-:W2:Y:S01]  /*1300*/  LDL R0, [R1+0x288] ;  /* 0x0002880001007983 */ /* 0x000ea20000100800 */
[----:B------:R-:W-:-:S05]  /*1310*/  IMAD.U32 R3, RZ, RZ, UR61 ;  /* 0x0000003dff037e24 */ /* 0x000fca000f8e00ff */
[----:B------:R-:W-:Y:S02]  /*1320*/  LEA R3, R3, UR60, 0x3 ;  /* 0x0000003c03037c11 */ /* 0x000fe4000f8e18ff */
[----:B--2---:R-:W-:-:S13]  /*1330*/  R2UR UR4, R0 ;  /* 0x00000000000472ca */ /* 0x004fda00000e0000 */
[----:B------:R-:W-:-:S05]  /*1340*/  IMAD.U32 R0, RZ, RZ, UR4 ;  /* 0x00000004ff007e24 */ /* 0x000fca000f8e00ff */
[----:B------:R-:W-:-:S04]  /*1350*/  SHF.L.U32 R0, R0, 0x1f, RZ ;  /* 0x0000001f00007819 */ /* 0x000fc800000006ff */
[----:B------:R0:W1:Y:S01]  /*1360*/  SYNCS.PHASECHK.TRANS64.TRYWAIT P1, [R3+URZ], R0 ;  /* 0x00000000030075a7 */ /* 0x000062000802017f */
[----:B------:R-:W-:Y:S05]  /*1370*/  @!P0 BRA `(.L_x_15) ;  /* 0x0000000000048947 */ /* 0x000fea0003800000 */
[----:B------:R-:W-:Y:S01]  /*1380*/  BPT.TRAP 0x1 ;  /* 0x000000040000795c */ /* 0x000fe20000300000 */
.L_x_15:
[----:B-1----:R-:W-:Y:S05]  /*1390*/  @P1 BRA `(.L_x_16) ;  /* 0x0000000000081947 */ /* 0x002fea0003800000 */
[----:B------:R-:W1:Y:S02]  /*13a0*/  SYNCS.PHASECHK.TRANS64.TRYWAIT P1, [R3+URZ], R0 ;  /* 0x00000000030075a7 */ /* 0x000e64000802017f */
[----:B-1----:R-:W-:Y:S05]  /*13b0*/  @!P1 BRA `(.L_x_17) ;  /* 0x00000300002c9947 */ /* 0x002fea0003800000 */
.L_x_16:
[----:B---34-:R-:W2:Y:S02]  /*13c0*/  LDL R4, [R1+0x28c] ;  /* 0x00028c0001047983 */ /* 0x018ea40000100800 */
[----:B--2---:R-:W-:-:S13]  /*13d0*/  R2UR UR5, R4 ;  /* 0x00000000040572ca */ /* 0x004fda00000e0000 */
[----:B------:R-:W-:-:S04]  /*13e0*/  UISETP.LT.AND UP0, UPT, UR5, 0x1, UPT ;  /* 0x000000010500788c */ /* 0x000fc8000bf01270 */
[----:B------:R-:W-:-:S06]  /*13f0*/  USEL UR4, UR5, 0x1, UP0 ;  /* 0x0000000105047887 */ /* 0x000fcc0008000000 */
[----:B------:R-:W-:-:S04]  /*1400*/  MOV R5, UR4 ;  /* 0x0000000400057c02 */ /* 0x000fc80008000f00 */
[----:B------:R-:W-:Y:S01]  /*1410*/  IADD3 R5, -R5, UR5, RZ ;  /* 0x0000000505057c10 */ /* 0x000fe2000fffe1ff */
[----:B------:R-:W-:Y:S05]  /*1420*/  WARPSYNC.ALL ;  /* 0x0000000000007948 */ /* 0x000fea0003800000 */
[----:B------:R-:W-:Y:S01]  /*1430*/  ISETP.GE.AND P1, PT, R5, 0x1, PT ;  /* 0x000000010500780c */ /* 0x000fe20003f26270 */
[----:B------:R-:W-:Y:S01]  /*1440*/  UIADD3 UR4, UR60, 0x20100, URZ ;  /* 0x000201003c047890 */ /* 0x000fe2000fffe03f */
[----:B------:R-:W-:Y:S01]  /*1450*/  WARPGROUP.ARRIVE ;  /* 0x00000000000079c5 */ /* 0x000fe20000000000 */
[----:B------:R-:W-:Y:S01]  /*1460*/  ULOP3.LUT UR5, UR38, 0x10000, URZ, 0xfc, !UPT ;  /* 0x0001000026057892 */ /* 0x000fe2000f8efc3f */
[----:B------:R-:W-:Y:S01]  /*1470*/  STL [R1+0x320], R18 ;  /* 0x0003201201007387 */ /* 0x000fe20000100800 */
[----:B------:R-:W-:Y:S01]  /*1480*/  USHF.R.U32.HI UR4, URZ, 0x4, UR4 ;  /* 0x000000043f047899 */ /* 0x000fe20008011604 */
[----:B------:R-:W-:Y:S01]  /*1490*/  MOV R10, UR37 ;  /* 0x00000025000a7c02 */ /* 0x000fe20008000f00 */
[----:B------:R-:W-:Y:S01]  /*14a0*/  UMOV UR33, 0x40000040 ;  /* 0x4000004000217882 */ /* 0x000fe20000000000 */
[----:B------:R-:W-:Y:S01]  /*14b0*/  UMOV UR35, 0x40000040 ;  /* 0x4000004000237882 */ /* 0x000fe20000000000 */
[----:B------:R-:W-:Y:S01]  /*14c0*/  ULOP3.LUT UR4, UR4, 0x3fff, URZ, 0xc0, !UPT ;  /* 0x00003fff04047892 */ /* 0x000fe2000f8ec03f */
[----:B01----:R-:W-:Y:S01]  /*14d0*/  IMAD.U32 R3, RZ, RZ, UR5 ;  /* 0x00000005ff037e24 */ /* 0x003fe2000f8e00ff */
[----:B------:R-:W-:Y:S01]  /*14e0*/  ULEA UR5, UR61, UR5, 0xc ;  /* 0x000000053d057291 */ /* 0x000fe2000f8e603f */
[----:B------:R-:W-:Y:S01]  /*14f0*/  STL [R1+0x31c], R17 ;  /* 0x00031c1101007387 */ /* 0x000fe20000100800 */
[----:B------:R-:W-:Y:S01]  /*1500*/  ULOP3.LUT UR6, UR4, 0x10000, URZ, 0xfc, !UPT ;  /* 0x0001000004067892 */ /* 0x000fe2000f8efc3f */
[----:B------:R-:W-:Y:S01]  /*1510*/  MOV R9, UR36 ;  /* 0x0000002400097c02 */ /* 0x000fe20008000f00 */
[----:B------:R-:W-:Y:S01]  /*1520*/  UMOV UR41, UR33 ;  /* 0x0000002100297c82 */ /* 0x000fe20008000000 */
[----:B------:R-:W-:Y:S01]  /*1530*/  UMOV UR43, 0x40000040 ;  /* 0x40000040002b7882 */ /* 0x000fe20000000000 */
[----:B------:R-:W-:Y:S01]  /*1540*/  UIMAD UR4, UR61, 0x580, UR6 ;  /* 0x000005803d0478a4 */ /* 0x000fe2000f8e0206 */
[----:B-----5:R0:W-:Y:S01]  /*1550*/  STL [R1+0x318], R16 ;  /* 0x0003181001007387 */ /* 0x0201e20000100800 */
[----:B------:R-:W-:Y:S01]  /*1560*/  UMOV UR32, UR5 ;  /* 0x0000000500207c82 */ /* 0x000fe20008000000 */
[----:B------:R-:W-:Y:S01]  /*1570*/  UMOV UR9, UR33 ;  /* 0x0000002100097c82 */ /* 0x000fe20008000000 */
[----:B------:R-:W-:Y:S01]  /*1580*/  UIADD3 UR42, UR4, 0x80, URZ ;  /* 0x00000080042a7890 */ /* 0x000fe2000fffe03f */
[----:B------:R-:W-:Y:S01]  /*1590*/  IMAD.U32 R4, RZ, RZ, UR6 ;  /* 0x00000006ff047e24 */ /* 0x000fe2000f8e00ff */
[----:B------:R-:W-:Y:S01]  /*15a0*/  UMOV UR40, UR32 ;  /* 0x0000002000287c82 */ /* 0x000fe20008000000 */
[----:B------:R-:W-:Y:S01]  /*15b0*/  UMOV UR34, UR4 ;  /* 0x0000000400227c82 */ /* 0x000fe20008000000 */
[----:B------:R-:W-:Y:S01]  /*15c0*/  UIADD3 UR10, UR4, 0x100, URZ ;  /* 0x00000100040a7890 */ /* 0x000fe2000fffe03f */
[----:B------:R-:W-:Y:S01]  /*15d0*/  HGMMA.64x16x16.F32.BF16 R20, gdesc[UR32], RZ, !UPT, gsb0 ;  /* 0x00200000201479f0 */ /* 0x000fe2000c0018ff */
[----:B------:R-:W-:Y:S01]  /*15e0*/  UMOV UR8, UR32 ;  /* 0x0000002000087c82 */ /* 0x000fe20008000000 */
[----:B------:R-:W-:Y:S01]  /*15f0*/  UMOV UR11, 0x40000040 ;  /* 0x40000040000b7882 */ /* 0x000fe20000000000 */
[----:B------:R-:W-:Y:S01]  /*1600*/  UIADD3 UR18, UR4, 0x180, URZ ;  /* 0x0000018004127890 */ /* 0x000fe2000fffe03f */
[----:B------:R-:W-:Y:S01]  /*1610*/  STL [R1+0x314], R5 ;  /* 0x0003140501007387 */ /* 0x000fe20000100800 */
[----:B------:R-:W-:Y:S01]  /*1620*/  UMOV UR16, UR32 ;  /* 0x0000002000107c82 */ /* 0x000fe20008000000 */
[----:B------:R-:W-:Y:S01]  /*1630*/  UMOV UR17, UR33 ;  /* 0x0000002100117c82 */ /* 0x000fe20008000000 */
[----:B------:R-:W-:Y:S01]  /*1640*/  UMOV UR19, 0x40000040 ;  /* 0x4000004000137882 */ /* 0x000fe20000000000 */
[----:B------:R-:W-:Y:S01]  /*1650*/  STL [R1+0x310], R2 ;  /* 0x0003100201007387 */ /* 0x000fe20000100800 */
[----:B------:R-:W-:Y:S01]  /*1660*/  UIADD3 UR46, UR4, 0x200, URZ ;  /* 0x00000200042e7890 */ /* 0x000fe2000fffe03f */
[----:B------:R-:W-:Y:S01]  /*1670*/  MOV R6, UR5 ;  /* 0x0000000500067c02 */ /* 0x000fe20008000f00 */
[----:B------:R-:W-:Y:S01]  /*1680*/  UMOV UR44, UR32 ;  /* 0x00000020002c7c82 */ /* 0x000fe20008000000 */
[----:B------:R-:W-:Y:S01]  /*1690*/  STL [R1+0x324], R3 ;  /* 0x0003240301007387 */ /* 0x000fe20000100800 */
[----:B------:R-:W-:Y:S01]  /*16a0*/  UMOV UR45, UR33 ;  /* 0x00000021002d7c82 */ /* 0x000fe20008000000 */
[----:B------:R-:W-:Y:S01]  /*16b0*/  UMOV UR47, 0x40000040 ;  /* 0x40000040002f7882 */ /* 0x000fe20000000000 */
[----:B------:R-:W-:Y:S01]  /*16c0*/  UIADD3 UR30, UR4, 0x280, URZ ;  /* 0x00000280041e7890 */ /* 0x000fe2000fffe03f */
[----:B------:R-:W-:Y:S01]  /*16d0*/  STL [R1+0x328], R4 ;  /* 0x0003280401007387 */ /* 0x000fe20000100800 */
[----:B------:R-:W-:Y:S01]  /*16e0*/  UMOV UR28, UR32 ;  /* 0x00000020001c7c82 */ /* 0x000fe20008000000 */
[----:B------:R-:W-:Y:S01]  /*16f0*/  UMOV UR29, UR33 ;  /* 0x00000021001d7c82 */ /* 0x000fe20008000000 */
[----:B------:R-:W-:Y:S01]  /*1700*/  UMOV UR31, 0x40000040 ;  /* 0x40000040001f7882 */ /* 0x000fe20000000000 */
[----:B------:R-:W-:-:S02]  /*1710*/  UIADD3 UR26, UR4, 0x300, URZ ;  /* 0x00000300041a7890 */ /* 0x000fc4000fffe03f */
[----:B------:R-:W-:Y:S01]  /*1720*/  MOV R0, UR4 ;  /* 0x0000000400007c02 */ /* 0x000fe20008000f00 */
[----:B------:R-:W-:Y:S01]  /*1730*/  UMOV UR24, UR32 ;  /* 0x0000002000187c82 */ /* 0x000fe20008000000 */
[----:B------:R-:W-:Y:S01]  /*1740*/  UMOV UR25, UR33 ;  /* 0x0000002100197c82 */ /* 0x000fe20008000000 */
[----:B------:R-:W-:Y:S01]  /*1750*/  UMOV UR27, 0x40000040 ;  /* 0x40000040001b7882 */ /* 0x000fe20000000000 */
[----:B------:R-:W-:Y:S01]  /*1760*/  UIADD3 UR14, UR4, 0x380, URZ ;  /* 0x00000380040e7890 */ /* 0x000fe2000fffe03f */
        /* <DEDUP_REMOVED lines=18> */
[----:B------:R-:W-:Y:S01]  /*1890*/  UMOV UR38, UR14 ;  /* 0x0000000e00267c82 */ /* 0x000fe20008000000 */
[----:B------:R-:W-:Y:S01]  /*18a0*/  UMOV UR39, UR15 ;  /* 0x0000000f00277c82 */ /* 0x000fe20008000000 */
[----:B------:R-:W-:-:S02]  /*18b0*/  WARPGROUP.DEPBAR.LE gsb0, 0x0 ;  /* 0x00008000000079c5 */ /* 0x000fc40000010000 */
[----:B------:R-:W-:Y:S01]  /*18c0*/  IMAD.MOV.U32 R14, RZ, RZ, R24 ;  /* 0x000000ffff0e7224 */ /* 0x000fe200078e0018 */
[----:B------:R-:W-:Y:S01]  /*18d0*/  MOV R15, R23 ;  /* 0x00000017000f7202 */ /* 0x000fe20000000f00 */
[----:B------:R-:W-:Y:S02]  /*18e0*/  IMAD.MOV.U32 R13, RZ, RZ, R25 ;  /* 0x000000ffff0d7224 */ /* 0x000fe400078e0019 */
[----:B------:R-:W-:Y:S02]  /*18f0*/  IMAD.MOV.U32 R12, RZ, RZ, R26 ;  /* 0x000000ffff0c7224 */ /* 0x000fe400078e001a */
[----:B------:R-:W-:Y:S02]  /*1900*/  IMAD.MOV.U32 R11, RZ, RZ, R27 ;  /* 0x000000ffff0b7224 */ /* 0x000fe400078e001b */
[----:B------:R-:W-:Y:S01]  /*1910*/  WARPGROUP.ARRIVE ;  /* 0x00000000000079c5 */ /* 0x000fe20000000000 */
[----:B------:R-:W-:Y:S02]  /*1920*/  IMAD.MOV.U32 R59, RZ, RZ, R21 ;  /* 0x000000ffff3b7224 */ /* 0x000fe400078e0015 */
[----:B------:R-:W-:-:S02]  /*1930*/  IMAD.MOV.U32 R58, RZ, RZ, R22 ;  /* 0x000000ffff3a7224 */ /* 0x000fc400078e0016 */
[----:B------:R-:W-:Y:S01]  /*1940*/  IMAD.MOV.U32 R57, RZ, RZ, R20 ;  /* 0x000000ffff397224 */ /* 0x000fe200078e0014 */
[----:B------:R-:W-:Y:S03]  /*1950*/  HGMMA.64x16x16.F32.BF16 R24, gdesc[UR40], RZ, !UPT, gsb0 ;  /* 0x00200000281879f0 */ /* 0x000fe6000c0018ff */
[----:B------:R-:W-:Y:S02]  /*1960*/  WARPGROUP.DEPBAR.LE gsb0, 0x0 ;  /* 0x00008000000079c5 */ /* 0x000fe40000010000 */
[----:B0-----:R-:W-:Y:S01]  /*1970*/  WARPGROUP.ARRIVE ;  /* 0x00000000000079c5 */ /* 0x001fe20000000000 */
[----:B------:R-:W-:Y:S04]  /*1980*/  STL.64 [R1+0x1a0], R24 ;  /* 0x0001a01801007387 */ /* 0x000fe80000100a00 */
[----:B------:R-:W-:Y:S01]  /*1990*/  STL.64 [R1+0x1a8], R26 ;  /* 0x0001a81a01007387 */ /* 0x000fe20000100a00 */
[----:B------:R-:W-:Y:S03]  /*19a0*/  HGMMA.64x16x16.F32.BF16 R16, gdesc[UR8], RZ, !UPT, gsb0 ;  /* 0x00200000081079f0 */ /* 0x000fe6000c0018ff */
[----:B------:R0:W-:Y:S04]  /*19b0*/  STL.64 [R1+0x1b0], R28 ;  /* 0x0001b01c01007387 */ /* 0x0001e80000100a00 */
[----:B------:R1:W-:Y:S01]  /*19c0*/  STL.64 [R1+0x1b8], R30 ;  /* 0x0001b81e01007387 */ /* 0x0003e20000100a00 */
[----:B------:R-:W-:-:S02]  /*19d0*/  WARPGROUP.DEPBAR.LE gsb0, 0x0 ;  /* 0x00008000000079c5 */ /* 0x000fc40000010000 */
[----:B------:R-:W-:Y:S01]  /*19e0*/  IMAD.MOV.U32 R56, RZ, RZ, R17 ;  /* 0x000000ffff387224 */ /* 0x000fe200078e0011 */
[----:B------:R-:W-:Y:S01]  /*19f0*/  MOV R39, R18 ;  /* 0x0000001200277202 */ /* 0x000fe20000000f00 */
[----:B------:R-:W-:Y:S01]  /*1a00*/  IMAD.MOV.U32 R38, RZ, RZ, R19 ;  /* 0x000000ffff267224 */ /* 0x000fe200078e0013 */
[----:B------:R-:W-:Y:S01]  /*1a10*/  MOV R33, R16 ;  /* 0x0000001000217202 */ /* 0x000fe20000000f00 */
[----:B------:R-:W-:Y:S02]  /*1a20*/  IMAD.MOV.U32 R37, RZ, RZ, R20 ;  /* 0x000000ffff257224 */ /* 0x000fe400078e0014 */
[----:B------:R-:W-:Y:S02]  /*1a30*/  IMAD.MOV.U32 R36, RZ, RZ, R21 ;  /* 0x000000ffff247224 */ /* 0x000fe400078e0015 */
[----:B------:R-:W-:Y:S02]  /*1a40*/  IMAD.MOV.U32 R35, RZ, RZ, R22 ;  /* 0x000000ffff237224 */ /* 0x000fe400078e0016 */
[----:B------:R-:W-:-:S02]  /*1a50*/  IMAD.MOV.U32 R34, RZ, RZ, R23 ;  /* 0x000000ffff227224 */ /* 0x000fc400078e0017 */
[----:B------:R-:W-:-:S06]  /*1a60*/  WARPGROUP.ARRIVE ;  /* 0x00000000000079c5 */ /* 0x000fcc0000000000 */
[----:B------:R-:W-:Y:S03]  /*1a70*/  HGMMA.64x16x16.F32.BF16 R16, gdesc[UR16], RZ, !UPT, gsb0 ;  /* 0x00200000101079f0 */ /* 0x000fe6000c0018ff */
[----:B------:R-:W-:Y:S02]  /*1a80*/  WARPGROUP.DEPBAR.LE gsb0, 0x0 ;  /* 0x00008000000079c5 */ /* 0x000fe40000010000 */
[----:B0-----:R-:W-:Y:S01]  /*1a90*/  IMAD.MOV.U32 R29, RZ, RZ, R18 ;  /* 0x000000ffff1d7224 */ /* 0x001fe200078e0012 */
[----:B------:R-:W-:Y:S01]  /*1aa0*/  MOV R24, R23 ;  /* 0x0000001700187202 */ /* 0x000fe20000000f00 */
[----:B------:R-:W-:Y:S02]  /*1ab0*/  IMAD.MOV.U32 R28, RZ, RZ, R19 ;  /* 0x000000ffff1c7224 */ /* 0x000fe400078e0013 */
[----:B------:R-:W-:Y:S02]  /*1ac0*/  IMAD.MOV.U32 R27, RZ, RZ, R20 ;  /* 0x000000ffff1b7224 */ /* 0x000fe400078e0014 */
[----:B------:R-:W-:-:S02]  /*1ad0*/  IMAD.MOV.U32 R26, RZ, RZ, R21 ;  /* 0x000000ffff1a7224 */ /* 0x000fc400078e0015 */
[----:B------:R-:W-:Y:S02]  /*1ae0*/  IMAD.MOV.U32 R25, RZ, RZ, R22 ;  /* 0x000000ffff197224 */ /* 0x000fe400078e0016 */
[----:B------:R-:W-:Y:S02]  /*1af0*/  IMAD.MOV.U32 R8, RZ, RZ, R16 ;  /* 0x000000ffff087224 */ /* 0x000fe400078e0010 */
[----:B------:R-:W-:Y:S02]  /*1b00*/  IMAD.MOV.U32 R7, RZ, RZ, R17 ;  /* 0x000000ffff077224 */ /* 0x000fe400078e0011 */
[----:B------:R-:W-:-:S06]  /*1b10*/  WARPGROUP.ARRIVE ;  /* 0x00000000000079c5 */ /* 0x000fcc0000000000 */
[----:B------:R-:W-:Y:S03]  /*1b20*/  HGMMA.64x16x16.F32.BF16 R16, gdesc[UR44], RZ, !UPT, gsb0 ;  /* 0x002000002c1079f0 */ /* 0x000fe6000c0018ff */
[----:B------:R-:W-:Y:S02]  /*1b30*/  WARPGROUP.DEPBAR.LE gsb0, 0x0 ;  /* 0x00008000000079c5 */ /* 0x000fe40000010000 */
[----:B------:R-:W-:Y:S01]  /*1b40*/  WARPGROUP.ARRIVE ;  /* 0x00000000000079c5 */ /* 0x000fe20000000000 */
[----:B------:R-:W-:Y:S01]  /*1b50*/  STL [R1+0x2c], R19 ;  /* 0x00002c1301007387 */ /* 0x000fe20000100800 */
[----:B------:R-:W-:Y:S02]  /*1b60*/  IMAD.MOV.U32 R32, RZ, RZ, R16 ;  /* 0x000000ffff207224 */ /* 0x000fe400078e0010 */
[----:B-1----:R-:W-:Y:S01]  /*1b70*/  IMAD.MOV.U32 R31, RZ, RZ, R17 ;  /* 0x000000ffff1f7224 */ /* 0x002fe200078e0011 */
[----:B------:R-:W-:Y:S01]  /*1b80*/  STL.64 [R1+0x30], R20 ;  /* 0x0000301401007387 */ /* 0x000fe20000100a00 */
[----:B------:R-:W-:Y:S01]  /*1b90*/  HGMMA.64x16x16.F32.BF16 R208, gdesc[UR28], RZ, !UPT, gsb0 ;  /* 0x002000001cd079f0 */ /* 0x000fe2000c0018ff */
[----:B------:R-:W-:-:S02]  /*1ba0*/  IMAD.MOV.U32 R30, RZ, RZ, R18 ;  /* 0x000000ffff1e7224 */ /* 0x000fc400078e0012 */
[----:B------:R-:W-:Y:S01]  /*1bb0*/  STL.64 [R1+0x38], R22 ;  /* 0x0000381601007387 */ /* 0x000fe20000100a00 */
[----:B------:R-:W-:Y:S02]  /*1bc0*/  WARPGROUP.DEPBAR.LE gsb0, 0x0 ;  /* 0x00008000000079c5 */ /* 0x000fe40000010000 */
[----:B------:R-:W-:Y:S01]  /*1bd0*/  WARPGROUP.ARRIVE ;  /* 0x00000000000079c5 */ /* 0x000fe20000000000 */
[----:B------:R0:W-:Y:S04]  /*1be0*/  STL.64 [R1+0x748], R214 ;  /* 0x000748d601007387 */ /* 0x0001e80000100a00 */
[----:B------:R1:W-:Y:S01]  /*1bf0*/  STL.64 [R1+0x740], R212 ;  /* 0x000740d401007387 */ /* 0x0003e20000100a00 */
[----:B------:R-:W-:Y:S03]  /*1c00*/  HGMMA.64x16x16.F32.BF16 R176, gdesc[UR24], RZ, !UPT, gsb0 ;  /* 0x0020000018b079f0 */ /* 0x000fe6000c0018ff */
[----:B------:R2:W-:Y:S04]  /*1c10*/  STL.64 [R1+0x738], R210 ;  /* 0x000738d201007387 */ /* 0x0005e80000100a00 */
[----:B------:R3:W-:Y:S01]  /*1c20*/  STL.64 [R1+0x730], R208 ;  /* 0x000730d001007387 */ /* 0x0007e20000100a00 */
[----:B0-----:R-:W-:-:S02]  /*1c30*/  IMAD.MOV.U32 R214, RZ, RZ, R31 ;  /* 0x000000ffffd67224 */ /* 0x001fc400078e001f */
[----:B------:R-:W-:Y:S02]  /*1c40*/  IMAD.MOV.U32 R215, RZ, RZ, R30 ;  /* 0x000000ffffd77224 */ /* 0x000fe400078e001e */
[----:B-1----:R-:W-:Y:S02]  /*1c50*/  IMAD.MOV.U32 R213, RZ, RZ, R32 ;  /* 0x000000ffffd57224 */ /* 0x002fe400078e0020 */
[----:B------:R-:W-:Y:S02]  /*1c60*/  IMAD.MOV.U32 R212, RZ, RZ, R24 ;  /* 0x000000ffffd47224 */ /* 0x000fe400078e0018 */
[----:B--2---:R-:W-:Y:S02]  /*1c70*/  IMAD.MOV.U32 R210, RZ, RZ, R26 ;  /* 0x000000ffffd27224 */ /* 0x004fe400078e001a */
[----:B------:R-:W-:Y:S01]  /*1c80*/  IMAD.MOV.U32 R211, RZ, RZ, R25 ;  /* 0x000000ffffd37224 */ /* 0x000fe200078e0019 */
[----:B---3--:R-:W-:Y:S01]  /*1c90*/  MOV R209, R27 ;  /* 0x0000001b00d17202 */ /* 0x008fe20000000f00 */
[----:B------:R-:W-:Y:S01]  /*1ca0*/  IMAD.MOV.U32 R208, RZ, RZ, R28 ;  /* 0x000000ffffd07224 */ /* 0x000fe200078e001c */
[----:B------:R-:W-:-:S02]  /*1cb0*/  WARPGROUP.DEPBAR.LE gsb0, 0x0 ;  /* 0x00008000000079c5 */ /* 0x000fc40000010000 */
        /* <DEDUP_REMOVED lines=11> */
[----:B------:R-:W-:Y:S02]  /*1d70*/  IMAD.MOV.U32 R179, RZ, RZ, R35 ;  /* 0x000000ffffb37224 */ /* 0x000fe400078e0023 */
[----:B---3--:R-:W-:-:S02]  /*1d80*/  IMAD.MOV.U32 R176, RZ, RZ, R38 ;  /* 0x000000ffffb07224 */ /* 0x008fc400078e0026 */
[----:B------:R-:W-:Y:S01]  /*1d90*/  IMAD.MOV.U32 R177, RZ, RZ, R37 ;  /* 0x000000ffffb17224 */ /* 0x000fe200078e0025 */
[----:B------:R-:W-:Y:S02]  /*1da0*/  WARPGROUP.DEPBAR.LE gsb0, 0x0 ;  /* 0x00008000000079c5 */ /* 0x000fe40000010000 */
[----:B------:R-:W-:Y:S01]  /*1db0*/  WARPGROUP.ARRIVE ;  /* 0x00000000000079c5 */ /* 0x000fe20000000000 */
[----:B------:R0:W-:Y:S04]  /*1dc0*/  STL.64 [R1+0x788], R150 ;  /* 0x0007889601007387 */ /* 0x0001e80000100a00 */
[----:B------:R1:W-:Y:S01]  /*1dd0*/  STL.64 [R1+0x780], R148 ;  /* 0x0007809401007387 */ /* 0x0003e20000100a00 */
[----:B------:R-:W-:Y:S03]  /*1de0*/  HGMMA.64x16x16.F32.BF16 R112, gdesc[UR20], RZ, !UPT, gsb0 ;  /* 0x00200000147079f0 */ /* 0x000fe6000c0018ff */
[----:B------:R2:W-:Y:S04]  /*1df0*/  STL.64 [R1+0x778], R146 ;  /* 0x0007789201007387 */ /* 0x0005e80000100a00 */
[----:B------:R-:W-:Y:S01]  /*1e00*/  STL.64 [R1+0x770], R144 ;  /* 0x0007709001007387 */ /* 0x000fe20000100a00 */
[----:B0-----:R-:W-:Y:S01]  /*1e10*/  MOV R151, R39 ;  /* 0x0000002700977202 */ /* 0x001fe20000000f00 */
[----:B------:R-:W-:Y:S01]  /*1e20*/  IMAD.MOV.U32 R150, RZ, RZ, R56 ;  /* 0x000000ffff967224 */ /* 0x000fe200078e0038 */
[----:B-1----:R-:W-:Y:S01]  /*1e30*/  MOV R149, R33 ;  /* 0x0000002100957202 */ /* 0x002fe20000000f00 */
[----:B------:R-:W-:-:S02]  /*1e40*/  IMAD.MOV.U32 R148, RZ, RZ, R58 ;  /* 0x000000ffff947224 */ /* 0x000fc400078e003a */
[----:B--2---:R-:W-:Y:S01]  /*1e50*/  IMAD.MOV.U32 R147, RZ, RZ, R59 ;  /* 0x000000ffff937224 */ /* 0x004fe200078e003b */
[----:B------:R-:W-:Y:S02]  /*1e60*/  WARPGROUP.DEPBAR.LE gsb0, 0x0 ;  /* 0x00008000000079c5 */ /* 0x000fe40000010000 */
[----:B------:R-:W-:Y:S01]  /*1e70*/  WARPGROUP.ARRIVE ;  /* 0x00000000000079c5 */ /* 0x000fe20000000000 */
[----:B------:R-:W-:Y:S04]  /*1e80*/  STL [R1+0x72c], R118 ;  /* 0x00072c7601007387 */ /* 0x000fe80000100800 */
[----:B------:R-:W-:Y:S01]  /*1e90*/  STL [R1+0x728], R119 ;  /* 0x0007287701007387 */ /* 0x000fe20000100800 */
[----:B------:R-:W-:Y:S03]  /*1ea0*/  HGMMA.64x16x16.F32.BF16 R80, gdesc[UR56], RZ, !UPT, gsb0 ;  /* 0x00200000385079f0 */ /* 0x000fe6000c0018ff */
[----:B------:R-:W-:-:S02]  /*1eb0*/  WARPGROUP.DEPBAR.LE gsb0, 0x0 ;  /* 0x00008000000079c5 */ /* 0x000fc40000010000 */
[----:B------:R-:W-:Y:S01]  /*1ec0*/  WARPGROUP.ARRIVE ;  /* 0x00000000000079c5 */ /* 0x000fe20000000000 */
[----:B------:R-:W-:Y:S04]  /*1ed0*/  STL [R1+0x724], R81 ;  /* 0x0007245101007387 */ /* 0x000fe80000100800 */
[----:B------:R-:W-:Y:S01]  /*1ee0*/  STL [R1+0x720], R82 ;  /* 0x0007205201007387 */ /* 0x000fe20000100800 */
[----:B------:R-:W-:Y:S01]  /*1ef0*/  HGMMA.64x16x16.F32.BF16 R48, gdesc[UR48], RZ, !UPT, gsb0 ;  /* 0x00200000303079f0 */ /* 0x000fe2000c0018ff */
[----:B------:R-:W-:Y:S01]  /*1f00*/  UMOV UR48, UR6 ;  /* 0x0000000600307c82 */ /* 0x000fe20008000000 */
[----:B------:R-:W-:Y:S01]  /*1f10*/  UMOV UR49, 0x40000040 ;  /* 0x4000004000317882 */ /* 0x000fe20000000000 */
[----:B------:R-:W-:Y:S01]  /*1f20*/  UMOV UR52, UR48 ;  /* 0x0000003000347c82 */ /* 0x000fe20008000000 */
        /* <DEDUP_REMOVED lines=9> */
[----:B------:R-:W-:Y:S01]  /*1fc0*/  STL [R1+0x71c], R83 ;  /* 0x00071c5301007387 */ /* 0x000fe20000100800 */
        /* <DEDUP_REMOVED lines=13> */
[----:B------:R-:W-:-:S02]  /*20a0*/  UIADD3 UR6, UR5, 0x800, URZ ;  /* 0x0000080005067890 */ /* 0x000fc4000fffe03f */
[----:B------:R-:W-:Y:S01]  /*20b0*/  STL [R1+0x70c], R87 ;  /* 0x00070c5701007387 */ /* 0x000fe20000100800 */
[----:B------:R-:W-:Y:S02]  /*20c0*/  WARPGROUP.DEPBAR.LE gsb0, 0x0 ;  /* 0x00008000000079c5 */ /* 0x000fe40000010000 */
[----:B------:R-:W-:Y:S01]  /*20d0*/  WARPGROUP.ARRIVE ;  /* 0x00000000000079c5 */ /* 0x000fe20000000000 */
[----:B------:R-:W-:Y:S04]  /*20e0*/  STL [R1+0x6d4], R48 ;  /* 0x0006d43001007387 */ /* 0x000fe80000100800 */
[----:B------:R-:W-:Y:S01]  /*20f0*/  STL [R1+0x6d0], R49 ;  /* 0x0006d03101007387 */ /* 0x000fe20000100800 */
[----:B------:R-:W-:Y:S01]  /*2100*/  HGMMA.64x16x16.F32.BF16 R40, gdesc[UR48], RZ, !UPT, gsb0 ;  /* 0x00200000302879f0 */ /* 0x000fe2000c0018ff */
[----:B------:R-:W-:-:S02]  /*2110*/  UIADD3 UR48, UR5, 0xc00, URZ ;  /* 0x00000c0005307890 */ /* 0x000fc4000fffe03f */
[----:B------:R-:W-:Y:S01]  /*2120*/  STL [R1+0x6cc], R50 ;  /* 0x0006cc3201007387 */ /* 0x000fe20000100800 */
[----:B------:R-:W-:Y:S02]  /*2130*/  UMOV UR49, 0x40000040 ;  /* 0x4000004000317882 */ /* 0x000fe40000000000 */
[----:B------:R-:W-:Y:S01]  /*2140*/  UMOV UR7, UR49 ;  /* 0x0000003100077c82 */ /* 0x000fe20008000000 */
[----:B------:R-:W-:Y:S01]  /*2150*/  STL [R1+0x6c8], R51 ;  /* 0x0006c83301007387 */ /* 0x000fe20000100800 */
[----:B------:R-:W-:-:S03]  /*2160*/  UMOV UR4, UR48 ;  /* 0x0000003000047c82 */ /* 0x000fc60008000000 */
[----:B------:R-:W-:Y:S04]  /*2170*/  STL [R1+0x6c4], R52 ;  /* 0x0006c43401007387 */ /* 0x000fe80000100800 */
[----:B------:R-:W-:Y:S04]  /*2180*/  STL [R1+0x6c0], R53 ;  /* 0x0006c03501007387 */ /* 0x000fe80000100800 */
[----:B------:R-:W-:Y:S04]  /*2190*/  STL [R1+0x6bc], R54 ;  /* 0x0006bc3601007387 */ /* 0x000fe80000100800 */
[----:B------:R-:W-:Y:S01]  /*21a0*/  STL [R1+0x6b8], R55 ;  /* 0x0006b83701007387 */ /* 0x000fe20000100800 */
[----:B------:R-:W-:-:S02]  /*21b0*/  WARPGROUP.DEPBAR.LE gsb0, 0x0 ;  /* 0x00008000000079c5 */ /* 0x000fc40000010000 */
[----:B------:R-:W-:Y:S01]  /*21c0*/  WARPGROUP.ARRIVE ;  /* 0x00000000000079c5 */ /* 0x000fe20000000000 */
[----:B------:R-:W-:Y:S04]  /*21d0*/  STL [R1+0x6ec], R40 ;  /* 0x0006ec2801007387 */ /* 0x000fe80000100800 */
[----:B------:R-:W-:Y:S01]  /*21e0*/  STL [R1+0x6e8], R41 ;  /* 0x0006e82901007387 */ /* 0x000fe20000100800 */
[----:B------:R-:W-:Y:S01]  /*21f0*/  HGMMA.64x16x16.F32.BF16 R72, gdesc[UR52], RZ, !UPT, gsb0 ;  /* 0x00200000344879f0 */ /* 0x000fe2000c0018ff */
[----:B------:R-:W-:Y:S01]  /*2200*/  UMOV UR54, UR50 ;  /* 0x0000003200367c82 */ /* 0x000fe20008000000 */
[----:B------:R-:W-:Y:S01]  /*2210*/  UMOV UR55, UR51 ;  /* 0x0000003300377c82 */ /* 0x000fe20008000000 */
[----:B------:R-:W-:Y:S04]  /*2220*/  STL [R1+0x6e4], R42 ;  /* 0x0006e42a01007387 */ /* 0x000fe80000100800 */
[----:B------:R-:W-:Y:S04]  /*2230*/  STL [R1+0x6e0], R43 ;  /* 0x0006e02b01007387 */ /* 0x000fe80000100800 */
[----:B------:R-:W-:Y:S04]  /*2240*/  STL [R1+0x6dc], R44 ;  /* 0x0006dc2c01007387 */ /* 0x000fe80000100800 */
[----:B------:R-:W-:Y:S04]  /*2250*/  STL [R1+0x6d8], R45 ;  /* 0x0006d82d01007387 */ /* 0x000fe80000100800 */
[----:B------:R-:W-:Y:S04]  /*2260*/  STL [R1+0x6b4], R46 ;  /* 0x0006b42e01007387 */ /* 0x000fe80000100800 */
[----:B------:R0:W-:Y:S01]  /*2270*/  STL [R1+0x6b0], R47 ;  /* 0x0006b02f01007387 */ /* 0x0001e20000100800 */
[----:B------:R-:W-:-:S02]  /*2280*/  WARPGROUP.DEPBAR.LE gsb0, 0x0 ;  /* 0x00008000000079c5 */ /* 0x000fc40000010000 */
[----:B------:R-:W-:Y:S01]  /*2290*/  WARPGROUP.ARRIVE ;  /* 0x00000000000079c5 */ /* 0x000fe20000000000 */
[----:B------:R-:W-:Y:S04]  /*22a0*/  STL [R1+0x708], R73 ;  /* 0x0007084901007387 */ /* 0x000fe80000100800 */
[----:B------:R-:W-:Y:S01]  /*22b0*/  STL [R1+0x704], R74 ;  /* 0x0007044a01007387 */ /* 0x000fe20000100800 */
[----:B------:R-:W-:Y:S03]  /*22c0*/  HGMMA.64x16x16.F32.BF16 R104, gdesc[UR20], RZ, !UPT, gsb0 ;  /* 0x00200000146879f0 */ /* 0x000fe6000c0018ff */
[----:B------:R-:W-:Y:S04]  /*22d0*/  STL [R1+0x700], R75 ;  /* 0x0007004b01007387 */ /* 0x000fe80000100800 */
[----:B------:R-:W-:Y:S04]  /*22e0*/  STL [R1+0x6fc], R76 ;  /* 0x0006fc4c01007387 */ /* 0x000fe80000100800 */
[----:B------:R-:W-:Y:S04]  /*22f0*/  STL [R1+0x6f8], R77 ;  /* 0x0006f84d01007387 */ /* 0x000fe80000100800 */
[----:B------:R-:W-:Y:S04]  /*2300*/  STL [R1+0x6f4], R78 ;  /* 0x0006f44e01007387 */ /* 0x000fe80000100800 */
[----:B------:R-:W-:Y:S04]  /*2310*/  STL [R1+0x6f0], R79 ;  /* 0x0006f04f01007387 */ /* 0x000fe80000100800 */
[----:B------:R-:W-:Y:S04]  /*2320*/  STL.64 [R1+0x7a8], R114 ;  /* 0x0007a87201007387 */ /* 0x000fe80000100a00 */
[----:B------:R-:W-:Y:S01]  /*2330*/  STL.64 [R1+0x7a0], R112 ;  /* 0x0007a07001007387 */ /* 0x000fe20000100a00 */
[----:B------:R-:W-:-:S02]  /*2340*/  WARPGROUP.DEPBAR.LE gsb0, 0x0 ;  /* 0x00008000000079c5 */ /* 0x000fc40000010000 */
[----:B------:R-:W-:Y:S01]  /*2350*/  WARPGROUP.ARRIVE ;  /* 0x00000000000079c5 */ /* 0x000fe20000000000 */
[----:B------:R-:W-:Y:S04]  /*2360*/  STL.64 [R1+0x798], R110 ;  /* 0x0007986e01007387 */ /* 0x000fe80000100a00 */
[----:B------:R-:W-:Y:S01]  /*2370*/  STL.64 [R1+0x790], R108 ;  /* 0x0007906c01007387 */ /* 0x000fe20000100a00 */
[----:B------:R-:W-:Y:S01]  /*2380*/  HGMMA.64x16x16.F32.BF16 R136, gdesc[UR12], RZ, !UPT, gsb0 ;  /* 0x002000000c8879f0 */ /* 0x000fe2000c0018ff */
[----:B------:R-:W-:Y:S01]  /*2390*/  UIADD3 UR12, UR5, 0x2, URZ ;  /* 0x00000002050c7890 */ /* 0x000fe2000fffe03f */
[----:B------:R-:W-:Y:S02]  /*23a0*/  UMOV UR13, 0x40000040 ;  /* 0x40000040000d7882 */ /* 0x000fe40000000000 */
[----:B------:R-:W-:Y:S01]  /*23b0*/  UMOV UR5, UR49 ;  /* 0x0000003100057c82 */ /* 0x000fe20008000000 */
[----:B------:R-:W-:-:S02]  /*23c0*/  WARPGROUP.DEPBAR.LE gsb0, 0x0 ;  /* 0x00008000000079c5 */ /* 0x000fc40000010000 */
[----:B------:R-:W-:-:S06]  /*23d0*/  WARPGROUP.ARRIVE ;  /* 0x00000000000079c5 */ /* 0x000fcc0000000000 */
[----:B------:R-:W-:Y:S03]  /*23e0*/  HGMMA.64x16x16.F32.BF16 R168, gdesc[UR24], RZ, !UPT, gsb0 ;  /* 0x0020000018a879f0 */ /* 0x000fe6000c0018ff */
[----:B------:R-:W-:Y:S02]  /*23f0*/  WARPGROUP.DEPBAR.LE gsb0, 0x0 ;  /* 0x00008000000079c5 */ /* 0x000fe40000010000 */
[----:B------:R-:W-:-:S06]  /*2400*/  WARPGROUP.ARRIVE ;  /* 0x00000000000079c5 */ /* 0x000fcc0000000000 */
[----:B------:R-:W-:Y:S03]  /*2410*/  HGMMA.64x16x16.F32.BF16 R200, gdesc[UR28], RZ, !UPT, gsb0 ;  /* 0x002000001cc879f0 */ /* 0x000fe6000c0018ff */
[----:B------:R-:W-:Y:S02]  /*2420*/  WARPGROUP.DEPBAR.LE gsb0, 0x0 ;  /* 0x00008000000079c5 */ /* 0x000fe40000010000 */
[----:B0-----:R-:W-:-:S06]  /*2430*/  WARPGROUP.ARRIVE ;  /* 0x00000000000079c5 */ /* 0x001fcc0000000000 */
[----:B------:R-:W-:Y:S03]  /*2440*/  HGMMA.64x16x16.F32.BF16 R40, gdesc[UR44], RZ, !UPT, gsb0 ;  /* 0x002000002c2879f0 */ /* 0x000fe6000c0018ff */
[----:B------:R-:W-:Y:S02]  /*2450*/  WARPGROUP.DEPBAR.LE gsb0, 0x0 ;  /* 0x00008000000079c5 */ /* 0x000fe40000010000 */
[----:B------:R-:W-:Y:S01]  /*2460*/  WARPGROUP.ARRIVE ;  /* 0x00000000000079c5 */ /* 0x000fe20000000000 */
[----:B------:R-:W-:Y:S04]  /*2470*/  STL.64 [R1], R40 ;  /* 0x0000002801007387 */ /* 0x000fe80000100a00 */
[----:B------:R-:W-:Y:S01]  /*2480*/  STL.64 [R1+0x8], R42 ;  /* 0x0000082a01007387 */ /* 0x000fe20000100a00 */
[----:B------:R-:W-:Y:S03]  /*2490*/  HGMMA.64x16x16.F32.BF16 R60, gdesc[UR16], RZ, !UPT, gsb0 ;  /* 0x00200000103c79f0 */ /* 0x000fe6000c0018ff */
[----:B------:R-:W-:Y:S04]  /*24a0*/  STL.64 [R1+0x10], R44 ;  /* 0x0000102c01007387 */ /* 0x000fe80000100a00 */
[----:B------:R0:W-:Y:S01]  /*24b0*/  STL.64 [R1+0x18], R46 ;  /* 0x0000182e01007387 */ /* 0x0001e20000100a00 */
[----:B------:R-:W-:-:S02]  /*24c0*/  WARPGROUP.DEPBAR.LE gsb0, 0x0 ;  /* 0x00008000000079c5 */ /* 0x000fc40000010000 */
[----:B------:R-:W-:Y:S01]  /*24d0*/  MOV R55, R60 ;  /* 0x0000003c00377202 */ /* 0x000fe20000000f00 */
[----:B0-----:R-:W-:Y:S01]  /*24e0*/  IMAD.MOV.U32 R46, RZ, RZ, R61 ;  /* 0x000000ffff2e7224 */ /* 0x001fe200078e003d */
[----:B------:R-:W-:Y:S01]  /*24f0*/  MOV R20, R66 ;  /* 0x0000004200147202 */ /* 0x000fe20000000f00 */
[----:B------:R-:W-:Y:S02]  /*2500*/  IMAD.MOV.U32 R47, RZ, RZ, R62 ;  /* 0x000000ffff2f7224 */ /* 0x000fe400078e003e */
[----:B------:R-:W-:Y:S02]  /*2510*/  IMAD.MOV.U32 R23, RZ, RZ, R63 ;  /* 0x000000ffff177224 */ /* 0x000fe400078e003f */
[----:B------:R-:W-:Y:S02]  /*2520*/  IMAD.MOV.U32 R22, RZ, RZ, R64 ;  /* 0x000000ffff167224 */ /* 0x000fe400078e0040 */
[----:B------:R-:W-:Y:S02]  /*2530*/  IMAD.MOV.U32 R21, RZ, RZ, R65 ;  /* 0x000000ffff157224 */ /* 0x000fe400078e0041 */
[----:B------:R-:W-:-:S02]  /*2540*/  IMAD.MOV.U32 R19, RZ, RZ, R67 ;  /* 0x000000ffff137224 */ /* 0x000fc400078e0043 */
[----:B------:R-:W-:-:S06]  /*2550*/  WARPGROUP.ARRIVE ;  /* 0x00000000000079c5 */ /* 0x000fcc0000000000 */
[----:B------:R-:W-:Y:S03]  /*2560*/  HGMMA.64x16x16.F32.BF16 R60, gdesc[UR8], RZ, !UPT, gsb0 ;  /* 0x00200000083c79f0 */ /* 0x000fe6000c0018ff */
[----:B------:R-:W-:Y:S02]  /*2570*/  WARPGROUP.DEPBAR.LE gsb0, 0x0 ;  /* 0x00008000000079c5 */ /* 0x000fe40000010000 */
[----:B------:R-:W-:Y:S01]  /*2580*/  IMAD.MOV.U32 R45, RZ, RZ, R60 ;  /* 0x000000ffff2d7224 */ /* 0x000fe200078e003c */
        /* <DEDUP_REMOVED lines=43> */
[----:B------:R-:W-:-:S02]  /*2840*/  WARPGROUP.DEPBAR.LE gsb0, 0x0 ;  /* 0x00008000000079c5 */ /* 0x000fc40000010000 */
[----:B------:R-:W-:Y:S01]  /*2850*/  MOV R84, R60 ;  /* 0x0000003c00547202 */ /* 0x000fe20000000f00 */
[----:B------:R-:W-:Y:S01]  /*2860*/  IMAD.MOV.U32 R85, RZ, RZ, R61 ;  /* 0x000000ffff557224 */ /* 0x000fe200078e003d */
[----:B------:R-:W-:Y:S01]  /*2870*/  MOV R75, R66 ;  /* 0x00000042004b7202 */ /* 0x000fe20000000f00 */
[----:B------:R-:W-:Y:S02]  /*2880*/  IMAD.MOV.U32 R86, RZ, RZ, R62 ;  /* 0x000000ffff567224 */ /* 0x000fe400078e003e */
[----:B------:R-:W-:Y:S02]  /*2890*/  IMAD.MOV.U32 R87, RZ, RZ, R63 ;  /* 0x000000ffff577224 */ /* 0x000fe400078e003f */
[----:B------:R-:W-:Y:S02]  /*28a0*/  IMAD.MOV.U32 R73, RZ, RZ, R64 ;  /* 0x000000ffff497224 */ /* 0x000fe400078e0040 */
[----:B------:R-:W-:Y:S02]  /*28b0*/  IMAD.MOV.U32 R74, RZ, RZ, R65 ;  /* 0x000000ffff4a7224 */ /* 0x000fe400078e0041 */
[----:B------:R-:W-:-:S02]  /*28c0*/  IMAD.MOV.U32 R76, RZ, RZ, R67 ;  /* 0x000000ffff4c7224 */ /* 0x000fc400078e0043 */
[----:B------:R-:W-:-:S06]  /*28d0*/  WARPGROUP.ARRIVE ;  /* 0x00000000000079c5 */ /* 0x000fcc0000000000 */
[----:B------:R-:W-:Y:S01]  /*28e0*/  HGMMA.64x16x16.F32.BF16 R60, gdesc[UR32], RZ, !UPT, gsb0 ;  /* 0x00200000203c79f0 */ /* 0x000fe2000c0018ff */
[----:B------:R-:W-:Y:S01]  /*28f0*/  UMOV UR32, UR12 ;  /* 0x0000000c00207c82 */ /* 0x000fe20008000000 */
[----:B------:R-:W-:Y:S01]  /*2900*/  UMOV UR33, UR13 ;  /* 0x0000000d00217c82 */ /* 0x000fe20008000000 */
        /* <DEDUP_REMOVED lines=27> */
[----:B------:R-:W-:Y:S01]  /*2ac0*/  MOV R115, R61 ;  /* 0x0000003d00737202 */ /* 0x000fe20000000f00 */
[----:B------:R-:W-:Y:S01]  /*2ad0*/  IMAD.MOV.U32 R114, RZ, RZ, R62 ;  /* 0x000000ffff727224 */ /* 0x000fe200078e003e */
[----:B------:R-:W-:Y:S01]  /*2ae0*/  MOV R109, R67 ;  /* 0x00000043006d7202 */ /* 0x000fe20000000f00 */
        /* <DEDUP_REMOVED lines=10> */
[----:B------:R-:W-:Y:S01]  /*2b90*/  WARPGROUP.ARRIVE ;  /* 0x00000000000079c5 */ /* 0x000fe20000000000 */
[----:B------:R-:W-:Y:S04]  /*2ba0*/  STL.64 [R1+0x60], R60 ;  /* 0x0000603c01007387 */ /* 0x000fe80000100a00 */
[----:B------:R-:W-:Y:S01]  /*2bb0*/  STL.64 [R1+0x68], R62 ;  /* 0x0000683e01007387 */ /* 0x000fe20000100a00 */
[----:B------:R-:W-:Y:S01]  /*2bc0*/  HGMMA.64x16x16.F32.BF16 R224, gdesc[UR44], RZ, !UPT, gsb0 ;  /* 0x002000002ce079f0 */ /* 0x000fe2000c0018ff */
[----:B------:R-:W-:Y:S01]  /*2bd0*/  UMOV UR44, UR12 ;  /* 0x0000000c002c7c82 */ /* 0x000fe20008000000 */
[----:B------:R-:W-:Y:S01]  /*2be0*/  UMOV UR45, UR13 ;  /* 0x0000000d002d7c82 */ /* 0x000fe20008000000 */
[----:B------:R-:W-:Y:S04]  /*2bf0*/  STL.64 [R1+0x70], R64 ;  /* 0x0000704001007387 */ /* 0x000fe80000100a00 */
[----:B------:R-:W-:Y:S01]  /*2c00*/  STL.64 [R1+0x78], R66 ;  /* 0x0000784201007387 */ /* 0x000fe20000100a00 */
[----:B------:R-:W-:-:S02]  /*2c10*/  WARPGROUP.DEPBAR.LE gsb0, 0x0 ;  /* 0x00008000000079c5 */ /* 0x000fc40000010000 */
[----:B------:R-:W-:Y:S01]  /*2c20*/  WARPGROUP.ARRIVE ;  /* 0x00000000000079c5 */ /* 0x000fe20000000000 */
[----:B------:R0:W-:Y:S04]  /*2c30*/  STL [R1+0x60c], R224 ;  /* 0x00060ce001007387 */ /* 0x0001e80000100800 */
[----:B------:R-:W-:Y:S01]  /*2c40*/  STL [R1+0x608], R225 ;  /* 0x000608e101007387 */ /* 0x000fe20000100800 */
[----:B------:R-:W-:Y:S01]  /*2c50*/  HGMMA.64x16x16.F32.BF16 R192, gdesc[UR28], RZ, !UPT, gsb0 ;  /* 0x002000001cc079f0 */ /* 0x000fe2000c0018ff */
[----:B------:R-:W-:Y:S01]  /*2c60*/  UMOV UR28, UR12 ;  /* 0x0000000c001c7c82 */ /* 0x000fe20008000000 */
[----:B------:R-:W-:Y:S01]  /*2c70*/  UMOV UR29, UR13 ;  /* 0x0000000d001d7c82 */ /* 0x000fe20008000000 */
[----:B------:R-:W-:Y:S01]  /*2c80*/  STL [R1+0x604], R226 ;  /* 0x000604e201007387 */ /* 0x000fe20000100800 */
[----:B0-----:R-:W-:-:S03]  /*2c90*/  IMAD.MOV.U32 R224, RZ, RZ, R57 ;  /* 0x000000ffffe07224 */ /* 0x001fc600078e0039 */
[----:B------:R-:W-:Y:S04]  /*2ca0*/  STL [R1+0x600], R227 ;  /* 0x000600e301007387 */ /* 0x000fe80000100800 */
        /* <DEDUP_REMOVED lines=24> */
[----:B------:R-:W-:Y:S01]  /*2e30*/  MOV R7, UR36 ;  /* 0x0000002400077c02 */ /* 0x000fe20008000f00 */
[----:B------:R-:W-:Y:S01]  /*2e40*/  UMOV UR36, UR8 ;  /* 0x0000000800247c82 */ /* 0x000fe20008000000 */
[----:B------:R-:W-:Y:S01]  /*2e50*/  MOV R8, UR37 ;  /* 0x0000002500087c02 */ /* 0x000fe20008000f00 */
[----:B------:R-:W-:Y:S01]  /*2e60*/  UMOV UR37, UR9 ;  /* 0x0000000900257c82 */ /* 0x000fe20008000000 */
[----:B------:R-:W-:Y:S01]  /*2e70*/  UMOV UR8, UR48 ;  /* 0x0000003000087c82 */ /* 0x000fe20008000000 */
[----:B------:R-:W-:Y:S01]  /*2e80*/  UMOV UR9, UR49 ;  /* 0x0000003100097c82 */ /* 0x000fe20008000000 */
        /* <DEDUP_REMOVED lines=19> */
[----:B------:R0:W-:Y:S04]  /*2fc0*/  STL.64 [R1+0x688], R102 ;  /* 0x0006886601007387 */ /* 0x0001e80000100a00 */
[----:B------:R1:W-:Y:S01]  /*2fd0*/  STL.64 [R1+0x680], R100 ;  /* 0x0006806401007387 */ /* 0x0003e20000100a00 */
[----:B------:R-:W-:Y:S01]  /*2fe0*/  HGMMA.64x16x16.F32.BF16 R64, gdesc[UR56], RZ, !UPT, gsb0 ;  /* 0x00200000384079f0 */ /* 0x000fe2000c0018ff */
[----:B------:R-:W-:Y:S01]  /*2ff0*/  UMOV UR56, UR16 ;  /* 0x0000001000387c82 */ /* 0x000fe20008000000 */
[----:B------:R-:W-:Y:S01]  /*3000*/  UMOV UR57, UR17 ;  /* 0x0000001100397c82 */ /* 0x000fe20008000000 */
[----:B------:R-:W-:Y:S01]  /*3010*/  UMOV UR16, UR48 ;  /* 0x0000003000107c82 */ /* 0x000fe20008000000 */
[----:B------:R-:W-:Y:S01]  /*3020*/  UMOV UR17, UR49 ;  /* 0x0000003100117c82 */ /* 0x000fe20008000000 */
[----:B------:R-:W-:Y:S04]  /*3030*/  STL.64 [R1+0x678], R98 ;  /* 0x0006786201007387 */ /* 0x000fe80000100a00 */
[----:B------:R2:W-:Y:S01]  /*3040*/  STL.64 [R1+0x670], R96 ;  /* 0x0006706001007387 */ /* 0x0005e20000100a00 */
[----:B------:R-:W-:-:S02]  /*3050*/  WARPGROUP.DEPBAR.LE gsb0, 0x0 ;  /* 0x00008000000079c5 */ /* 0x000fc40000010000 */
[----:B------:R-:W-:Y:S01]  /*3060*/  WARPGROUP.ARRIVE ;  /* 0x00000000000079c5 */ /* 0x000fe20000000000 */
[----:B------:R-:W-:Y:S04]  /*3070*/  STL.64 [R1+0x6a8], R70 ;  /* 0x0006a84601007387 */ /* 0x000fe80000100a00 */
[----:B------:R-:W-:Y:S01]  /*3080*/  STL.64 [R1+0x6a0], R68 ;  /* 0x0006a04401007387 */ /* 0x000fe20000100a00 */
[----:B------:R-:W-:Y:S01]  /*3090*/  HGMMA.64x16x16.F32.BF16 R32, gdesc[UR52], RZ, !UPT, gsb0 ;  /* 0x00200000342079f0 */ /* 0x000fe2000c0018ff */
[----:B------:R-:W-:Y:S01]  /*30a0*/  UMOV UR52, UR24 ;  /* 0x0000001800347c82 */ /* 0x000fe20008000000 */
[----:B------:R-:W-:Y:S01]  /*30b0*/  UMOV UR53, UR25 ;  /* 0x0000001900357c82 */ /* 0x000fe20008000000 */
[----:B------:R-:W-:Y:S01]  /*30c0*/  UMOV UR54, UR26 ;  /* 0x0000001a00367c82 */ /* 0x000fe20008000000 */
[----:B------:R-:W-:Y:S01]  /*30d0*/  UMOV UR55, UR27 ;  /* 0x0000001b00377c82 */ /* 0x000fe20008000000 */
[----:B------:R-:W-:Y:S01]  /*30e0*/  STL.64 [R1+0x698], R66 ;  /* 0x0006984201007387 */ /* 0x000fe20000100a00 */
[----:B0-----:R-:W-:Y:S01]  /*30f0*/  IMAD.MOV.U32 R103, RZ, RZ, R113 ;  /* 0x000000ffff677224 */ /* 0x001fe200078e0071 */
[----:B-1----:R-:W-:Y:S01]  /*3100*/  MOV R101, R115 ;  /* 0x0000007300657202 */ /* 0x002fe20000000f00 */
[----:B------:R-:W-:Y:S01]  /*3110*/  IMAD.MOV.U32 R102, RZ, RZ, R114 ;  /* 0x000000ffff667224 */ /* 0x000fe200078e0072 */
[----:B------:R0:W-:Y:S01]  /*3120*/  STL.64 [R1+0x690], R64 ;  /* 0x0006904001007387 */ /* 0x0001e20000100a00 */
[----:B------:R-:W-:Y:S01]  /*3130*/  UMOV UR24, UR12 ;  /* 0x0000000c00187c82 */ /* 0x000fe20008000000 */
[----:B------:R-:W-:Y:S01]  /*3140*/  UMOV UR25, UR13 ;  /* 0x0000000d00197c82 */ /* 0x000fe20008000000 */
[----:B------:R-:W-:-:S02]  /*3150*/  WARPGROUP.DEPBAR.LE gsb0, 0x0 ;  /* 0x00008000000079c5 */ /* 0x000fc40000010000 */
[----:B------:R-:W-:-:S06]  /*3160*/  WARPGROUP.ARRIVE ;  /* 0x00000000000079c5 */ /* 0x000fcc0000000000 */
[----:B------:R-:W-:Y:S01]  /*3170*/  HGMMA.64x16x16.F32.BF16 R24, gdesc[UR48], RZ, !UPT, gsb0 ;  /* 0x00200000301879f0 */ /* 0x000fe2000c0018ff */
[----:B------:R-:W-:Y:S01]  /*3180*/  UMOV UR50, UR58 ;  /* 0x0000003a00327c82 */ /* 0x000fe20008000000 */
[----:B------:R-:W-:Y:S01]  /*3190*/  UMOV UR51, UR59 ;  /* 0x0000003b00337c82 */ /* 0x000fe20008000000 */
[----:B------:R-:W-:Y:S01]  /*31a0*/  UMOV UR58, UR14 ;  /* 0x0000000e003a7c82 */ /* 0x000fe20008000000 */
[----:B------:R-:W-:Y:S01]  /*31b0*/  UMOV UR59, UR15 ;  /* 0x0000000f003b7c82 */ /* 0x000fe20008000000 */
[----:B------:R-:W-:Y:S02]  /*31c0*/  WARPGROUP.DEPBAR.LE gsb0, 0x0 ;  /* 0x00008000000079c5 */ /* 0x000fe40000010000 */
[----:B------:R-:W-:-:S06]  /*31d0*/  WARPGROUP.ARRIVE ;  /* 0x00000000000079c5 */ /* 0x000fcc0000000000 */
[----:B------:R-:W-:Y:S01]  /*31e0*/  HGMMA.64x16x16.F32.BF16 R56, gdesc[UR48], RZ, !UPT, gsb0 ;  /* 0x00200000303879f0 */ /* 0x000fe2000c0018ff */
[----:B------:R-:W-:Y:S01]  /*31f0*/  UMOV UR48, UR6 ;  /* 0x0000000600307c82 */ /* 0x000fe20008000000 */
[----:B------:R-:W-:Y:S01]  /*3200*/  UMOV UR49, UR7 ;  /* 0x0000000700317c82 */ /* 0x000fe20008000000 */
[----:B------:R-:W-:Y:S01]  /*3210*/  UMOV UR50, UR22 ;  /* 0x0000001600327c82 */ /* 0x000fe20008000000 */
[----:B------:R-:W-:Y:S01]  /*3220*/  UMOV UR51, UR23 ;  /* 0x0000001700337c82 */ /* 0x000fe20008000000 */
[----:B------:R-:W-:Y:S01]  /*3230*/  UMOV UR6, UR30 ;  /* 0x0000001e00067c82 */ /* 0x000fe20008000000 */
[----:B------:R-:W-:Y:S01]  /*3240*/  UMOV UR7, UR31 ;  /* 0x0000001f00077c82 */ /* 0x000fe20008000000 */
[----:B------:R-:W-:Y:S02]  /*3250*/  WARPGROUP.DEPBAR.LE gsb0, 0x0 ;  /* 0x00008000000079c5 */ /* 0x000fe40000010000 */
[----:B------:R-:W-:-:S06]  /*3260*/  WARPGROUP.ARRIVE ;  /* 0x00000000000079c5 */ /* 0x000fcc0000000000 */
[----:B------:R-:W-:Y:S01]  /*3270*/  HGMMA.64x16x16.F32.BF16 R88, gdesc[UR48], RZ, !UPT, gsb0 ;  /* 0x00200000305879f0 */ /* 0x000fe2000c0018ff */
[----:B------:R-:W-:Y:S01]  /*3280*/  UMOV UR15, 0x40000040 ;  /* 0x40000040000f7882 */ /* 0x000fe20000000000 */
[----:B------:R-:W-:Y:S01]  /*3290*/  UMOV UR23, 0x40000040 ;  /* 0x4000004000177882 */ /* 0x000fe20000000000 */
[----:B------:R-:W-:Y:S01]  /*32a0*/  UMOV UR27, 0x40000040 ;  /* 0x40000040001b7882 */ /* 0x000fe20000000000 */
[----:B------:R-:W-:Y:S01]  /*32b0*/  UMOV UR31, 0x40000040 ;  /* 0x40000040001f7882 */ /* 0x000fe20000000000 */
[----:B--2---:R-:W-:Y:S01]  /*32c0*/  IMAD.MOV.U32 R96, RZ, RZ, R103 ;  /* 0x000000ffff607224 */ /* 0x004fe200078e0067 */
[----:B------:R-:W-:Y:S01]  /*32d0*/  UMOV UR47, 0x40000040 ;  /* 0x40000040002f7882 */ /* 0x000fe20000000000 */
[----:B------:R-:W-:Y:S01]  /*32e0*/  UMOV UR48, UR12 ;  /* 0x0000000c00307c82 */ /* 0x000fe20008000000 */
[----:B------:R-:W-:Y:S01]  /*32f0*/  UMOV UR49, UR13 ;  /* 0x0000000d00317c82 */ /* 0x000fe20008000000 */
[----:B------:R-:W-:Y:S02]  /*3300*/  WARPGROUP.DEPBAR.LE gsb0, 0x0 ;  /* 0x00008000000079c5 */ /* 0x000fe40000010000 */
[----:B------:R-:W-:-:S06]  /*3310*/  WARPGROUP.ARRIVE ;  /* 0x00000000000079c5 */ /* 0x000fcc0000000000 */
[----:B------:R-:W-:Y:S01]  /*3320*/  HGMMA.64x16x16.F32.BF16 R120, gdesc[UR56], RZ, !UPT, gsb0 ;  /* 0x00200000387879f0 */ /* 0x000fe2000c0018ff */
[----:B------:R-:W-:Y:S01]  /*3330*/  IMAD.MOV.U32 R103, RZ, RZ, R17 ;  /* 0x000000ffff677224 */ /* 0x000fe200078e0011 */
[----:B------:R-:W-:Y:S01]  /*3340*/  UMOV UR51, 0x40000040 ;  /* 0x4000004000337882 */ /* 0x000fe20000000000 */
[----:B------:R-:W-:Y:S01]  /*3350*/  UMOV UR56, UR12 ;  /* 0x0000000c00387c82 */ /* 0x000fe20008000000 */
[----:B------:R-:W-:Y:S01]  /*3360*/  UMOV UR57, UR13 ;  /* 0x0000000d00397c82 */ /* 0x000fe20008000000 */
[----:B------:R-:W-:Y:S02]  /*3370*/  WARPGROUP.DEPBAR.LE gsb0, 0x0 ;  /* 0x00008000000079c5 */ /* 0x000fe40000010000 */
[----:B------:R-:W-:-:S06]  /*3380*/  WARPGROUP.ARRIVE ;  /* 0x00000000000079c5 */ /* 0x000fcc0000000000 */
[----:B------:R-:W-:Y:S01]  /*3390*/  HGMMA.64x16x16.F32.BF16 R152, gdesc[UR52], RZ, !UPT, gsb0 ;  /* 0x00200000349879f0 */ /* 0x000fe2000c0018ff */
[----:B------:R-:W-:Y:S01]  /*33a0*/  UMOV UR52, UR12 ;  /* 0x0000000c00347c82 */ /* 0x000fe20008000000 */
[----:B------:R-:W-:Y:S01]  /*33b0*/  UMOV UR53, UR13 ;  /* 0x0000000d00357c82 */ /* 0x000fe20008000000 */
[----:B------:R-:W-:Y:S02]  /*33c0*/  WARPGROUP.DEPBAR.LE gsb0, 0x0 ;  /* 0x00008000000079c5 */ /* 0x000fe40000010000 */
[----:B------:R-:W-:-:S06]  /*33d0*/  WARPGROUP.ARRIVE ;  /* 0x00000000000079c5 */ /* 0x000fcc0000000000 */
[----:B------:R-:W-:Y:S01]  /*33e0*/  HGMMA.64x16x16.F32.BF16 R184, gdesc[UR4], RZ, !UPT, gsb0 ;  /* 0x0020000004b879f0 */ /* 0x000fe2000c0018ff */
[----:B------:R-:W-:Y:S01]  /*33f0*/  R2UR UR4, R0 ;  /* 0x00000000000472ca */ /* 0x000fe200000e0000 */
[----:B------:R-:W-:Y:S01]  /*3400*/  UMOV UR55, 0x40000040 ;  /* 0x4000004000377882 */ /* 0x000fe20000000000 */
[----:B------:R-:W-:Y:S01]  /*3410*/  UMOV UR59, 0x40000040 ;  /* 0x40000040003b7882 */ /* 0x000fe20000000000 */
[----:B------:R-:W-:-:S10]  /*3420*/  R2UR UR5, R6 ;  /* 0x00000000060572ca */ /* 0x000fd400000e0000 */
[----:B------:R-:W-:Y:S02]  /*3430*/  UIADD3 UR14, UR4, 0x2, URZ ;  /* 0x00000002040e7890 */ /* 0x000fe4000fffe03f */
[----:B------:R-:W-:Y:S02]  /*3440*/  UIADD3 UR22, UR4, 0x82, URZ ;  /* 0x0000008204167890 */ /* 0x000fe4000fffe03f */
[----:B------:R-:W-:Y:S01]  /*3450*/  UIADD3 UR26, UR4, 0x102, URZ ;  /* 0x00000102041a7890 */ /* 0x000fe2000fffe03f */
[----:B------:R-:W-:Y:S02]  /*3460*/  WARPGROUP.DEPBAR.LE gsb0, 0x0 ;  /* 0x00008000000079c5 */ /* 0x000fe40000010000 */
[----:B------:R-:W-:-:S06]  /*3470*/  WARPGROUP.ARRIVE ;  /* 0x00000000000079c5 */ /* 0x000fcc0000000000 */
[----:B------:R-:W-:Y:S01]  /*3480*/  HGMMA.64x16x16.F32.BF16 R216, gdesc[UR36], RZ, !UPT, gsb0 ;  /* 0x0020000024d879f0 */ /* 0x000fe2000c0018ff */
[----:B------:R-:W-:Y:S01]  /*3490*/  R2UR UR37, R8 ;  /* 0x00000000082572ca */ /* 0x000fe200000e0000 */
[----:B------:R-:W-:Y:S01]  /*34a0*/  UMOV UR38, UR18 ;  /* 0x0000001200267c82 */ /* 0x000fe20008000000 */
[----:B------:R-:W-:Y:S01]  /*34b0*/  R2UR UR36, R7 ;  /* 0x00000000072472ca */ /* 0x000fe200000e0000 */
[----:B------:R-:W-:Y:S01]  /*34c0*/  UMOV UR39, UR19 ;  /* 0x0000001300277c82 */ /* 0x000fe20008000000 */
[----:B------:R-:W-:Y:S01]  /*34d0*/  UMOV UR18, UR34 ;  /* 0x0000002200127c82 */ /* 0x000fe20008000000 */
[----:B------:R-:W-:Y:S01]  /*34e0*/  UMOV UR19, UR35 ;  /* 0x0000002300137c82 */ /* 0x000fe20008000000 */
[----:B------:R-:W-:Y:S02]  /*34f0*/  WARPGROUP.DEPBAR.LE gsb0, 0x0 ;  /* 0x00008000000079c5 */ /* 0x000fe40000010000 */
[----:B------:R-:W-:-:S07]  /*3500*/  WARPGROUP.ARRIVE ;  /* 0x00000000000079c5 */ /* 0x000fce0000000000 */
[----:B------:R-:W-:Y:S01]  /*3510*/  HGMMA.64x16x16.F32.BF16 R192, gdesc[UR36], RZ, !UPT, gsb0 ;  /* 0x0020000024c079f0 */ /* 0x000fe2000c0018ff */
[----:B------:R-:W-:Y:S02]  /*3520*/  R2UR UR36, R9 ;  /* 0x00000000092472ca */ /* 0x000fe400000e0000 */
[----:B------:R-:W-:Y:S01]  /*3530*/  R2UR UR37, R10 ;  /* 0x000000000a2572ca */ /* 0x000fe200000e0000 */
[----:B------:R-:W-:Y:S02]  /*3540*/  WARPGROUP.DEPBAR.LE gsb0, 0x0 ;  /* 0x00008000000079c5 */ /* 0x000fe40000010000 */
[----:B0-----:R-:W-:Y:S01]  /*3550*/  WARPGROUP.ARRIVE ;  /* 0x00000000000079c5 */ /* 0x001fe20000000000 */
[----:B------:R-:W-:Y:S01]  /*3560*/  MOV R235, R197 ;  /* 0x000000c500eb7202 */ /* 0x000fe20000000f00 */
[----:B------:R-:W-:Y:S01]  /*3570*/  IMAD.MOV.U32 R197, RZ, RZ, R224 ;  /* 0x000000ffffc57224 */ /* 0x000fe200078e00e0 */
[----:B------:R0:W-:Y:S01]  /*3580*/  STL.64 [R1+0x40], R192 ;  /* 0x000040c001007387 */ /* 0x0001e20000100a00 */
[----:B------:R-:W-:-:S02]  /*3590*/  IMAD.MOV.U32 R234, RZ, RZ, R198 ;  /* 0x000000ffffea7224 */ /* 0x000fc400078e00c6 */
[----:B------:R-:W-:Y:S01]  /*35a0*/  HGMMA.64x16x16.F32.BF16 R64, gdesc[UR8], RZ, !UPT, gsb0 ;  /* 0x00200000084079f0 */ /* 0x000fe2000c0018ff */
[----:B------:R1:W-:Y:S01]  /*35b0*/  STL.64 [R1+0x48], R194 ;  /* 0x000048c201007387 */ /* 0x0003e20000100a00 */
[----:B------:R-:W-:-:S03]  /*35c0*/  IMAD.MOV.U32 R233, RZ, RZ, R199 ;  /* 0x000000ffffe97224 */ /* 0x000fc600078e00c7 */
[----:B------:R2:W-:Y:S01]  /*35d0*/  STL [R1+0x50], R196 ;  /* 0x000050c401007387 */ /* 0x0005e20000100800 */
[----:B0-----:R-:W-:-:S03]  /*35e0*/  IMAD.MOV.U32 R192, RZ, RZ, R13 ;  /* 0x000000ffffc07224 */ /* 0x001fc600078e000d */
[----:B------:R-:W3:Y:S01]  /*35f0*/  LDL.LU.64 R8, [R1+0x60] ;  /* 0x0000600001087983 */ /* 0x000ee20000300a00 */
[----:B------:R-:W-:Y:S01]  /*3600*/  IMAD.MOV.U32 R193, RZ, RZ, R14 ;  /* 0x000000ffffc17224 */ /* 0x000fe200078e000e */
[----:B-1----:R-:W-:Y:S01]  /*3610*/  MOV R194, R15 ;  /* 0x0000000f00c27202 */ /* 0x002fe20000000f00 */
[----:B------:R-:W-:Y:S02]  /*3620*/  IMAD.MOV.U32 R195, RZ, RZ, R148 ;  /* 0x000000ffffc37224 */ /* 0x000fe400078e0094 */
[----:B--2---:R-:W-:Y:S01]  /*3630*/  IMAD.MOV.U32 R196, RZ, RZ, R147 ;  /* 0x000000ffffc47224 */ /* 0x004fe200078e0093 */
[----:B------:R-:W-:Y:S02]  /*3640*/  WARPGROUP.DEPBAR.LE gsb0, 0x0 ;  /* 0x00008000000079c5 */ /* 0x000fe40000010000 */
[----:B------:R-:W-:Y:S01]  /*3650*/  IMAD.MOV.U32 R224, RZ, RZ, R64 ;  /* 0x000000ffffe07224 */ /* 0x000fe200078e0040 */
[----:B------:R-:W-:Y:S01]  /*3660*/  MOV R225, R65 ;  /* 0x0000004100e17202 */ /* 0x000fe20000000f00 */
[----:B------:R-:W-:Y:S01]  /*3670*/  IMAD.MOV.U32 R226, RZ, RZ, R66 ;  /* 0x000000ffffe27224 */ /* 0x000fe200078e0042 */
[----:B------:R-:W-:Y:S01]  /*3680*/  MOV R231, R71 ;  /* 0x0000004700e77202 */ /* 0x000fe20000000f00 */
[----:B------:R-:W-:-:S02]  /*3690*/  IMAD.MOV.U32 R227, RZ, RZ, R67 ;  /* 0x000000ffffe37224 */ /* 0x000fc400078e0043 */
[----:B------:R-:W-:Y:S02]  /*36a0*/  IMAD.MOV.U32 R228, RZ, RZ, R68 ;  /* 0x000000ffffe47224 */ /* 0x000fe400078e0044 */
[----:B------:R-:W-:Y:S02]  /*36b0*/  IMAD.MOV.U32 R229, RZ, RZ, R69 ;  /* 0x000000ffffe57224 */ /* 0x000fe400078e0045 */
[----:B------:R-:W-:Y:S02]  /*36c0*/  IMAD.MOV.U32 R230, RZ, RZ, R70 ;  /* 0x000000ffffe67224 */ /* 0x000fe400078e0046 */
[----:B------:R-:W-:Y:S01]  /*36d0*/  WARPGROUP.ARRIVE ;  /* 0x00000000000079c5 */ /* 0x000fe20000000000 */
[----:B------:R-:W-:Y:S01]  /*36e0*/  IMAD.MOV.U32 R128, RZ, RZ, R197 ;  /* 0x000000ffff807224 */ /* 0x000fe200078e00c5 */
[----:B------:R-:W-:Y:S01]  /*36f0*/  MOV R133, R192 ;  /* 0x000000c000857202 */ /* 0x000fe20000000f00 */
[----:B------:R-:W-:Y:S02]  /*3700*/  IMAD.MOV.U32 R130, RZ, RZ, R195 ;  /* 0x000000ffff827224 */ /* 0x000fe400078e00c3 */
[----:B------:R-:W-:Y:S01]  /*3710*/  IMAD.MOV.U32 R131, RZ, RZ, R194 ;  /* 0x000000ffff837224 */ /* 0x000fe200078e00c2 */
[----:B------:R-:W-:Y:S01]  /*3720*/  HGMMA.64x16x16.F32.BF16 R64, gdesc[UR40], RZ, !UPT, gsb0 ;  /* 0x00200000284079f0 */ /* 0x000fe2000c0018ff */
[----:B------:R-:W-:-:S02]  /*3730*/  IMAD.MOV.U32 R129, RZ, RZ, R196 ;  /* 0x000000ffff817224 */ /* 0x000fc400078e00c4 */
[----:B------:R-:W-:Y:S02]  /*3740*/  IMAD.MOV.U32 R132, RZ, RZ, R193 ;  /* 0x000000ffff847224 */ /* 0x000fe400078e00c1 */
[----:B------:R-:W-:Y:S02]  /*3750*/  IMAD.MOV.U32 R147, RZ, RZ, R12 ;  /* 0x000000ffff937224 */ /* 0x000fe400078e000c */
[----:B------:R-:W-:Y:S01]  /*3760*/  IMAD.MOV.U32 R148, RZ, RZ, R11 ;  /* 0x000000ffff947224 */ /* 0x000fe200078e000b */
[----:B------:R-:W-:Y:S02]  /*3770*/  WARPGROUP.DEPBAR.LE gsb0, 0x0 ;  /* 0x00008000000079c5 */ /* 0x000fe40000010000 */
[----:B------:R-:W-:Y:S01]  /*3780*/  IMAD.MOV.U32 R192, RZ, RZ, R64 ;  /* 0x000000ffffc07224 */ /* 0x000fe200078e0040 */
[----:B------:R-:W-:Y:S01]  /*3790*/  MOV R195, R67 ;  /* 0x0000004300c37202 */ /* 0x000fe20000000f00 */
[----:B------:R-:W-:Y:S01]  /*37a0*/  IMAD.MOV.U32 R193, RZ, RZ, R65 ;  /* 0x000000ffffc17224 */ /* 0x000fe200078e0041 */
[----:B------:R-:W3:Y:S01]  /*37b0*/  LDL.LU.64 R10, [R1+0x68] ;  /* 0x00006800010a7983 */ /* 0x000ee20000300a00 */
[----:B------:R-:W-:-:S02]  /*37c0*/  IMAD.MOV.U32 R194, RZ, RZ, R66 ;  /* 0x000000ffffc27224 */ /* 0x000fc400078e0042 */
[----:B------:R-:W-:Y:S01]  /*37d0*/  IMAD.MOV.U32 R196, RZ, RZ, R68 ;  /* 0x000000ffffc47224 */ /* 0x000fe200078e0044 */
[----:B------:R-:W3:Y:S01]  /*37e0*/  LDL.LU.64 R12, [R1+0x70] ;  /* 0x00007000010c7983 */ /* 0x000ee20000300a00 */
[----:B------:R-:W-:Y:S02]  /*37f0*/  IMAD.MOV.U32 R197, RZ, RZ, R69 ;  /* 0x000000ffffc57224 */ /* 0x000fe400078e0045 */
[----:B------:R-:W-:Y:S01]  /*3800*/  IMAD.MOV.U32 R198, RZ, RZ, R70 ;  /* 0x000000ffffc67224 */ /* 0x000fe200078e0046 */
[----:B------:R-:W3:Y:S01]  /*3810*/  LDL.LU.64 R14, [R1+0x78] ;  /* 0x00007800010e7983 */ /* 0x000ee20000300a00 */
[----:B------:R-:W-:Y:S02]  /*3820*/  IMAD.MOV.U32 R199, RZ, RZ, R71 ;  /* 0x000000ffffc77224 */ /* 0x000fe400078e0047 */
[----:B------:R-:W-:-:S06]  /*3830*/  WARPGROUP.ARRIVE ;  /* 0x00000000000079c5 */ /* 0x000fcc0000000000 */
[----:B------:R-:W-:Y:S01]  /*3840*/  HGMMA.64x16x16.F32.BF16 R64, gdesc[UR16], RZ, !UPT, gsb0 ;  /* 0x00200000104079f0 */ /* 0x000fe2000c0018ff */
[----:B------:R-:W-:Y:S02]  /*3850*/  IMAD.MOV.U32 R134, RZ, RZ, R147 ;  /* 0x000000ffff867224 */ /* 0x000fe400078e0093 */
[----:B------:R-:W-:Y:S01]  /*3860*/  IMAD.MOV.U32 R135, RZ, RZ, R148 ;  /* 0x000000ffff877224 */ /* 0x000fe200078e0094 */
[----:B------:R-:W-:-:S05]  /*3870*/  WARPGROUP.DEPBAR.LE gsb0, 0x0 ;  /* 0x00008000000079c5 */ /* 0x000fca0000010000 */
[----:B------:R-:W-:-:S06]  /*3880*/  WARPGROUP.ARRIVE ;  /* 0x00000000000079c5 */ /* 0x000fcc0000000000 */
[----:B------:R-:W-:Y:S01]  /*3890*/  HGMMA.64x16x16.F32.BF16 R128, gdesc[UR12], R128, gsb0 ;  /* 0x002000000c8079f0 */ /* 0x000fe20008001880 */
[----:B------:R-:W-:Y:S02]  /*38a0*/  IMAD.MOV.U32 R148, RZ, RZ, R177 ;  /* 0x000000ffff947224 */ /* 0x000fe400078e00b1 */
[----:B------:R-:W-:Y:S02]  /*38b0*/  IMAD.MOV.U32 R177, RZ, RZ, R182 ;  /* 0x000000ffffb17224 */ /* 0x000fe400078e00b6 */
[----:B------:R-:W-:Y:S02]  /*38c0*/  IMAD.MOV.U32 R182, RZ, RZ, R211 ;  /* 0x000000ffffb67224 */ /* 0x000fe400078e00d3 */
[----:B------:R-:W-:Y:S02]  /*38d0*/  IMAD.MOV.U32 R147, RZ, RZ, R176 ;  /* 0x000000ffff937224 */ /* 0x000fe400078e00b0 */
[----:B------:R-:W-:Y:S02]  /*38e0*/  IMAD.MOV.U32 R176, RZ, RZ, R181 ;  /* 0x000000ffffb07224 */ /* 0x000fe400078e00b5 */
[----:B------:R-:W-:Y:S01]  /*38f0*/  IMAD.MOV.U32 R181, RZ, RZ, R210 ;  /* 0x000000ffffb57224 */ /* 0x000fe200078e00d2 */
[----:B------:R-:W-:Y:S01]  /*3900*/  MOV R210, R215 ;  /* 0x000000d700d27202 */ /* 0x000fe20000000f00 */
[----:B------:R-:W-:-:S02]  /*3910*/  WARPGROUP.DEPBAR.LE gsb0, 0x0 ;  /* 0x00008000000079c5 */ /* 0x000fc40000010000 */
[----:B------:R-:W-:Y:S04]  /*3920*/  STL.64 [R1+0x220], R128 ;  /* 0x0002208001007387 */ /* 0x000fe80000100a00 */
[----:B------:R-:W-:Y:S04]  /*3930*/  STL.64 [R1+0x228], R130 ;  /* 0x0002288201007387 */ /* 0x000fe80000100a00 */
[----:B------:R0:W-:Y:S04]  /*3940*/  STL.64 [R1+0x230], R132 ;  /* 0x0002308401007387 */ /* 0x0001e80000100a00 */
[----:B------:R1:W-:Y:S04]  /*3950*/  STL.64 [R1+0x238], R134 ;  /* 0x0002388601007387 */ /* 0x0003e80000100a00 */
[----:B------:R-:W2:Y:S01]  /*3960*/  LDL.LU R211, [R1+0x2c] ;  /* 0x00002c0001d37983 */ /* 0x000ea20000300800 */
[----:B0-----:R-:W-:-:S02]  /*3970*/  IMAD.MOV.U32 R133, RZ, RZ, R144 ;  /* 0x000000ffff857224 */ /* 0x001fc400078e0090 */
[----:B------:R-:W-:Y:S02]  /*3980*/  IMAD.MOV.U32 R144, RZ, RZ, R149 ;  /* 0x000000ffff907224 */ /* 0x000fe400078e0095 */
[----:B-1----:R-:W-:Y:S02]  /*3990*/  IMAD.MOV.U32 R135, RZ, RZ, R145 ;  /* 0x000000ffff877224 */ /* 0x002fe400078e0091 */
[----:B------:R-:W-:Y:S01]  /*39a0*/  IMAD.MOV.U32 R134, RZ, RZ, R146 ;  /* 0x000000ffff867224 */ /* 0x000fe200078e0092 */
[----:B------:R-:W-:Y:S01]  /*39b0*/  MOV R146, R151 ;  /* 0x0000009700927202 */ /* 0x000fe20000000f00 */
[----:B------:R-:W-:Y:S02]  /*39c0*/  IMAD.MOV.U32 R145, RZ, RZ, R150 ;  /* 0x000000ffff917224 */ /* 0x000fe400078e0096 */
[----:B------:R-:W-:Y:S02]  /*39d0*/  IMAD.MOV.U32 R149, RZ, RZ, R178 ;  /* 0x000000ffff957224 */ /* 0x000fe400078e00b2 */
[----:B------:R-:W-:-:S02]  /*39e0*/  IMAD.MOV.U32 R150, RZ, RZ, R179 ;  /* 0x000000ffff967224 */ /* 0x000fc400078e00b3 */
[----:B------:R-:W-:Y:S02]  /*39f0*/  IMAD.MOV.U32 R178, RZ, RZ, R183 ;  /* 0x000000ffffb27224 */ /* 0x000fe400078e00b7 */
[----:B------:R-:W-:Y:S01]  /*3a00*/  IMAD.MOV.U32 R151, RZ, RZ, R180 ;  /* 0x000000ffff977224 */ /* 0x000fe200078e00b4 */
[----:B------:R-:W-:Y:S01]  /*3a10*/  MOV R180, R209 ;  /* 0x000000d100b47202 */ /* 0x000fe20000000f00 */
[----:B------:R-:W-:Y:S02]  /*3a20*/  IMAD.MOV.U32 R179, RZ, RZ, R208 ;  /* 0x000000ffffb37224 */ /* 0x000fe400078e00d0 */
[----:B------:R-:W-:Y:S02]  /*3a30*/  IMAD.MOV.U32 R183, RZ, RZ, R212 ;  /* 0x000000ffffb77224 */ /* 0x000fe400078e00d4 */
[----:B------:R-:W-:Y:S01]  /*3a40*/  IMAD.MOV.U32 R208, RZ, RZ, R213 ;  /* 0x000000ffffd07224 */ /* 0x000fe200078e00d5 */
[----:B------:R-:W2:Y:S01]  /*3a50*/  LDL.LU R212, [R1+0x30] ;  /* 0x0000300001d47983 */ /* 0x000ea20000300800 */
[----:B------:R-:W-:Y:S01]  /*3a60*/  IMAD.MOV.U32 R209, RZ, RZ, R214 ;  /* 0x000000ffffd17224 */ /* 0x000fe200078e00d6 */
[----:B------:R-:W-:-:S02]  /*3a70*/  MOV R131, R109 ;  /* 0x0000006d00837202 */ /* 0x000fc40000000f00 */
[----:B------:R-:W2:Y:S01]  /*3a80*/  LDL.LU R213, [R1+0x34] ;  /* 0x0000340001d57983 */ /* 0x000ea20000300800 */
[----:B------:R-:W-:-:S03]  /*3a90*/  IMAD.MOV.U32 R132, RZ, RZ, R108 ;  /* 0x000000ffff847224 */ /* 0x000fc600078e006c */
[----:B------:R-:W2:Y:S01]  /*3aa0*/  LDL.LU R214, [R1+0x38] ;  /* 0x0000380001d67983 */ /* 0x000ea20000300800 */
[----:B------:R-:W-:Y:S02]  /*3ab0*/  IMAD.MOV.U32 R129, RZ, RZ, R111 ;  /* 0x000000ffff817224 */ /* 0x000fe400078e006f */
[----:B------:R-:W-:Y:S01]  /*3ac0*/  IMAD.MOV.U32 R130, RZ, RZ, R110 ;  /* 0x000000ffff827224 */ /* 0x000fe200078e006e */
[----:B------:R-:W2:Y:S01]  /*3ad0*/  LDL.LU R215, [R1+0x3c] ;  /* 0x00003c0001d77983 */ /* 0x000ea20000300800 */
[----:B------:R-:W-:-:S03]  /*3ae0*/  IMAD.MOV.U32 R128, RZ, RZ, R112 ;  /* 0x000000ffff807224 */ /* 0x000fc600078e0070 */
[----:B------:R-:W4:Y:S04]  /*3af0*/  LDL.LU.64 R108, [R1+0x1a0] ;  /* 0x0001a000016c7983 */ /* 0x000f280000300a00 */
[----:B------:R-:W4:Y:S04]  /*3b00*/  LDL.LU.64 R110, [R1+0x1a8] ;  /* 0x0001a800016e7983 */ /* 0x000f280000300a00 */
[----:B------:R-:W4:Y:S04]  /*3b10*/  LDL.LU.64 R112, [R1+0x1b0] ;  /* 0x0001b00001707983 */ /* 0x000f280000300a00 */
[----:B------:R-:W4:Y:S01]  /*3b20*/  LDL.LU.64 R114, [R1+0x1b8] ;  /* 0x0001b80001727983 */ /* 0x000f220000300a00 */
[----:B------:R-:W-:-:S02]  /*3b30*/  UIADD3 UR30, UR4, 0x182, URZ ;  /* 0x00000182041e7890 */ /* 0x000fc4000fffe03f */
[----:B------:R-:W-:Y:S01]  /*3b40*/  UIADD3 UR34, UR4, 0x202, URZ ;  /* 0x0000020204227890 */ /* 0x000fe2000fffe03f */
[----:B------:R-:W-:Y:S01]  /*3b50*/  UMOV UR35, 0x40000040 ;  /* 0x4000004000237882 */ /* 0x000fe20000000000 */
[----:B------:R-:W-:Y:S01]  /*3b60*/  IMAD.MOV.U32 R165, RZ, RZ, R69 ;  /* 0x000000ffffa57224 */ /* 0x000fe200078e0045 */
[----:B------:R-:W-:Y:S01]  /*3b70*/  MOV R99, R130 ;  /* 0x0000008200637202 */ /* 0x000fe20000000f00 */
[----:B------:R-:W-:Y:S02]  /*3b80*/  IMAD.MOV.U32 R100, RZ, RZ, R131 ;  /* 0x000000ffff647224 */ /* 0x000fe400078e0083 */
[----:B------:R-:W-:Y:S01]  /*3b90*/  IMAD.MOV.U32 R69, RZ, RZ, R132 ;  /* 0x000000ffff457224 */ /* 0x000fe200078e0084 */
[----:B------:R-:W-:Y:S01]  /*3ba0*/  MOV R167, R71 ;  /* 0x0000004700a77202 */ /* 0x000fe20000000f00 */
[----:B------:R-:W-:Y:S02]  /*3bb0*/  IMAD.MOV.U32 R98, RZ, RZ, R129 ;  /* 0x000000ffff627224 */ /* 0x000fe400078e0081 */
[----:B------:R-:W-:-:S02]  /*3bc0*/  IMAD.MOV.U32 R131, RZ, RZ, R3 ;  /* 0x000000ffff837224 */ /* 0x000fc400078e0003 */
[----:B------:R-:W-:Y:S02]  /*3bd0*/  IMAD.MOV.U32 R132, RZ, RZ, R2 ;  /* 0x000000ffff847224 */ /* 0x000fe400078e0002 */
[----:B------:R-:W-:Y:S02]  /*3be0*/  IMAD.MOV.U32 R166, RZ, RZ, R70 ;  /* 0x000000ffffa67224 */ /* 0x000fe400078e0046 */
[----:B------:R-:W-:Y:S01]  /*3bf0*/  IMAD.MOV.U32 R97, RZ, RZ, R128 ;  /* 0x000000ffff617224 */ /* 0x000fe200078e0080 */
[----:B------:R-:W-:Y:S01]  /*3c00*/  MOV R128, R16 ;  /* 0x0000001000807202 */ /* 0x000fe20000000f00 */
[----:B------:R-:W-:Y:S02]  /*3c10*/  IMAD.MOV.U32 R129, RZ, RZ, R5 ;  /* 0x000000ffff817224 */ /* 0x000fe400078e0005 */
[----:B------:R-:W-:Y:S02]  /*3c20*/  IMAD.MOV.U32 R130, RZ, RZ, R4 ;  /* 0x000000ffff827224 */ /* 0x000fe400078e0004 */
[----:B------:R-:W-:-:S02]  /*3c30*/  IMAD.MOV.U32 R70, RZ, RZ, R101 ;  /* 0x000000ffff467224 */ /* 0x000fc400078e0065 */
[----:B------:R-:W-:Y:S02]  /*3c40*/  IMAD.MOV.U32 R71, RZ, RZ, R102 ;  /* 0x000000ffff477224 */ /* 0x000fe400078e0066 */
[----:B------:R-:W-:Y:S02]  /*3c50*/  IMAD.MOV.U32 R101, RZ, RZ, R232 ;  /* 0x000000ffff657224 */ /* 0x000fe400078e00e8 */
[----:B------:R-:W-:Y:S01]  /*3c60*/  IMAD.MOV.U32 R102, RZ, RZ, R18 ;  /* 0x000000ffff667224 */ /* 0x000fe200078e0012 */
[----:B----4-:R-:W-:-:S06]  /*3c70*/  WARPGROUP.ARRIVE ;  /* 0x00000000000079c5 */ /* 0x010fcc0000000000 */
[----:B------:R-:W-:Y:S03]  /*3c80*/  HGMMA.64x16x16.F32.BF16 R108, gdesc[UR20], R108, gsb0 ;  /* 0x00200000146c79f0 */ /* 0x000fe6000800186c */
[----:B------:R-:W-:Y:S02]  /*3c90*/  WARPGROUP.DEPBAR.LE gsb0, 0x0 ;  /* 0x00008000000079c5 */ /* 0x000fe40000010000 */
[----:B------:R-:W-:-:S06]  /*3ca0*/  WARPGROUP.ARRIVE ;  /* 0x00000000000079c5 */ /* 0x000fcc0000000000 */
[----:B------:R-:W-:Y:S03]  /*3cb0*/  HGMMA.64x16x16.F32.BF16 R144, gdesc[UR24], R144, gsb0 ;  /* 0x00200000189079f0 */ /* 0x000fe60008001890 */
[----:B------:R-:W-:Y:S02]  /*3cc0*/  WARPGROUP.DEPBAR.LE gsb0, 0x0 ;  /* 0x00008000000079c5 */ /* 0x000fe40000010000 */
[----:B------:R-:W-:-:S06]  /*3cd0*/  WARPGROUP.ARRIVE ;  /* 0x00000000000079c5 */ /* 0x000fcc0000000000 */
[----:B------:R-:W-:Y:S01]  /*3ce0*/  HGMMA.64x16x16.F32.BF16 R176, gdesc[UR28], R176, gsb0 ;  /* 0x002000001cb079f0 */ /* 0x000fe200080018b0 */
[----:B------:R-:W-:Y:S01]  /*3cf0*/  IMAD.MOV.U32 R3, RZ, RZ, R114 ;  /* 0x000000ffff037224 */ /* 0x000fe200078e0072 */
[----:B------:R-:W-:Y:S01]  /*3d00*/  MOV R2, R115 ;  /* 0x0000007300027202 */ /* 0x000fe20000000f00 */
[----:B------:R-:W-:Y:S01]  /*3d10*/  IMAD.MOV.U32 R5, RZ, RZ, R112 ;  /* 0x000000ffff057224 */ /* 0x000fe200078e0070 */
[----:B------:R-:W4:Y:S01]  /*3d20*/  LDL.LU.64 R114, [R1+0x7a8] ;  /* 0x0007a80001727983 */ /* 0x000f220000300a00 */
[----:B------:R-:W-:Y:S01]  /*3d30*/  IMAD.MOV.U32 R4, RZ, RZ, R113 ;  /* 0x000000ffff047224 */ /* 0x000fe200078e0071 */
[----:B------:R-:W-:Y:S01]  /*3d40*/  MOV R18, R109 ;  /* 0x0000006d00127202 */ /* 0x000fe20000000f00 */
[----:B------:R-:W-:Y:S01]  /*3d50*/  IMAD.MOV.U32 R17, RZ, RZ, R110 ;  /* 0x000000ffff117224 */ /* 0x000fe200078e006e */
[----:B------:R-:W4:Y:S01]  /*3d60*/  LDL.LU.64 R112, [R1+0x7a0] ;  /* 0x0007a00001707983 */ /* 0x000f220000300a00 */
[----:B------:R-:W-:Y:S02]  /*3d70*/  IMAD.MOV.U32 R16, RZ, RZ, R111 ;  /* 0x000000ffff107224 */ /* 0x000fe400078e006f */
[----:B------:R-:W-:Y:S01]  /*3d80*/  IMAD.MOV.U32 R232, RZ, RZ, R108 ;  /* 0x000000ffffe87224 */ /* 0x000fe200078e006c */
[----:B------:R-:W3:Y:S04]  /*3d90*/  LDL.LU.64 R110, [R1+0x798] ;  /* 0x00079800016e7983 */ /* 0x000ee80000300a00 */
[----:B------:R-:W3:Y:S01]  /*3da0*/  LDL.LU.64 R108, [R1+0x790] ;  /* 0x00079000016c7983 */ /* 0x000ee20000300a00 */
[----:B------:R-:W-:-:S02]  /*3db0*/  WARPGROUP.DEPBAR.LE gsb0, 0x0 ;  /* 0x00008000000079c5 */ /* 0x000fc40000010000 */
[----:B--2---:R-:W-:-:S06]  /*3dc0*/  WARPGROUP.ARRIVE ;  /* 0x00000000000079c5 */ /* 0x004fcc0000000000 */
[----:B------:R-:W-:Y:S01]  /*3dd0*/  HGMMA.64x16x16.F32.BF16 R208, gdesc[UR32], R208, gsb0 ;  /* 0x0020000020d079f0 */ /* 0x000fe200080018d0 */
[----:B------:R-:W-:Y:S04]  /*3de0*/  STL.64 [R1+0x120], R144 ;  /* 0x0001209001007387 */ /* 0x000fe80000100a00 */
[----:B------:R-:W-:Y:S04]  /*3df0*/  STL.64 [R1+0x128], R146 ;  /* 0x0001289201007387 */ /* 0x000fe80000100a00 */
[----:B------:R-:W-:Y:S04]  /*3e00*/  STL.64 [R1+0x130], R148 ;  /* 0x0001309401007387 */ /* 0x000fe80000100a00 */
[----:B------:R0:W-:Y:S04]  /*3e10*/  STL.64 [R1+0x138], R150 ;  /* 0x0001389601007387 */ /* 0x0001e80000100a00 */
[----:B0-----:R-:W2:Y:S04]  /*3e20*/  LDL.LU.64 R150, [R1+0x788] ;  /* 0x0007880001967983 */ /* 0x001ea80000300a00 */
[----:B------:R-:W2:Y:S04]  /*3e30*/  LDL.LU.64 R148, [R1+0x780] ;  /* 0x0007800001947983 */ /* 0x000ea80000300a00 */
[----:B------:R-:W2:Y:S04]  /*3e40*/  LDL.LU.64 R146, [R1+0x778] ;  /* 0x0007780001927983 */ /* 0x000ea80000300a00 */
[----:B------:R-:W2:Y:S04]  /*3e50*/  LDL.LU.64 R144, [R1+0x770] ;  /* 0x0007700001907983 */ /* 0x000ea80000300a00 */
[----:B------:R-:W-:Y:S04]  /*3e60*/  STL.64 [R1+0xa0], R176 ;  /* 0x0000a0b001007387 */ /* 0x000fe80000100a00 */
[----:B------:R-:W-:Y:S04]  /*3e70*/  STL.64 [R1+0xa8], R178 ;  /* 0x0000a8b201007387 */ /* 0x000fe80000100a00 */
[----:B------:R-:W-:Y:S04]  /*3e80*/  STL.64 [R1+0xb0], R180 ;  /* 0x0000b0b401007387 */ /* 0x000fe80000100a00 */
[----:B------:R0:W-:Y:S01]  /*3e90*/  STL.64 [R1+0xb8], R182 ;  /* 0x0000b8b601007387 */ /* 0x0001e20000100a00 */
[----:B------:R-:W-:-:S03]  /*3ea0*/  WARPGROUP.DEPBAR.LE gsb0, 0x0 ;  /* 0x00008000000079c5 */ /* 0x000fc60000010000 */
[----:B0-----:R-:W4:Y:S04]  /*3eb0*/  LDL.LU.64 R182, [R1+0x768] ;  /* 0x0007680001b67983 */ /* 0x001f280000300a00 */
[----:B------:R-:W4:Y:S04]  /*3ec0*/  LDL.LU.64 R180, [R1+0x760] ;  /* 0x0007600001b47983 */ /* 0x000f280000300a00 */
[----:B------:R-:W4:Y:S04]  /*3ed0*/  LDL.LU.64 R178, [R1+0x758] ;  /* 0x0007580001b27983 */ /* 0x000f280000300a00 */
[----:B------:R-:W4:Y:S04]  /*3ee0*/  LDL.LU.64 R176, [R1+0x750] ;  /* 0x0007500001b07983 */ /* 0x000f280000300a00 */
[----:B------:R-:W-:Y:S04]  /*3ef0*/  STL.64 [R1+0x20], R208 ;  /* 0x000020d001007387 */ /* 0x000fe80000100a00 */
[----:B------:R-:W-:Y:S04]  /*3f00*/  STL.64 [R1+0x28], R210 ;  /* 0x000028d201007387 */ /* 0x000fe80000100a00 */
[----:B------:R-:W-:Y:S04]  /*3f10*/  STL.64 [R1+0x30], R212 ;  /* 0x000030d401007387 */ /* 0x000fe80000100a00 */
[----:B------:R0:W-:Y:S04]  /*3f20*/  STL.64 [R1+0x38], R214 ;  /* 0x000038d601007387 */ /* 0x0001e80000100a00 */
[----:B0-----:R-:W3:Y:S04]  /*3f30*/  LDL.LU.64 R214, [R1+0x748] ;  /* 0x0007480001d67983 */ /* 0x001ee80000300a00 */
[----:B------:R-:W3:Y:S04]  /*3f40*/  LDL.LU.64 R212, [R1+0x740] ;  /* 0x0007400001d47983 */ /* 0x000ee80000300a00 */
[----:B------:R-:W3:Y:S04]  /*3f50*/  LDL.LU.64 R210, [R1+0x738] ;  /* 0x0007380001d27983 */ /* 0x000ee80000300a00 */
[----:B------:R-:W3:Y:S01]  /*3f60*/  LDL.LU.64 R208, [R1+0x730] ;  /* 0x0007300001d07983 */ /* 0x000ee20000300a00 */
[----:B------:R-:W-:-:S02]  /*3f70*/  UIADD3 UR46, UR4, 0x282, URZ ;  /* 0x00000282042e7890 */ /* 0x000fc4000fffe03f */
[----:B------:R-:W-:Y:S02]  /*3f80*/  UIADD3 UR50, UR4, 0x302, URZ ;  /* 0x0000030204327890 */ /* 0x000fe4000fffe03f */
[----:B------:R-:W-:Y:S01]  /*3f90*/  UIADD3 UR54, UR4, 0x382, URZ ;  /* 0x0000038204367890 */ /* 0x000fe2000fffe03f */
[----:B---3--:R-:W-:-:S06]  /*3fa0*/  WARPGROUP.ARRIVE ;  /* 0x00000000000079c5 */ /* 0x008fcc0000000000 */
[----:B------:R-:W-:Y:S03]  /*3fb0*/  HGMMA.64x16x16.F32.BF16 R208, gdesc[UR44], R208, gsb0 ;  /* 0x002000002cd079f0 */ /* 0x000fe600080018d0 */
[----:B------:R-:W-:Y:S02]  /*3fc0*/  WARPGROUP.DEPBAR.LE gsb0, 0x0 ;  /* 0x00008000000079c5 */ /* 0x000fe40000010000 */
[----:B----4-:R-:W-:-:S06]  /*3fd0*/  WARPGROUP.ARRIVE ;  /* 0x00000000000079c5 */ /* 0x010fcc0000000000 */
[----:B------:R-:W-:Y:S01]  /*3fe0*/  HGMMA.64x16x16.F32.BF16 R176, gdesc[UR48], R176, gsb0 ;  /* 0x0020000030b079f0 */ /* 0x000fe200080018b0 */
[----:B------:R-:W-:Y:S02]  /*3ff0*/  STL.64 [R1+0x568], R214 ;  /* 0x000568d601007387 */ /* 0x000fe40000100a00 */
[----:B------:R-:W-:Y:S02]  /*4000*/  WARPGROUP.DEPBAR.LE gsb0, 0x0 ;  /* 0x00008000000079c5 */ /* 0x000fe40000010000 */
[----:B--2---:R-:W-:-:S06]  /*4010*/  WARPGROUP.ARRIVE ;  /* 0x00000000000079c5 */ /* 0x004fcc0000000000 */
[----:B------:R-:W-:Y:S01]  /*4020*/  HGMMA.64x16x16.F32.BF16 R144, gdesc[UR52], R144, gsb0 ;  /* 0x00200000349079f0 */ /* 0x000fe20008001890 */
[----:B------:R-:W-:Y:S04]  /*4030*/  STL.64 [R1+0x560], R212 ;  /* 0x000560d401007387 */ /* 0x000fe80000100a00 */
[----:B------:R-:W-:Y:S04]  /*4040*/  STL.64 [R1+0x558], R210 ;  /* 0x000558d201007387 */ /* 0x000fe80000100a00 */
[----:B------:R-:W-:Y:S04]  /*4050*/  STL.64 [R1+0x550], R208 ;  /* 0x000550d001007387 */ /* 0x000fe80000100a00 */
[----:B------:R-:W-:Y:S04]  /*4060*/  STL.64 [R1+0x588], R182 ;  /* 0x000588b601007387 */ /* 0x000fe80000100a00 */
[----:B------:R-:W-:Y:S04]  /*4070*/  STL.64 [R1+0x580], R180 ;  /* 0x000580b401007387 */ /* 0x000fe80000100a00 */
[----:B------:R-:W-:Y:S04]  /*4080*/  STL.64 [R1+0x578], R178 ;  /* 0x000578b201007387 */ /* 0x000fe80000100a00 */
[----:B------:R-:W-:Y:S01]  /*4090*/  STL.64 [R1+0x570], R176 ;  /* 0x000570b001007387 */ /* 0x000fe20000100a00 */
[----:B------:R-:W-:-:S03]  /*40a0*/  WARPGROUP.DEPBAR.LE gsb0, 0x0 ;  /* 0x00008000000079c5 */ /* 0x000fc60000010000 */
[----:B------:R-:W-:Y:S04]  /*40b0*/  STL.64 [R1+0x5a8], R150 ;  /* 0x0005a89601007387 */ /* 0x000fe80000100a00 */
[----:B------:R-:W-:Y:S04]  /*40c0*/  STL.64 [R1+0x5a0], R148 ;  /* 0x0005a09401007387 */ /* 0x000fe80000100a00 */
[----:B------:R-:W-:Y:S04]  /*40d0*/  STL.64 [R1+0x598], R146 ;  /* 0x0005989201007387 */ /* 0x000fe80000100a00 */
[----:B------:R0:W-:Y:S02]  /*40e0*/  STL.64 [R1+0x590], R144 ;  /* 0x0005909001007387 */ /* 0x0001e40000100a00 */
[----:B0-----:R-:W-:Y:S01]  /*40f0*/  IMAD.MOV.U32 R144, RZ, RZ, R118 ;  /* 0x000000ffff907224 */ /* 0x001fe200078e0076 */
[----:B------:R-:W-:Y:S01]  /*4100*/  MOV R145, R119 ;  /* 0x0000007700917202 */ /* 0x000fe20000000f00 */
[----:B------:R-:W2:Y:S04]  /*4110*/  LDL.LU R118, [R1+0x72c] ;  /* 0x00072c0001767983 */ /* 0x000ea80000300800 */
[----:B------:R-:W2:Y:S01]  /*4120*/  LDL.LU R119, [R1+0x728] ;  /* 0x0007280001777983 */ /* 0x000ea20000300800 */
[----:B------:R-:W-:Y:S01]  /*4130*/  UIADD3 UR58, UR4, 0x402, URZ ;  /* 0x00000402043a7890 */ /* 0x000fe2000fffe03f */
[----:B------:R-:W-:-:S02]  /*4140*/  IMAD.MOV.U32 R146, RZ, RZ, R81 ;  /* 0x000000ffff927224 */ /* 0x000fc400078e0051 */
[----:B------:R-:W3:Y:S01]  /*4150*/  LDL.LU R81, [R1+0x724] ;  /* 0x0007240001517983 */ /* 0x000ee20000300800 */
[----:B------:R-:W-:Y:S02]  /*4160*/  IMAD.MOV.U32 R147, RZ, RZ, R82 ;  /* 0x000000ffff937224 */ /* 0x000fe400078e0052 */
[----:B------:R-:W-:Y:S01]  /*4170*/  IMAD.MOV.U32 R148, RZ, RZ, R83 ;  /* 0x000000ffff947224 */ /* 0x000fe200078e0053 */
[----:B------:R-:W3:Y:S04]  /*4180*/  LDL.LU R82, [R1+0x720] ;  /* 0x0007200001527983 */ /* 0x000ee80000300800 */
[----:B------:R-:W3:Y:S01]  /*4190*/  LDL.LU R83, [R1+0x71c] ;  /* 0x00071c0001537983 */ /* 0x000ee20000300800 */
[----:B--2---:R-:W-:-:S06]  /*41a0*/  WARPGROUP.ARRIVE ;  /* 0x00000000000079c5 */ /* 0x004fcc0000000000 */
[----:B------:R-:W-:Y:S03]  /*41b0*/  HGMMA.64x16x16.F32.BF16 R112, gdesc[UR56], R112, gsb0 ;  /* 0x00200000387079f0 */ /* 0x000fe60008001870 */
[----:B------:R-:W-:Y:S02]  /*41c0*/  WARPGROUP.DEPBAR.LE gsb0, 0x0 ;  /* 0x00008000000079c5 */ /* 0x000fe40000010000 */
[----:B------:R-:W-:Y:S04]  /*41d0*/  STL.64 [R1+0x5c8], R118 ;  /* 0x0005c87601007387 */ /* 0x000fe80000100a00 */
[----:B------:R-:W-:Y:S04]  /*41e0*/  STL.64 [R1+0x5c0], R116 ;  /* 0x0005c07401007387 */ /* 0x000fe80000100a00 */
[----:B------:R0:W-:Y:S04]  /*41f0*/  STL.64 [R1+0x5b8], R114 ;  /* 0x0005b87201007387 */ /* 0x0001e80000100a00 */
[----:B------:R1:W-:Y:S01]  /*4200*/  STL.64 [R1+0x5b0], R112 ;  /* 0x0005b07001007387 */ /* 0x0003e20000100a00 */
[----:B0-----:R-:W-:-:S02]  /*4210*/  IMAD.MOV.U32 R114, RZ, RZ, R86 ;  /* 0x000000ffff727224 */ /* 0x001fc400078e0056 */
[----:B-1----:R-:W-:Y:S02]  /*4220*/  IMAD.MOV.U32 R112, RZ, RZ, R84 ;  /* 0x000000ffff707224 */ /* 0x002fe400078e0054 */
[----:B------:R-:W3:Y:S01]  /*4230*/  LDL.LU R84, [R1+0x718] ;  /* 0x0007180001547983 */ /* 0x000ee20000300800 */
[----:B------:R-:W-:Y:S02]  /*4240*/  IMAD.MOV.U32 R113, RZ, RZ, R85 ;  /* 0x000000ffff717224 */ /* 0x000fe400078e0055 */
[----:B------:R-:W-:Y:S01]  /*4250*/  IMAD.MOV.U32 R115, RZ, RZ, R87 ;  /* 0x000000ffff737224 */ /* 0x000fe200078e0057 */
[----:B------:R-:W3:Y:S04]  /*4260*/  LDL.LU R85, [R1+0x714] ;  /* 0x0007140001557983 */ /* 0x000ee80000300800 */
[----:B------:R-:W3:Y:S04]  /*4270*/  LDL.LU R86, [R1+0x710] ;  /* 0x0007100001567983 */ /* 0x000ee80000300800 */
[----:B------:R-:W3:Y:S01]  /*4280*/  LDL.LU R87, [R1+0x70c] ;  /* 0x00070c0001577983 */ /* 0x000ee20000300800 */
[----:B------:R-:W-:Y:S01]  /*4290*/  UIADD3 UR10, UR4, 0x482, URZ ;  /* 0x00000482040a7890 */ /* 0x000fe2000fffe03f */
[----:B------:R-:W-:Y:S01]  /*42a0*/  UMOV UR8, UR12 ;  /* 0x0000000c00087c82 */ /* 0x000fe20008000000 */
[----:B------:R-:W-:Y:S01]  /*42b0*/  UMOV UR9, UR13 ;  /* 0x0000000d00097c82 */ /* 0x000fe20008000000 */
[----:B------:R-:W-:Y:S01]  /*42c0*/  UMOV UR11, 0x40000040 ;  /* 0x40000040000b7882 */ /* 0x000fe20000000000 */
[----:B------:R-:W-:Y:S01]  /*42d0*/  IMAD.MOV.U32 R116, RZ, RZ, R73 ;  /* 0x000000ffff747224 */ /* 0x000fe200078e0049 */
[----:B------:R-:W-:Y:S01]  /*42e0*/  MOV R117, R74 ;  /* 0x0000004a00757202 */ /* 0x000fe20000000f00 */
[----:B------:R-:W2:Y:S01]  /*42f0*/  LDL.LU R73, [R1+0x708] ;  /* 0x0007080001497983 */ /* 0x000ea20000300800 */
[----:B------:R-:W-:-:S02]  /*4300*/  IMAD.MOV.U32 R118, RZ, RZ, R75 ;  /* 0x000000ffff767224 */ /* 0x000fc400078e004b */
[----:B------:R-:W-:Y:S01]  /*4310*/  IMAD.MOV.U32 R119, RZ, RZ, R76 ;  /* 0x000000ffff777224 */ /* 0x000fe200078e004c */
[----:B------:R-:W2:Y:S04]  /*4320*/  LDL.LU R74, [R1+0x704] ;  /* 0x00070400014a7983 */ /* 0x000ea80000300800 */
[----:B------:R-:W2:Y:S04]  /*4330*/  LDL.LU R75, [R1+0x700] ;  /* 0x00070000014b7983 */ /* 0x000ea80000300800 */
[----:B------:R-:W2:Y:S01]  /*4340*/  LDL.LU R76, [R1+0x6fc] ;  /* 0x0006fc00014c7983 */ /* 0x000ea20000300800 */
[----:B------:R-:W-:Y:S01]  /*4350*/  MOV R179, R128 ;  /* 0x0000008000b37202 */ /* 0x000fe20000000f00 */
[----:B------:R-:W-:Y:S01]  /*4360*/  IMAD.MOV.U32 R180, RZ, RZ, R129 ;  /* 0x000000ffffb47224 */ /* 0x000fe200078e0081 */
[----:B------:R-:W-:Y:S01]  /*4370*/  MOV R129, R48 ;  /* 0x0000003000817202 */ /* 0x000fe20000000f00 */
[----:B------:R-:W-:-:S02]  /*4380*/  IMAD.MOV.U32 R128, RZ, RZ, R45 ;  /* 0x000000ffff807224 */ /* 0x000fc400078e002d */
[----:B------:R-:W-:Y:S02]  /*4390*/  IMAD.MOV.U32 R181, RZ, RZ, R130 ;  /* 0x000000ffffb57224 */ /* 0x000fe400078e0082 */
[----:B------:R-:W-:Y:S02]  /*43a0*/  IMAD.MOV.U32 R182, RZ, RZ, R131 ;  /* 0x000000ffffb67224 */ /* 0x000fe400078e0083 */
[----:B------:R-:W-:Y:S02]  /*43b0*/  IMAD.MOV.U32 R130, RZ, RZ, R49 ;  /* 0x000000ffff827224 */ /* 0x000fe400078e0031 */
[----:B------:R-:W-:Y:S02]  /*43c0*/  IMAD.MOV.U32 R183, RZ, RZ, R132 ;  /* 0x000000ffffb77224 */ /* 0x000fe400078e0084 */
[----:B------:R-:W-:Y:S02]  /*43d0*/  IMAD.MOV.U32 R131, RZ, RZ, R50 ;  /* 0x000000ffff837224 */ /* 0x000fe400078e0032 */
[----:B------:R-:W-:-:S02]  /*43e0*/  IMAD.MOV.U32 R149, RZ, RZ, R133 ;  /* 0x000000ffff957224 */ /* 0x000fc400078e0085 */
[----:B------:R-:W-:Y:S01]  /*43f0*/  IMAD.MOV.U32 R132, RZ, RZ, R51 ;  /* 0x000000ffff847224 */ /* 0x000fe200078e0033 */
[----:B------:R-:W-:Y:S01]  /*4400*/  MOV R151, R135 ;  /* 0x0000008700977202 */ /* 0x000fe20000000f00 */
[----:B------:R-:W-:Y:S02]  /*4410*/  IMAD.MOV.U32 R150, RZ, RZ, R134 ;  /* 0x000000ffff967224 */ /* 0x000fe400078e0086 */
[----:B------:R-:W-:Y:S01]  /*4420*/  IMAD.MOV.U32 R133, RZ, RZ, R52 ;  /* 0x000000ffff857224 */ /* 0x000fe200078e0034 */
        /* <DEDUP_REMOVED lines=14> */
[----:B------:R-:W-:Y:S02]  /*4510*/  IMAD.MOV.U32 R97, RZ, RZ, R46 ;  /* 0x000000ffff617224 */ /* 0x000fe400078e002e */
[----:B------:R-:W-:Y:S01]  /*4520*/  IMAD.MOV.U32 R98, RZ, RZ, R47 ;  /* 0x000000ffff627224 */ /* 0x000fe200078e002f */
[----:B---3--:R-:W-:-:S06]  /*4530*/  WARPGROUP.ARRIVE ;  /* 0x00000000000079c5 */ /* 0x008fcc0000000000 */
[----:B------:R-:W-:Y:S03]  /*4540*/  HGMMA.64x16x16.F32.BF16 R80, gdesc[UR8], R80, gsb0 ;  /* 0x00200000085079f0 */ /* 0x000fe60008001850 */
[----:B------:R-:W-:Y:S02]  /*4550*/  WARPGROUP.DEPBAR.LE gsb0, 0x0 ;  /* 0x00008000000079c5 */ /* 0x000fe40000010000 */
[----:B------:R0:W-:Y:S04]  /*4560*/  STL.64 [R1+0x5e8], R86 ;  /* 0x0005e85601007387 */ /* 0x0001e80000100a00 */
[----:B------:R1:W-:Y:S04]  /*4570*/  STL.64 [R1+0x5e0], R84 ;  /* 0x0005e05401007387 */ /* 0x0003e80000100a00 */
[----:B------:R3:W-:Y:S04]  /*4580*/  STL.64 [R1+0x5d8], R82 ;  /* 0x0005d85201007387 */ /* 0x0007e80000100a00 */
[----:B------:R4:W-:Y:S01]  /*4590*/  STL.64 [R1+0x5d0], R80 ;  /* 0x0005d05001007387 */ /* 0x0009e20000100a00 */
[----:B0-----:R-:W-:-:S02]  /*45a0*/  IMAD.MOV.U32 R86, RZ, RZ, R43 ;  /* 0x000000ffff567224 */ /* 0x001fc400078e002b */
[----:B-1----:R-:W-:Y:S02]  /*45b0*/  IMAD.MOV.U32 R84, RZ, RZ, R41 ;  /* 0x000000ffff547224 */ /* 0x002fe400078e0029 */
[----:B---3--:R-:W-:Y:S01]  /*45c0*/  IMAD.MOV.U32 R82, RZ, RZ, R79 ;  /* 0x000000ffff527224 */ /* 0x008fe200078e004f */
[----:B------:R-:W-:Y:S01]  /*45d0*/  MOV R83, R40 ;  /* 0x0000002800537202 */ /* 0x000fe20000000f00 */
[----:B----4-:R-:W-:Y:S02]  /*45e0*/  IMAD.MOV.U32 R80, RZ, RZ, R77 ;  /* 0x000000ffff507224 */ /* 0x010fe400078e004d */
[----:B------:R-:W2:Y:S01]  /*45f0*/  LDL.LU R77, [R1+0x6f8] ;  /* 0x0006f800014d7983 */ /* 0x000ea20000300800 */
[----:B------:R-:W-:-:S03]  /*4600*/  IMAD.MOV.U32 R81, RZ, RZ, R78 ;  /* 0x000000ffff517224 */ /* 0x000fc600078e004e */
[----:B------:R-:W2:Y:S01]  /*4610*/  LDL.LU R78, [R1+0x6f4] ;  /* 0x0006f400014e7983 */ /* 0x000ea20000300800 */
[----:B------:R-:W-:-:S03]  /*4620*/  IMAD.MOV.U32 R85, RZ, RZ, R42 ;  /* 0x000000ffff557224 */ /* 0x000fc600078e002a */
[----:B------:R-:W2:Y:S01]  /*4630*/  LDL.LU R79, [R1+0x6f0] ;  /* 0x0006f000014f7983 */ /* 0x000ea20000300800 */
[----:B------:R-:W-:-:S03]  /*4640*/  IMAD.MOV.U32 R87, RZ, RZ, R44 ;  /* 0x000000ffff577224 */ /* 0x000fc600078e002c */
[----:B------:R-:W3:Y:S04]  /*4650*/  LDL.LU R40, [R1+0x6ec] ;  /* 0x0006ec0001287983 */ /* 0x000ee80000300800 */
[----:B------:R-:W3:Y:S04]  /*4660*/  LDL.LU R41, [R1+0x6e8] ;  /* 0x0006e80001297983 */ /* 0x000ee80000300800 */
[----:B------:R-:W3:Y:S04]  /*4670*/  LDL.LU R42, [R1+0x6e4] ;  /* 0x0006e400012a7983 */ /* 0x000ee80000300800 */
[----:B------:R-:W3:Y:S04]  /*4680*/  LDL.LU R43, [R1+0x6e0] ;  /* 0x0006e000012b7983 */ /* 0x000ee80000300800 */
[----:B------:R-:W3:Y:S04]  /*4690*/  LDL.LU R44, [R1+0x6dc] ;  /* 0x0006dc00012c7983 */ /* 0x000ee80000300800 */
[----:B------:R-:W3:Y:S04]  /*46a0*/  LDL.LU R45, [R1+0x6d8] ;  /* 0x0006d800012d7983 */ /* 0x000ee80000300800 */
[----:B------:R-:W4:Y:S04]  /*46b0*/  LDL.LU R48, [R1+0x6d4] ;  /* 0x0006d40001307983 */ /* 0x000f280000300800 */
[----:B------:R-:W4:Y:S04]  /*46c0*/  LDL.LU R49, [R1+0x6d0] ;  /* 0x0006d00001317983 */ /* 0x000f280000300800 */
[----:B------:R-:W4:Y:S04]  /*46d0*/  LDL.LU R50, [R1+0x6cc] ;  /* 0x0006cc0001327983 */ /* 0x000f280000300800 */
[----:B------:R-:W4:Y:S04]  /*46e0*/  LDL.LU R51, [R1+0x6c8] ;  /* 0x0006c80001337983 */ /* 0x000f280000300800 */
[----:B------:R-:W4:Y:S04]  /*46f0*/  LDL.LU R52, [R1+0x6c4] ;  /* 0x0006c40001347983 */ /* 0x000f280000300800 */
[----:B------:R-:W4:Y:S04]  /*4700*/  LDL.LU R53, [R1+0x6c0] ;  /* 0x0006c00001357983 */ /* 0x000f280000300800 */
[----:B------:R-:W4:Y:S04]  /*4710*/  LDL.LU R54, [R1+0x6bc] ;  /* 0x0006bc0001367983 */ /* 0x000f280000300800 */
[----:B------:R-:W2:Y:S04]  /*4720*/  LDL.LU.64 R64, [R1] ;  /* 0x0000000001407983 */ /* 0x000ea80000300a00 */
[----:B------:R-:W2:Y:S04]  /*4730*/  LDL.LU.64 R66, [R1+0x8] ;  /* 0x0000080001427983 */ /* 0x000ea80000300a00 */
[----:B------:R-:W2:Y:S04]  /*4740*/  LDL.LU.64 R68, [R1+0x10] ;  /* 0x0000100001447983 */ /* 0x000ea80000300a00 */
[----:B------:R-:W2:Y:S04]  /*4750*/  LDL.LU.64 R70, [R1+0x18] ;  /* 0x0000180001467983 */ /* 0x000ea80000300a00 */
[----:B------:R-:W4:Y:S04]  /*4760*/  LDL.LU R55, [R1+0x6b8] ;  /* 0x0006b80001377983 */ /* 0x000f280000300800 */
[----:B------:R-:W3:Y:S04]  /*4770*/  LDL.LU R46, [R1+0x6b4] ;  /* 0x0006b400012e7983 */ /* 0x000ee80000300800 */
[----:B------:R-:W3:Y:S01]  /*4780*/  LDL.LU R47, [R1+0x6b0] ;  /* 0x0006b000012f7983 */ /* 0x000ee20000300800 */
[----:B------:R-:W-:Y:S01]  /*4790*/  UIADD3 UR18, UR4, 0x502, URZ ;  /* 0x0000050204127890 */ /* 0x000fe2000fffe03f */
[----:B------:R-:W-:Y:S01]  /*47a0*/  UMOV UR16, UR12 ;  /* 0x0000000c00107c82 */ /* 0x000fe20008000000 */
[----:B------:R-:W-:Y:S01]  /*47b0*/  UMOV UR17, UR13 ;  /* 0x0000000d00117c82 */ /* 0x000fe20008000000 */
[----:B------:R-:W-:Y:S01]  /*47c0*/  UMOV UR19, 0x40000040 ;  /* 0x4000004000137882 */ /* 0x000fe20000000000 */
[----:B------:R-:W-:Y:S01]  /*47d0*/  UIADD3 UR6, UR5, 0x402, URZ ;  /* 0x0000040205067890 */ /* 0x000fe2000fffe03f */
[----:B------:R-:W-:Y:S01]  /*47e0*/  UMOV UR42, UR58 ;  /* 0x0000003a002a7c82 */ /* 0x000fe20008000000 */
[----:B------:R-:W-:Y:S01]  /*47f0*/  UMOV UR43, UR59 ;  /* 0x0000003b002b7c82 */ /* 0x000fe20008000000 */
[----:B----4-:R-:W-:-:S06]  /*4800*/  WARPGROUP.ARRIVE ;  /* 0x00000000000079c5 */ /* 0x010fcc0000000000 */
[----:B------:R-:W-:Y:S01]  /*4810*/  HGMMA.64x16x16.F32.BF16 R48, gdesc[UR16], R48, gsb0 ;  /* 0x00200000103079f0 */ /* 0x000fe20008001830 */
[----:B------:R-:W-:Y:S01]  /*4820*/  UMOV UR16, UR6 ;  /* 0x0000000600107c82 */ /* 0x000fe20008000000 */
[----:B------:R-:W-:Y:S01]  /*4830*/  UMOV UR17, 0x40000040 ;  /* 0x4000004000117882 */ /* 0x000fe20000000000 */
[----:B------:R-:W-:Y:S02]  /*4840*/  WARPGROUP.DEPBAR.LE gsb0, 0x0 ;  /* 0x00008000000079c5 */ /* 0x000fe40000010000 */
[----:B---3--:R-:W-:-:S06]  /*4850*/  WARPGROUP.ARRIVE ;  /* 0x00000000000079c5 */ /* 0x008fcc0000000000 */
[----:B------:R-:W-:Y:S01]  /*4860*/  HGMMA.64x16x16.F32.BF16 R40, gdesc[UR16], R40, gsb0 ;  /* 0x00200000102879f0 */ /* 0x000fe20008001828 */
[----:B------:R-:W-:Y:S01]  /*4870*/  UMOV UR8, UR16 ;  /* 0x0000001000087c82 */ /* 0x000fe20008000000 */
[----:B------:R-:W-:Y:S01]  /*4880*/  UMOV UR9, UR17 ;  /* 0x0000001100097c82 */ /* 0x000fe20008000000 */
[----:B------:R-:W-:Y:S02]  /*4890*/  WARPGROUP.DEPBAR.LE gsb0, 0x0 ;  /* 0x00008000000079c5 */ /* 0x000fe40000010000 */
[----:B--2---:R-:W-:-:S06]  /*48a0*/  WARPGROUP.ARRIVE ;  /* 0x00000000000079c5 */ /* 0x004fcc0000000000 */
[----:B------:R-:W-:Y:S01]  /*48b0*/  HGMMA.64x16x16.F32.BF16 R72, gdesc[UR8], R72, gsb0 ;  /* 0x00200000084879f0 */ /* 0x000fe20008001848 */
[----:B------:R-:W-:Y:S01]  /*48c0*/  UMOV UR40, UR16 ;  /* 0x0000001000287c82 */ /* 0x000fe20008000000 */
[----:B------:R-:W-:Y:S01]  /*48d0*/  UMOV UR41, UR17 ;  /* 0x0000001100297c82 */ /* 0x000fe20008000000 */
[----:B------:R-:W-:Y:S02]  /*48e0*/  WARPGROUP.DEPBAR.LE gsb0, 0x0 ;  /* 0x00008000000079c5 */ /* 0x000fe40000010000 */
[----:B------:R-:W-:-:S06]  /*48f0*/  WARPGROUP.ARRIVE ;  /* 0x00000000000079c5 */ /* 0x000fcc0000000000 */
[----:B------:R-:W-:Y:S01]  /*4900*/  HGMMA.64x16x16.F32.BF16 R104, gdesc[UR40], R104, gsb0 ;  /* 0x00200000286879f0 */ /* 0x000fe20008001868 */
[----:B------:R-:W-:Y:S01]  /*4910*/  UMOV UR40, UR16 ;  /* 0x0000001000287c82 */ /* 0x000fe20008000000 */
[----:B------:R-:W-:Y:S01]  /*4920*/  UMOV UR41, UR17 ;  /* 0x0000001100297c82 */ /* 0x000fe20008000000 */
        /* <DEDUP_REMOVED lines=21> */
[----:B------:R-:W-:Y:S02]  /*4a80*/  WARPGROUP.DEPBAR.LE gsb0, 0x0 ;  /* 0x00008000000079c5 */ /* 0x000fe40000010000 */
[----:B------:R-:W-:-:S06]  /*4a90*/  WARPGROUP.ARRIVE ;  /* 0x00000000000079c5 */ /* 0x000fcc0000000000 */
[----:B------:R-:W-:Y:S01]  /*4aa0*/  HGMMA.64x16x16.F32.BF16 R64, gdesc[UR32], R64, gsb0 ;  /* 0x00200000204079f0 */ /* 0x000fe20008001840 */
        /* <DEDUP_REMOVED lines=10> */
[----:B------:R-:W-:Y:S01]  /*4b50*/  UMOV UR28, UR16 ;  /* 0x00000010001c7c82 */ /* 0x000fe20008000000 */
[----:B------:R-:W-:Y:S01]  /*4b60*/  UMOV UR29, UR17 ;  /* 0x00000011001d7c82 */ /* 0x000fe20008000000 */
[----:B------:R-:W-:-:S03]  /*4b70*/  WARPGROUP.DEPBAR.LE gsb0, 0x0 ;  /* 0x00008000000079c5 */ /* 0x000fc60000010000 */
[----:B------:R-:W-:-:S06]  /*4b80*/  WARPGROUP.ARRIVE ;  /* 0x00000000000079c5 */ /* 0x000fcc0000000000 */
        /* <DEDUP_REMOVED lines=16> */
[----:B------:R-:W-:Y:S01]  /*4c90*/  UIADD3 UR6, UR5, 0x802, URZ ;  /* 0x0000080205067890 */ /* 0x000fe2000fffe03f */
[----:B------:R-:W-:-:S06]  /*4ca0*/  UMOV UR13, 0x40000040 ;  /* 0x40000040000d7882 */ /* 0x000fcc0000000000 */
        /* <DEDUP_REMOVED lines=11> */
[----:B------:R-:W-:Y:S02]  /*4d60*/  IMAD.MOV.U32 R6, RZ, RZ, R70 ;  /* 0x000000ffff067224 */ /* 0x000fe400078e0046 */
[----:B------:R-:W-:Y:S01]  /*4d70*/  IMAD.MOV.U32 R0, RZ, RZ, R71 ;  /* 0x000000ffff007224 */ /* 0x000fe200078e0047 */
[----:B------:R-:W-:Y:S01]  /*4d80*/  MOV R20, R67 ;  /* 0x0000004300147202 */ /* 0x000fe20000000f00 */
[----:B------:R-:W-:Y:S01]  /*4d90*/  IMAD.MOV.U32 R19, RZ, RZ, R68 ;  /* 0x000000ffff137224 */ /* 0x000fe200078e0044 */
[----:B------:R-:W2:Y:S01]  /*4da0*/  LDL.LU.64 R70, [R1+0x6a8] ;  /* 0x0006a80001467983 */ /* 0x000ea20000300a00 */
[----:B------:R-:W-:Y:S02]  /*4db0*/  IMAD.MOV.U32 R7, RZ, RZ, R69 ;  /* 0x000000ffff077224 */ /* 0x000fe400078e0045 */
[----:B------:R-:W-:Y:S01]  /*4dc0*/  IMAD.MOV.U32 R21, RZ, RZ, R66 ;  /* 0x000000ffff157224 */ /* 0x000fe200078e0042 */
[----:B------:R-:W2:Y:S01]  /*4dd0*/  LDL.LU.64 R68, [R1+0x6a0] ;  /* 0x0006a00001447983 */ /* 0x000ea20000300a00 */
[----:B------:R-:W-:-:S02]  /*4de0*/  IMAD.MOV.U32 R23, RZ, RZ, R64 ;  /* 0x000000ffff177224 */ /* 0x000fc400078e0040 */
[----:B------:R-:W-:Y:S01]  /*4df0*/  IMAD.MOV.U32 R22, RZ, RZ, R65 ;  /* 0x000000ffff167224 */ /* 0x000fe200078e0041 */
[----:B------:R-:W2:Y:S04]  /*4e00*/  LDL.LU.64 R66, [R1+0x698] ;  /* 0x0006980001427983 */ /* 0x000ea80000300a00 */
[----:B------:R-:W2:Y:S04]  /*4e10*/  LDL.LU.64 R64, [R1+0x690] ;  /* 0x0006900001407983 */ /* 0x000ea80000300a00 */
[----:B------:R-:W-:Y:S01]  /*4e20*/  STL.64 [R1+0x80], R96 ;  /* 0x0000806001007387 */ /* 0x000fe20000100a00 */
[----:B------:R-:W-:-:S02]  /*4e30*/  WARPGROUP.DEPBAR.LE gsb0, 0x0 ;  /* 0x00008000000079c5 */ /* 0x000fc40000010000 */
[----:B------:R-:W-:-:S06]  /*4e40*/  WARPGROUP.ARRIVE ;  /* 0x00000000000079c5 */ /* 0x000fcc0000000000 */
[----:B------:R-:W-:Y:S01]  /*4e50*/  HGMMA.64x16x16.F32.BF16 R208, gdesc[UR24], R208, gsb0 ;  /* 0x0020000018d079f0 */ /* 0x000fe200080018d0 */
[----:B------:R-:W-:Y:S04]  /*4e60*/  STL.64 [R1+0x88], R98 ;  /* 0x0000886201007387 */ /* 0x000fe80000100a00 */
[----:B------:R-:W-:Y:S04]  /*4e70*/  STL.64 [R1+0x90], R100 ;  /* 0x0000906401007387 */ /* 0x000fe80000100a00 */
[----:B------:R0:W-:Y:S04]  /*4e80*/  STL.64 [R1+0x98], R102 ;  /* 0x0000986601007387 */ /* 0x0001e80000100a00 */
[----:B0-----:R-:W3:Y:S04]  /*4e90*/  LDL.LU.64 R102, [R1+0x688] ;  /* 0x0006880001667983 */ /* 0x001ee80000300a00 */
[----:B------:R-:W3:Y:S04]  /*4ea0*/  LDL.LU.64 R100, [R1+0x680] ;  /* 0x0006800001647983 */ /* 0x000ee80000300a00 */
[----:B------:R-:W3:Y:S04]  /*4eb0*/  LDL.LU.64 R98, [R1+0x678] ;  /* 0x0006780001627983 */ /* 0x000ee80000300a00 */
[----:B------:R-:W3:Y:S04]  /*4ec0*/  LDL.LU.64 R96, [R1+0x670] ;  /* 0x0006700001607983 */ /* 0x000ee80000300a00 */
[----:B------:R-:W-:Y:S04]  /*4ed0*/  STL.64 [R1+0x100], R128 ;  /* 0x0001008001007387 */ /* 0x000fe80000100a00 */
[----:B------:R-:W-:Y:S04]  /*4ee0*/  STL.64 [R1+0x108], R130 ;  /* 0x0001088201007387 */ /* 0x000fe80000100a00 */
[----:B------:R-:W-:Y:S04]  /*4ef0*/  STL.64 [R1+0x110], R132 ;  /* 0x0001108401007387 */ /* 0x000fe80000100a00 */
[----:B------:R0:W-:Y:S04]  /*4f00*/  STL.64 [R1+0x118], R134 ;  /* 0x0001188601007387 */ /* 0x0001e80000100a00 */
[----:B0-----:R-:W4:Y:S04]  /*4f10*/  LDL.LU.64 R134, [R1+0x668] ;  /* 0x0006680001867983 */ /* 0x001f280000300a00 */
[----:B------:R-:W4:Y:S04]  /*4f20*/  LDL.LU.64 R132, [R1+0x660] ;  /* 0x0006600001847983 */ /* 0x000f280000300a00 */
[----:B------:R-:W4:Y:S04]  /*4f30*/  LDL.LU.64 R130, [R1+0x658] ;  /* 0x0006580001827983 */ /* 0x000f280000300a00 */
[----:B------:R-:W4:Y:S04]  /*4f40*/  LDL.LU.64 R128, [R1+0x650] ;  /* 0x0006500001807983 */ /* 0x000f280000300a00 */
[----:B------:R-:W-:Y:S04]  /*4f50*/  STL.64 [R1+0x180], R80 ;  /* 0x0001805001007387 */ /* 0x000fe80000100a00 */
        /* <DEDUP_REMOVED lines=11> */
[----:B------:R0:W-:Y:S04]  /*5010*/  STL.64 [R1+0x160], R176 ;  /* 0x000160b001007387 */ /* 0x0001e80000100a00 */
[----:B------:R1:W-:Y:S01]  /*5020*/  STL.64 [R1+0x168], R178 ;  /* 0x000168b201007387 */ /* 0x0003e20000100a00 */
[----:B------:R-:W-:-:S03]  /*5030*/  WARPGROUP.DEPBAR.LE gsb0, 0x0 ;  /* 0x00008000000079c5 */ /* 0x000fc60000010000 */
[----:B------:R1:W-:Y:S04]  /*5040*/  STL.64 [R1+0x170], R180 ;  /* 0x000170b401007387 */ /* 0x0003e80000100a00 */
[----:B------:R1:W-:Y:S01]  /*5050*/  STL.64 [R1+0x178], R182 ;  /* 0x000178b601007387 */ /* 0x0003e20000100a00 */
[----:B0-----:R-:W-:-:S03]  /*5060*/  IMAD.MOV.U32 R176, RZ, RZ, R160 ;  /* 0x000000ffffb07224 */ /* 0x001fc600078e00a0 */
[----:B------:R-:W2:Y:S01]  /*5070*/  LDL.LU R160, [R1+0x64c] ;  /* 0x00064c0001a07983 */ /* 0x000ea20000300800 */
[----:B------:R-:W-:-:S03]  /*5080*/  MOV R177, R161 ;  /* 0x000000a100b17202 */ /* 0x000fc60000000f00 */
[----:B------:R0:W-:Y:S01]  /*5090*/  STL.64 [R1+0xe0], R208 ;  /* 0x0000e0d001007387 */ /* 0x0001e20000100a00 */
[----:B-1----:R-:W-:-:S03]  /*50a0*/  IMAD.MOV.U32 R178, RZ, RZ, R162 ;  /* 0x000000ffffb27224 */ /* 0x002fc600078e00a2 */
[----:B------:R1:W-:Y:S01]  /*50b0*/  STL.64 [R1+0xe8], R210 ;  /* 0x0000e8d201007387 */ /* 0x0003e20000100a00 */
[----:B------:R-:W-:-:S03]  /*50c0*/  IMAD.MOV.U32 R179, RZ, RZ, R163 ;  /* 0x000000ffffb37224 */ /* 0x000fc600078e00a3 */
[----:B------:R1:W-:Y:S01]  /*50d0*/  STL.64 [R1+0xf0], R212 ;  /* 0x0000f0d401007387 */ /* 0x0003e20000100a00 */
[----:B------:R-:W-:-:S03]  /*50e0*/  IMAD.MOV.U32 R180, RZ, RZ, R164 ;  /* 0x000000ffffb47224 */ /* 0x000fc600078e00a4 */
[----:B------:R1:W-:Y:S01]  /*50f0*/  STL.64 [R1+0xf8], R214 ;  /* 0x0000f8d601007387 */ /* 0x0003e20000100a00 */
[----:B------:R-:W-:-:S03]  /*5100*/  IMAD.MOV.U32 R181, RZ, RZ, R165 ;  /* 0x000000ffffb57224 */ /* 0x000fc600078e00a5 */
[----:B------:R-:W2:Y:S01]  /*5110*/  LDL.LU R161, [R1+0x648] ;  /* 0x0006480001a17983 */ /* 0x000ea20000300800 */
[----:B------:R-:W-:-:S03]  /*5120*/  IMAD.MOV.U32 R182, RZ, RZ, R166 ;  /* 0x000000ffffb67224 */ /* 0x000fc600078e00a6 */
[----:B------:R-:W2:Y:S01]  /*5130*/  LDL.LU R162, [R1+0x644] ;  /* 0x0006440001a27983 */ /* 0x000ea20000300800 */
[----:B------:R-:W-:-:S03]  /*5140*/  MOV R183, R167 ;  /* 0x000000a700b77202 */ /* 0x000fc60000000f00 */
[----:B------:R-:W2:Y:S01]  /*5150*/  LDL.LU R163, [R1+0x640] ;  /* 0x0006400001a37983 */ /* 0x000ea20000300800 */
[----:B------:R-:W-:-:S03]  /*5160*/  IMAD.MOV.U32 R80, RZ, RZ, R192 ;  /* 0x000000ffff507224 */ /* 0x000fc600078e00c0 */
        /* <DEDUP_REMOVED lines=8> */
[----:B------:R-:W3:Y:S01]  /*51f0*/  LDL.LU R192, [R1+0x62c] ;  /* 0x00062c0001c07983 */ /* 0x000ee20000300800 */
[----:B------:R-:W-:-:S03]  /*5200*/  MOV R85, R197 ;  /* 0x000000c500557202 */ /* 0x000fc60000000f00 */
[----:B------:R-:W3:Y:S01]  /*5210*/  LDL.LU R193, [R1+0x628] ;  /* 0x0006280001c17983 */ /* 0x000ee20000300800 */
[----:B------:R-:W-:-:S03]  /*5220*/  IMAD.MOV.U32 R86, RZ, RZ, R198 ;  /* 0x000000ffff567224 */ /* 0x000fc600078e00c6 */
        /* <DEDUP_REMOVED lines=9> */
[----:B------:R-:W-:-:S03]  /*52c0*/  MOV R147, R227 ;  /* 0x000000e300937202 */ /* 0x000fc60000000f00 */
[----:B------:R-:W3:Y:S01]  /*52d0*/  LDL.LU R199, [R1+0x610] ;  /* 0x0006100001c77983 */ /* 0x000ee20000300800 */
[----:B------:R-:W-:-:S03]  /*52e0*/  IMAD.MOV.U32 R148, RZ, RZ, R228 ;  /* 0x000000ffff947224 */ /* 0x000fc600078e00e4 */
[----:B------:R-:W4:Y:S01]  /*52f0*/  LDL.LU R224, [R1+0x60c] ;  /* 0x00060c0001e07983 */ /* 0x000f220000300800 */
[----:B------:R-:W-:-:S03]  /*5300*/  IMAD.MOV.U32 R149, RZ, RZ, R229 ;  /* 0x000000ffff957224 */ /* 0x000fc600078e00e5 */
[----:B------:R-:W4:Y:S01]  /*5310*/  LDL.LU R225, [R1+0x608] ;  /* 0x0006080001e17983 */ /* 0x000f220000300800 */
[----:B------:R-:W-:-:S03]  /*5320*/  IMAD.MOV.U32 R150, RZ, RZ, R230 ;  /* 0x000000ffff967224 */ /* 0x000fc600078e00e6 */
[----:B------:R-:W4:Y:S01]  /*5330*/  LDL.LU R226, [R1+0x604] ;  /* 0x0006040001e27983 */ /* 0x000f220000300800 */
[----:B------:R-:W-:-:S03]  /*5340*/  IMAD.MOV.U32 R151, RZ, RZ, R231 ;  /* 0x000000ffff977224 */ /* 0x000fc600078e00e7 */
[----:B------:R-:W4:Y:S04]  /*5350*/  LDL.LU R227, [R1+0x600] ;  /* 0x0006000001e37983 */ /* 0x000f280000300800 */
[----:B------:R-:W4:Y:S04]  /*5360*/  LDL.LU R228, [R1+0x5fc] ;  /* 0x0005fc0001e47983 */ /* 0x000f280000300800 */
[----:B------:R-:W4:Y:S04]  /*5370*/  LDL.LU R229, [R1+0x5f8] ;  /* 0x0005f80001e57983 */ /* 0x000f280000300800 */
[----:B------:R-:W4:Y:S04]  /*5380*/  LDL.LU R230, [R1+0x5f4] ;  /* 0x0005f40001e67983 */ /* 0x000f280000300800 */
[----:B------:R-:W4:Y:S01]  /*5390*/  LDL.LU R231, [R1+0x5f0] ;  /* 0x0005f00001e77983 */ /* 0x000f220000300800 */
[----:B------:R-:W-:Y:S01]  /*53a0*/  WARPGROUP.ARRIVE ;  /* 0x00000000000079c5 */ /* 0x000fe20000000000 */
[----:B------:R-:W-:Y:S01]  /*53b0*/  UMOV UR28, UR12 ;  /* 0x0000000c001c7c82 */ /* 0x000fe20008000000 */
[----:B------:R-:W-:Y:S01]  /*53c0*/  UMOV UR29, UR13 ;  /* 0x0000000d001d7c82 */ /* 0x000fe20008000000 */
[----:B------:R-:W-:Y:S01]  /*53d0*/  UMOV UR32, UR12 ;  /* 0x0000000c00207c82 */ /* 0x000fe20008000000 */
[----:B------:R-:W-:Y:S01]  /*53e0*/  UMOV UR33, UR13 ;  /* 0x0000000d00217c82 */ /* 0x000fe20008000000 */
[----:B------:R-:W-:Y:S01]  /*53f0*/  UMOV UR40, UR12 ;  /* 0x0000000c00287c82 */ /* 0x000fe20008000000 */
[----:B------:R-:W-:Y:S01]  /*5400*/  HGMMA.64x16x16.F32.BF16 R8, gdesc[UR28], R8, gsb0 ;  /* 0x002000001c0879f0 */ /* 0x000fe20008001808 */
[----:B------:R-:W-:Y:S01]  /*5410*/  UMOV UR41, UR13 ;  /* 0x0000000d00297c82 */ /* 0x000fe20008000000 */
[----:B------:R-:W-:Y:S01]  /*5420*/  UMOV UR42, UR46 ;  /* 0x0000002e002a7c82 */ /* 0x000fe20008000000 */
[----:B------:R-:W-:Y:S01]  /*5430*/  UMOV UR43, UR47 ;  /* 0x0000002f002b7c82 */ /* 0x000fe20008000000 */
[----:B------:R-:W-:Y:S01]  /*5440*/  UMOV UR8, UR12 ;  /* 0x0000000c00087c82 */ /* 0x000fe20008000000 */
[----:B------:R-:W-:Y:S01]  /*5450*/  UMOV UR9, UR13 ;  /* 0x0000000d00097c82 */ /* 0x000fe20008000000 */
[----:B------:R-:W-:Y:S01]  /*5460*/  UMOV UR16, UR12 ;  /* 0x0000000c00107c82 */ /* 0x000fe20008000000 */
[----:B------:R-:W-:Y:S01]  /*5470*/  UMOV UR17, UR13 ;  /* 0x0000000d00117c82 */ /* 0x000fe20008000000 */
[----:B------:R-:W-:Y:S01]  /*5480*/  UIADD3 UR6, UR5, 0xc02, URZ ;  /* 0x00000c0205067890 */ /* 0x000fe2000fffe03f */
[----:B------:R-:W2:Y:S04]  /*5490*/  LDL.LU R112, [R1+0x40] ;  /* 0x0000400001707983 */ /* 0x000ea80000300800 */
[----:B------:R-:W2:Y:S04]  /*54a0*/  LDL.LU R113, [R1+0x44] ;  /* 0x0000440001717983 */ /* 0x000ea80000300800 */
[----:B------:R-:W2:Y:S04]  /*54b0*/  LDL.LU R114, [R1+0x48] ;  /* 0x0000480001727983 */ /* 0x000ea80000300800 */
[----:B------:R-:W2:Y:S04]  /*54c0*/  LDL.LU R115, [R1+0x4c] ;  /* 0x00004c0001737983 */ /* 0x000ea80000300800 */
[----:B------:R-:W2:Y:S04]  /*54d0*/  LDL.LU R116, [R1+0x50] ;  /* 0x0000500001747983 */ /* 0x000ea80000300800 */
[----:B0-----:R-:W2:Y:S04]  /*54e0*/  LDL.LU.64 R208, [R1+0x220] ;  /* 0x0002200001d07983 */ /* 0x001ea80000300a00 */
[----:B-1----:R-:W2:Y:S04]  /*54f0*/  LDL.LU.64 R210, [R1+0x228] ;  /* 0x0002280001d27983 */ /* 0x002ea80000300a00 */
[----:B------:R-:W2:Y:S04]  /*5500*/  LDL.LU.64 R212, [R1+0x230] ;  /* 0x0002300001d47983 */ /* 0x000ea80000300a00 */
[----:B------:R-:W2:Y:S01]  /*5510*/  LDL.LU.64 R214, [R1+0x238] ;  /* 0x0002380001d67983 */ /* 0x000ea20000300a00 */
[----:B------:R-:W-:-:S02]  /*5520*/  WARPGROUP.DEPBAR.LE gsb0, 0x0 ;  /* 0x00008000000079c5 */ /* 0x000fc40000010000 */
[----:B----4-:R-:W-:-:S06]  /*5530*/  WARPGROUP.ARRIVE ;  /* 0x00000000000079c5 */ /* 0x010fcc0000000000 */
[----:B------:R-:W-:Y:S03]  /*5540*/  HGMMA.64x16x16.F32.BF16 R224, gdesc[UR32], R224, gsb0 ;  /* 0x0020000020e079f0 */ /* 0x000fe600080018e0 */
[----:B------:R-:W-:Y:S02]  /*5550*/  WARPGROUP.DEPBAR.LE gsb0, 0x0 ;  /* 0x00008000000079c5 */ /* 0x000fe40000010000 */
[----:B---3--:R-:W-:-:S06]  /*5560*/  WARPGROUP.ARRIVE ;  /* 0x00000000000079c5 */ /* 0x008fcc0000000000 */
[----:B------:R-:W-:Y:S01]  /*5570*/  HGMMA.64x16x16.F32.BF16 R192, gdesc[UR40], R192, gsb0 ;  /* 0x0020000028c079f0 */ /* 0x000fe200080018c0 */
[----:B------:R-:W-:Y:S01]  /*5580*/  UMOV UR40, UR12 ;  /* 0x0000000c00287c82 */ /* 0x000fe20008000000 */
[----:B------:R-:W-:Y:S01]  /*5590*/  UMOV UR41, UR13 ;  /* 0x0000000d00297c82 */ /* 0x000fe20008000000 */
[----:B------:R-:W-:Y:S01]  /*55a0*/  UMOV UR42, UR50 ;  /* 0x00000032002a7c82 */ /* 0x000fe20008000000 */
[----:B------:R-:W-:Y:S01]  /*55b0*/  UMOV UR43, UR51 ;  /* 0x00000033002b7c82 */ /* 0x000fe20008000000 */
[----:B------:R-:W-:Y:S02]  /*55c0*/  WARPGROUP.DEPBAR.LE gsb0, 0x0 ;  /* 0x00008000000079c5 */ /* 0x000fe40000010000 */
[----:B--2---:R-:W-:-:S06]  /*55d0*/  WARPGROUP.ARRIVE ;  /* 0x00000000000079c5 */ /* 0x004fcc0000000000 */
        /* <DEDUP_REMOVED lines=14> */
[----:B------:R-:W-:Y:S03]  /*56c0*/  HGMMA.64x16x16.F32.BF16 R96, gdesc[UR40], R96, gsb0 ;  /* 0x00200000286079f0 */ /* 0x000fe60008001860 */
[----:B------:R-:W-:Y:S02]  /*56d0*/  WARPGROUP.DEPBAR.LE gsb0, 0x0 ;  /* 0x00008000000079c5 */ /* 0x000fe40000010000 */
[----:B------:R-:W-:-:S06]  /*56e0*/  WARPGROUP.ARRIVE ;  /* 0x00000000000079c5 */ /* 0x000fcc0000000000 */
[----:B------:R-:W-:Y:S03]  /*56f0*/  HGMMA.64x16x16.F32.BF16 R64, gdesc[UR8], R64, gsb0 ;  /* 0x00200000084079f0 */ /* 0x000fe60008001840 */
[----:B------:R-:W-:Y:S02]  /*5700*/  WARPGROUP.DEPBAR.LE gsb0, 0x0 ;  /* 0x00008000000079c5 */ /* 0x000fe40000010000 */
[----:B------:R-:W-:-:S06]  /*5710*/  WARPGROUP.ARRIVE ;  /* 0x00000000000079c5 */ /* 0x000fcc0000000000 */
[----:B------:R-:W-:Y:S01]  /*5720*/  HGMMA.64x16x16.F32.BF16 R32, gdesc[UR16], R32, gsb0 ;  /* 0x00200000102079f0 */ /* 0x000fe20008001820 */
[----:B------:R-:W-:Y:S01]  /*5730*/  UMOV UR16, UR6 ;  /* 0x0000000600107c82 */ /* 0x000fe20008000000 */
[----:B------:R-:W-:Y:S01]  /*5740*/  UMOV UR17, 0x40000040 ;  /* 0x4000004000117882 */ /* 0x000fe20000000000 */
        /* <DEDUP_REMOVED lines=33> */
[----:B------:R-:W-:Y:S01]  /*5960*/  IMAD.MOV.U32 R117, RZ, RZ, R235 ;  /* 0x000000ffff757224 */ /* 0x000fe200078e00eb */
[----:B------:R-:W-:Y:S01]  /*5970*/  MOV R118, R234 ;  /* 0x000000ea00767202 */ /* 0x000fe20000000f00 */
        /* <DEDUP_REMOVED lines=23> */
[----:B------:R-:W-:Y:S01]  /*5af0*/  STL.64 [R1+0x40], R112 ;  /* 0x0000407001007387 */ /* 0x000fe20000100a00 */
[----:B------:R-:W-:-:S03]  /*5b00*/  UIADD3 UR7, UR5, 0x4, URZ ;  /* 0x0000000405077890 */ /* 0x000fc6000fffe03f */
[----:B------:R-:W-:Y:S01]  /*5b10*/  STL.64 [R1+0x48], R114 ;  /* 0x0000487201007387 */ /* 0x000fe20000100a00 */
[----:B------:R-:W-:-:S03]  /*5b20*/  UIADD3 UR6, UR4, 0x4, URZ ;  /* 0x0000000404067890 */ /* 0x000fc6000fffe03f */
[----:B------:R-:W-:Y:S04]  /*5b30*/  STL.64 [R1+0x50], R116 ;  /* 0x0000507401007387 */ /* 0x000fe80000100a00 */
[----:B------:R-:W-:Y:S04]  /*5b40*/  STL.64 [R1+0x58], R118 ;  /* 0x0000587601007387 */ /* 0x000fe80000100a00 */
[----:B------:R0:W-:Y:S04]  /*5b50*/  STL.64 [R1+0xc0], R144 ;  /* 0x0000c09001007387 */ /* 0x0001e80000100a00 */
[----:B------:R1:W-:Y:S04]  /*5b60*/  STL.64 [R1+0xc8], R146 ;  /* 0x0000c89201007387 */ /* 0x0003e80000100a00 */
[----:B------:R2:W-:Y:S01]  /*5b70*/  STL.64 [R1+0xd0], R148 ;  /* 0x0000d09401007387 */ /* 0x0005e20000100a00 */
[----:B------:R-:W-:-:S03]  /*5b80*/  UMOV UR12, UR7 ;  /* 0x00000007000c7c82 */ /* 0x000fc60008000000 */
[----:B------:R3:W-:Y:S01]  /*5b90*/  STL.64 [R1+0xd8], R150 ;  /* 0x0000d89601007387 */ /* 0x0007e20000100a00 */
[----:B------:R-:W-:Y:S01]  /*5ba0*/  UMOV UR13, 0x40000040 ;  /* 0x40000040000d7882 */ /* 0x000fe20000000000 */
[----:B------:R-:W-:Y:S02]  /*5bb0*/  UMOV UR14, UR6 ;  /* 0x00000006000e7c82 */ /* 0x000fe40008000000 */
[----:B0-----:R-:W4:Y:S01]  /*5bc0*/  LDL.LU.64 R144, [R1+0x120] ;  /* 0x0001200001907983 */ /* 0x001f220000300a00 */
[----:B------:R-:W-:-:S03]  /*5bd0*/  UMOV UR15, 0x40000040 ;  /* 0x40000040000f7882 */ /* 0x000fc60000000000 */
[----:B-1----:R-:W4:Y:S04]  /*5be0*/  LDL.LU.64 R146, [R1+0x128] ;  /* 0x0001280001927983 */ /* 0x002f280000300a00 */
[----:B--2---:R-:W4:Y:S04]  /*5bf0*/  LDL.LU.64 R148, [R1+0x130] ;  /* 0x0001300001947983 */ /* 0x004f280000300a00 */
[----:B---3--:R-:W4:Y:S01]  /*5c00*/  LDL.LU.64 R150, [R1+0x138] ;  /* 0x0001380001967983 */ /* 0x008f220000300a00 */
[----:B------:R-:W-:Y:S02]  /*5c10*/  WARPGROUP.DEPBAR.LE gsb0, 0x0 ;  /* 0x00008000000079c5 */ /* 0x000fe40000010000 */
[----:B------:R-:W-:-:S06]  /*5c20*/  WARPGROUP.ARRIVE ;  /* 0x00000000000079c5 */ /* 0x000fcc0000000000 */
        /* <DEDUP_REMOVED lines=9> */
[----:B------:R0:W-:Y:S04]  /*5cc0*/  STL.64 [R1+0x1c0], R176 ;  /* 0x0001c0b001007387 */ /* 0x0001e80000100a00 */
[----:B------:R1:W-:Y:S04]  /*5cd0*/  STL.64 [R1+0x1c8], R178 ;  /* 0x0001c8b201007387 */ /* 0x0003e80000100a00 */
[----:B------:R3:W-:Y:S01]  /*5ce0*/  STL.64 [R1+0x1d0], R180 ;  /* 0x0001d0b401007387 */ /* 0x0007e20000100a00 */
[----:B------:R-:W-:-:S03]  /*5cf0*/  WARPGROUP.DEPBAR.LE gsb0, 0x0 ;  /* 0x00008000000079c5 */ /* 0x000fc60000010000 */
[----:B------:R3:W-:Y:S04]  /*5d00*/  STL.64 [R1+0x1d8], R182 ;  /* 0x0001d8b601007387 */ /* 0x0007e80000100a00 */
[----:B------:R3:W-:Y:S04]  /*5d10*/  STL.64 [R1+0x220], R208 ;  /* 0x000220d001007387 */ /* 0x0007e80000100a00 */
[----:B------:R3:W-:Y:S04]  /*5d20*/  STL.64 [R1+0x228], R210 ;  /* 0x000228d201007387 */ /* 0x0007e80000100a00 */
[----:B------:R3:W-:Y:S04]  /*5d30*/  STL [R1+0x230], R212 ;  /* 0x000230d401007387 */ /* 0x0007e80000100800 */
[----:B0-----:R-:W2:Y:S04]  /*5d40*/  LDL.LU.64 R176, [R1+0xa0] ;  /* 0x0000a00001b07983 */ /* 0x001ea80000300a00 */
[----:B-1----:R-:W2:Y:S04]  /*5d50*/  LDL.LU.64 R178, [R1+0xa8] ;  /* 0x0000a80001b27983 */ /* 0x002ea80000300a00 */
[----:B---3--:R-:W2:Y:S04]  /*5d60*/  LDL.LU.64 R180, [R1+0xb0] ;  /* 0x0000b00001b47983 */ /* 0x008ea80000300a00 */
[----:B------:R-:W2:Y:S01]  /*5d70*/  LDL.LU.64 R182, [R1+0xb8] ;  /* 0x0000b80001b67983 */ /* 0x000ea20000300a00 */
[----:B------:R-:W-:Y:S01]  /*5d80*/  IMAD.MOV.U32 R235, RZ, RZ, R213 ;  /* 0x000000ffffeb7224 */ /* 0x000fe200078e00d5 */
[----:B------:R-:W-:-:S02]  /*5d90*/  MOV R233, R215 ;  /* 0x000000d700e97202 */ /* 0x000fc40000000f00 */
[----:B------:R-:W3:Y:S01]  /*5da0*/  LDL.LU.64 R208, [R1+0x20] ;  /* 0x0000200001d07983 */ /* 0x000ee20000300a00 */
[----:B------:R-:W-:-:S03]  /*5db0*/  IMAD.MOV.U32 R234, RZ, RZ, R214 ;  /* 0x000000ffffea7224 */ /* 0x000fc600078e00d6 */
[----:B------:R-:W3:Y:S04]  /*5dc0*/  LDL.LU.64 R210, [R1+0x28] ;  /* 0x0000280001d27983 */ /* 0x000ee80000300a00 */
[----:B------:R-:W3:Y:S04]  /*5dd0*/  LDL.LU.64 R212, [R1+0x30] ;  /* 0x0000300001d47983 */ /* 0x000ee80000300a00 */
[----:B------:R-:W3:Y:S01]  /*5de0*/  LDL.LU.64 R214, [R1+0x38] ;  /* 0x0000380001d67983 */ /* 0x000ee20000300a00 */
[----:B------:R-:W-:Y:S01]  /*5df0*/  IMAD.MOV.U32 R112, RZ, RZ, R232 ;  /* 0x000000ffff707224 */ /* 0x000fe200078e00e8 */
[----:B------:R-:W-:Y:S01]  /*5e00*/  MOV R116, R5 ;  /* 0x0000000500747202 */ /* 0x000fe20000000f00 */
[----:B------:R-:W-:-:S02]  /*5e10*/  IMAD.MOV.U32 R113, RZ, RZ, R18 ;  /* 0x000000ffff717224 */ /* 0x000fc400078e0012 */
[----:B------:R-:W-:Y:S02]  /*5e20*/  IMAD.MOV.U32 R114, RZ, RZ, R17 ;  /* 0x000000ffff727224 */ /* 0x000fe400078e0011 */
[----:B------:R-:W-:Y:S02]  /*5e30*/  IMAD.MOV.U32 R115, RZ, RZ, R16 ;  /* 0x000000ffff737224 */ /* 0x000fe400078e0010 */
[----:B------:R-:W-:Y:S02]  /*5e40*/  IMAD.MOV.U32 R117, RZ, RZ, R4 ;  /* 0x000000ffff757224 */ /* 0x000fe400078e0004 */
[----:B------:R-:W-:Y:S02]  /*5e50*/  IMAD.MOV.U32 R118, RZ, RZ, R3 ;  /* 0x000000ffff767224 */ /* 0x000fe400078e0003 */
[----:B------:R-:W-:Y:S01]  /*5e60*/  IMAD.MOV.U32 R119, RZ, RZ, R2 ;  /* 0x000000ffff777224 */ /* 0x000fe200078e0002 */
[----:B------:R-:W-:-:S05]  /*5e70*/  UIADD3 UR42, UR4, 0x84, URZ ;  /* 0x00000084042a7890 */ /* 0x000fca000fffe03f */
[----:B------:R-:W-:Y:S01]  /*5e80*/  WARPGROUP.ARRIVE ;  /* 0x00000000000079c5 */ /* 0x000fe20000000000 */
[----:B------:R-:W-:Y:S01]  /*5e90*/  UMOV UR40, UR12 ;  /* 0x0000000c00287c82 */ /* 0x000fe20008000000 */
[----:B------:R-:W-:Y:S01]  /*5ea0*/  UMOV UR41, UR13 ;  /* 0x0000000d00297c82 */ /* 0x000fe20008000000 */
[----:B------:R-:W-:-:S03]  /*5eb0*/  UMOV UR43, 0x40000040 ;  /* 0x40000040002b7882 */ /* 0x000fc60000000000 */
[----:B------:R-:W-:Y:S01]  /*5ec0*/  HGMMA.64x16x16.F32.BF16 R112, gdesc[UR40], R112, gsb0 ;  /* 0x00200000287079f0 */ /* 0x000fe20008001870 */
[----:B------:R-:W-:Y:S01]  /*5ed0*/  UIADD3 UR18, UR4, 0x104, URZ ;  /* 0x0000010404127890 */ /* 0x000fe2000fffe03f */
[----:B------:R-:W-:Y:S01]  /*5ee0*/  UMOV UR16, UR12 ;  /* 0x0000000c00107c82 */ /* 0x000fe20008000000 */
[----:B------:R-:W-:Y:S01]  /*5ef0*/  UMOV UR17, UR13 ;  /* 0x0000000d00117c82 */ /* 0x000fe20008000000 */
[----:B------:R-:W-:Y:S01]  /*5f00*/  UMOV UR19, 0x40000040 ;  /* 0x4000004000137882 */ /* 0x000fe20000000000 */
[----:B------:R-:W-:Y:S02]  /*5f10*/  WARPGROUP.DEPBAR.LE gsb0, 0x0 ;  /* 0x00008000000079c5 */ /* 0x000fe40000010000 */
[----:B------:R-:W-:Y:S01]  /*5f20*/  UIADD3 UR46, UR4, 0x184, URZ ;  /* 0x00000184042e7890 */ /* 0x000fe2000fffe03f */
[----:B------:R-:W-:Y:S01]  /*5f30*/  UMOV UR44, UR12 ;  /* 0x0000000c002c7c82 */ /* 0x000fe20008000000 */
[----:B------:R-:W-:Y:S01]  /*5f40*/  UMOV UR45, UR13 ;  /* 0x0000000d002d7c82 */ /* 0x000fe20008000000 */
[----:B------:R-:W-:Y:S01]  /*5f50*/  UMOV UR47, 0x40000040 ;  /* 0x40000040002f7882 */ /* 0x000fe20000000000 */
[----:B----4-:R-:W-:-:S06]  /*5f60*/  WARPGROUP.ARRIVE ;  /* 0x00000000000079c5 */ /* 0x010fcc0000000000 */
[----:B------:R-:W-:Y:S03]  /*5f70*/  HGMMA.64x16x16.F32.BF16 R144, gdesc[UR16], R144, gsb0 ;  /* 0x00200000109079f0 */ /* 0x000fe60008001890 */
[----:B------:R-:W-:Y:S02]  /*5f80*/  WARPGROUP.DEPBAR.LE gsb0, 0x0 ;  /* 0x00008000000079c5 */ /* 0x000fe40000010000 */
[----:B--2---:R-:W-:-:S06]  /*5f90*/  WARPGROUP.ARRIVE ;  /* 0x00000000000079c5 */ /* 0x004fcc0000000000 */
[----:B------:R-:W-:Y:S01]  /*5fa0*/  HGMMA.64x16x16.F32.BF16 R176, gdesc[UR44], R176, gsb0 ;  /* 0x002000002cb079f0 */ /* 0x000fe200080018b0 */
[----:B------:R-:W-:Y:S01]  /*5fb0*/  UIADD3 UR34, UR4, 0x204, URZ ;  /* 0x0000020404227890 */ /* 0x000fe2000fffe03f */
[----:B------:R-:W-:Y:S01]  /*5fc0*/  UMOV UR32, UR12 ;  /* 0x0000000c00207c82 */ /* 0x000fe20008000000 */
[----:B------:R-:W-:Y:S01]  /*5fd0*/  UMOV UR33, UR13 ;  /* 0x0000000d00217c82 */ /* 0x000fe20008000000 */
[----:B------:R-:W-:Y:S01]  /*5fe0*/  UMOV UR35, 0x40000040 ;  /* 0x4000004000237882 */ /* 0x000fe20000000000 */
[----:B------:R-:W-:Y:S04]  /*5ff0*/  STL [R1+0x528], R233 ;  /* 0x000528e901007387 */ /* 0x000fe80000100800 */
[----:B------:R-:W-:Y:S04]  /*6000*/  STL [R1+0x524], R234 ;  /* 0x000524ea01007387 */ /* 0x000fe80000100800 */
[----:B------:R-:W-:Y:S04]  /*6010*/  STL [R1+0x520], R235 ;  /* 0x000520eb01007387 */ /* 0x000fe80000100800 */
[----:B------:R-:W-:Y:S01]  /*6020*/  STL.64 [R1+0x1a0], R112 ;  /* 0x0001a07001007387 */ /* 0x000fe20000100a00 */
[----:B------:R-:W-:-:S02]  /*6030*/  WARPGROUP.DEPBAR.LE gsb0, 0x0 ;  /* 0x00008000000079c5 */ /* 0x000fc40000010000 */
[----:B---3--:R-:W-:-:S06]  /*6040*/  WARPGROUP.ARRIVE ;  /* 0x00000000000079c5 */ /* 0x008fcc0000000000 */
[----:B------:R-:W-:Y:S01]  /*6050*/  HGMMA.64x16x16.F32.BF16 R208, gdesc[UR32], R208, gsb0 ;  /* 0x0020000020d079f0 */ /* 0x000fe200080018d0 */
[----:B------:R-:W-:Y:S04]  /*6060*/  STL.64 [R1+0x1a8], R114 ;  /* 0x0001a87201007387 */ /* 0x000fe80000100a00 */
[----:B------:R-:W-:Y:S04]  /*6070*/  STL.64 [R1+0x1b0], R116 ;  /* 0x0001b07401007387 */ /* 0x000fe80000100a00 */
[----:B------:R0:W-:Y:S01]  /*6080*/  STL.64 [R1+0x1b8], R118 ;  /* 0x0001b87601007387 */ /* 0x0001e20000100a00 */
[----:B------:R-:W-:Y:S01]  /*6090*/  IMAD.MOV.U32 R3, RZ, RZ, R150 ;  /* 0x000000ffff037224 */ /* 0x000fe200078e0096 */
[----:B------:R-:W-:Y:S01]  /*60a0*/  MOV R4, R149 ;  /* 0x0000009500047202 */ /* 0x000fe20000000f00 */
[----:B------:R-:W-:-:S02]  /*60b0*/  IMAD.MOV.U32 R2, RZ, RZ, R151 ;  /* 0x000000ffff027224 */ /* 0x000fc400078e0097 */
[----:B------:R-:W-:Y:S02]  /*60c0*/  IMAD.MOV.U32 R5, RZ, RZ, R148 ;  /* 0x000000ffff057224 */ /* 0x000fe400078e0094 */
[----:B------:R-:W-:Y:S01]  /*60d0*/  IMAD.MOV.U32 R17, RZ, RZ, R146 ;  /* 0x000000ffff117224 */ /* 0x000fe200078e0092 */
[----:B0-----:R-:W2:Y:S04]  /*60e0*/  LDL.LU.64 R118, [R1+0x5c8] ;  /* 0x0005c80001767983 */ /* 0x001ea80000300a00 */
[----:B------:R-:W2:Y:S01]  /*60f0*/  LDL.LU.64 R116, [R1+0x5c0] ;  /* 0x0005c00001747983 */ /* 0x000ea20000300a00 */
[----:B------:R-:W-:-:S03]  /*6100*/  IMAD.MOV.U32 R16, RZ, RZ, R147 ;  /* 0x000000ffff107224 */ /* 0x000fc600078e0093 */
[----:B------:R-:W2:Y:S01]  /*6110*/  LDL.LU.64 R114, [R1+0x5b8] ;  /* 0x0005b80001727983 */ /* 0x000ea20000300a00 */
[----:B------:R-:W-:-:S03]  /*6120*/  IMAD.MOV.U32 R232, RZ, RZ, R144 ;  /* 0x000000ffffe87224 */ /* 0x000fc600078e0090 */
[----:B------:R-:W2:Y:S01]  /*6130*/  LDL.LU.64 R112, [R1+0x5b0] ;  /* 0x0005b00001707983 */ /* 0x000ea20000300a00 */
[----:B------:R-:W-:-:S03]  /*6140*/  IMAD.MOV.U32 R18, RZ, RZ, R145 ;  /* 0x000000ffff127224 */ /* 0x000fc600078e0091 */
[----:B------:R-:W3:Y:S04]  /*6150*/  LDL.LU.64 R150, [R1+0x5a8] ;  /* 0x0005a80001967983 */ /* 0x000ee80000300a00 */
[----:B------:R-:W3:Y:S04]  /*6160*/  LDL.LU.64 R148, [R1+0x5a0] ;  /* 0x0005a00001947983 */ /* 0x000ee80000300a00 */
[----:B------:R-:W3:Y:S04]  /*6170*/  LDL.LU.64 R146, [R1+0x598] ;  /* 0x0005980001927983 */ /* 0x000ee80000300a00 */
[----:B------:R-:W3:Y:S04]  /*6180*/  LDL.LU.64 R144, [R1+0x590] ;  /* 0x0005900001907983 */ /* 0x000ee80000300a00 */
[----:B------:R-:W-:Y:S04]  /*6190*/  STL [R1+0x548], R2 ;  /* 0x0005480201007387 */ /* 0x000fe80000100800 */
[----:B------:R-:W-:Y:S04]  /*61a0*/  STL [R1+0x544], R3 ;  /* 0x0005440301007387 */ /* 0x000fe80000100800 */
[----:B------:R-:W-:Y:S04]  /*61b0*/  STL [R1+0x540], R4 ;  /* 0x0005400401007387 */ /* 0x000fe80000100800 */
[----:B------:R-:W-:Y:S04]  /*61c0*/  STL [R1+0x53c], R5 ;  /* 0x00053c0501007387 */ /* 0x000fe80000100800 */
[----:B------:R-:W-:Y:S04]  /*61d0*/  STL [R1+0x538], R16 ;  /* 0x0005381001007387 */ /* 0x000fe80000100800 */
[----:B------:R-:W-:Y:S04]  /*61e0*/  STL [R1+0x534], R17 ;  /* 0x0005341101007387 */ /* 0x000fe80000100800 */
[----:B------:R0:W-:Y:S01]  /*61f0*/  STL [R1+0x530], R18 ;  /* 0x0005301201007387 */ /* 0x0001e20000100800 */
[----:B------:R-:W-:-:S03]  /*6200*/  IMAD.MOV.U32 R234, RZ, RZ, R182 ;  /* 0x000000ffffea7224 */ /* 0x000fc600078e00b6 */
[----:B------:R1:W-:Y:S01]  /*6210*/  STL [R1+0x52c], R232 ;  /* 0x00052ce801007387 */ /* 0x0003e20000100800 */
[----:B------:R-:W-:-:S03]  /*6220*/  IMAD.MOV.U32 R235, RZ, RZ, R183 ;  /* 0x000000ffffeb7224 */ /* 0x000fc600078e00b7 */
[----:B------:R-:W-:Y:S01]  /*6230*/  STL.64 [R1+0xa0], R176 ;  /* 0x0000a0b001007387 */ /* 0x000fe20000100a00 */
[----:B------:R-:W-:-:S03]  /*6240*/  IMAD.MOV.U32 R233, RZ, RZ, R181 ;  /* 0x000000ffffe97224 */ /* 0x000fc600078e00b5 */
[----:B------:R-:W-:Y:S04]  /*6250*/  STL.64 [R1+0xa8], R178 ;  /* 0x0000a8b201007387 */ /* 0x000fe80000100a00 */
[----:B------:R4:W-:Y:S01]  /*6260*/  STL [R1+0xb0], R180 ;  /* 0x0000b0b401007387 */ /* 0x0009e20000100800 */
[----:B------:R-:W-:-:S03]  /*6270*/  WARPGROUP.DEPBAR.LE gsb0, 0x0 ;  /* 0x00008000000079c5 */ /* 0x000fc60000010000 */
[----:B------:R-:W2:Y:S01]  /*6280*/  LDL.LU.64 R182, [R1+0x588] ;  /* 0x0005880001b67983 */ /* 0x000ea20000300a00 */
[----:B0-----:R-:W-:Y:S01]  /*6290*/  MOV R18, R214 ;  /* 0x000000d600127202 */ /* 0x001fe20000000f00 */
[----:B-1----:R-:W-:Y:S02]  /*62a0*/  IMAD.MOV.U32 R232, RZ, RZ, R215 ;  /* 0x000000ffffe87224 */ /* 0x002fe400078e00d7 */
[----:B----4-:R-:W2:Y:S01]  /*62b0*/  LDL.LU.64 R180, [R1+0x580] ;  /* 0x0005800001b47983 */ /* 0x010ea20000300a00 */
[----:B------:R-:W-:-:S03]  /*62c0*/  IMAD.MOV.U32 R16, RZ, RZ, R212 ;  /* 0x000000ffff107224 */ /* 0x000fc600078e00d4 */
[----:B------:R-:W2:Y:S01]  /*62d0*/  LDL.LU.64 R178, [R1+0x578] ;  /* 0x0005780001b27983 */ /* 0x000ea20000300a00 */
[----:B------:R-:W-:-:S03]  /*62e0*/  IMAD.MOV.U32 R17, RZ, RZ, R213 ;  /* 0x000000ffff117224 */ /* 0x000fc600078e00d5 */
[----:B------:R-:W2:Y:S01]  /*62f0*/  LDL.LU.64 R176, [R1+0x570] ;  /* 0x0005700001b07983 */ /* 0x000ea20000300a00 */
[----:B------:R-:W-:Y:S01]  /*6300*/  IMAD.MOV.U32 R4, RZ, RZ, R210 ;  /* 0x000000ffff047224 */ /* 0x000fe200078e00d2 */
[----:B------:R-:W-:Y:S01]  /*6310*/  MOV R2, R208 ;  /* 0x000000d000027202 */ /* 0x000fe20000000f00 */
[----:B------:R-:W-:Y:S01]  /*6320*/  IMAD.MOV.U32 R5, RZ, RZ, R211 ;  /* 0x000000ffff057224 */ /* 0x000fe200078e00d3 */
[----:B------:R-:W4:Y:S01]  /*6330*/  LDL.LU.64 R214, [R1+0x568] ;  /* 0x0005680001d67983 */ /* 0x000f220000300a00 */
[----:B------:R-:W-:-:S03]  /*6340*/  IMAD.MOV.U32 R3, RZ, RZ, R209 ;  /* 0x000000ffff037224 */ /* 0x000fc600078e00d1 */
[----:B------:R-:W4:Y:S04]  /*6350*/  LDL.LU.64 R212, [R1+0x560] ;  /* 0x0005600001d47983 */ /* 0x000f280000300a00 */
[----:B------:R-:W4:Y:S04]  /*6360*/  LDL.LU.64 R210, [R1+0x558] ;  /* 0x0005580001d27983 */ /* 0x000f280000300a00 */
[----:B------:R-:W4:Y:S01]  /*6370*/  LDL.LU.64 R208, [R1+0x550] ;  /* 0x0005500001d07983 */ /* 0x000f220000300a00 */
        /* <DEDUP_REMOVED lines=24> */
[----:B------:R-:W-:Y:S03]  /*6500*/  HGMMA.64x16x16.F32.BF16 R176, gdesc[UR28], R176, gsb0 ;  /* 0x002000001cb079f0 */ /* 0x000fe600080018b0 */
[----:B------:R-:W-:Y:S02]  /*6510*/  WARPGROUP.DEPBAR.LE gsb0, 0x0 ;  /* 0x00008000000079c5 */ /* 0x000fe40000010000 */
[----:B---3--:R-:W-:-:S06]  /*6520*/  WARPGROUP.ARRIVE ;  /* 0x00000000000079c5 */ /* 0x008fcc0000000000 */
[----:B------:R-:W-:Y:S03]  /*6530*/  HGMMA.64x16x16.F32.BF16 R144, gdesc[UR24], R144, gsb0 ;  /* 0x00200000189079f0 */ /* 0x000fe60008001890 */
[----:B------:R-:W-:Y:S02]  /*6540*/  WARPGROUP.DEPBAR.LE gsb0, 0x0 ;  /* 0x00008000000079c5 */ /* 0x000fe40000010000 */
[----:B------:R-:W-:-:S06]  /*6550*/  WARPGROUP.ARRIVE ;  /* 0x00000000000079c5 */ /* 0x000fcc0000000000 */
[----:B------:R-:W-:Y:S03]  /*6560*/  HGMMA.64x16x16.F32.BF16 R112, gdesc[UR20], R112, gsb0 ;  /* 0x00200000147079f0 */ /* 0x000fe60008001870 */
[----:B------:R-:W-:Y:S02]  /*6570*/  WARPGROUP.DEPBAR.LE gsb0, 0x0 ;  /* 0x00008000000079c5 */ /* 0x000fe40000010000 */
[----:B------:R-:W-:-:S06]  /*6580*/  WARPGROUP.ARRIVE ;  /* 0x00000000000079c5 */ /* 0x000fcc0000000000 */
[----:B------:R-:W-:Y:S01]  /*6590*/  HGMMA.64x16x16.F32.BF16 R80, gdesc[UR8], R80, gsb0 ;  /* 0x00200000085079f0 */ /* 0x000fe20008001850 */
[----:B------:R-:W-:Y:S01]  /*65a0*/  UIADD3 UR54, UR4, 0x504, URZ ;  /* 0x0000050404367890 */ /* 0x000fe2000fffe03f */
[----:B------:R-:W-:Y:S01]  /*65b0*/  UMOV UR52, UR12 ;  /* 0x0000000c00347c82 */ /* 0x000fe20008000000 */
[----:B------:R-:W-:Y:S01]  /*65c0*/  UMOV UR53, UR13 ;  /* 0x0000000d00357c82 */ /* 0x000fe20008000000 */
[----:B------:R-:W-:Y:S01]  /*65d0*/  UMOV UR55, 0x40000040 ;  /* 0x4000004000377882 */ /* 0x000fe20000000000 */
        /* <DEDUP_REMOVED lines=26> */
[----:B------:R-:W-:Y:S04]  /*6780*/  STL.64 [R1+0x4f8], R214 ;  /* 0x0004f8d601007387 */ /* 0x000fe80000100a00 */
[----:B------:R-:W-:Y:S04]  /*6790*/  STL.64 [R1+0x4f0], R212 ;  /* 0x0004f0d401007387 */ /* 0x000fe80000100a00 */
[----:B------:R-:W-:Y:S01]  /*67a0*/  STL.64 [R1+0x4e8], R210 ;  /* 0x0004e8d201007387 */ /* 0x000fe20000100a00 */
[----:B------:R-:W-:-:S02]  /*67b0*/  WARPGROUP.DEPBAR.LE gsb0, 0x0 ;  /* 0x00008000000079c5 */ /* 0x000fc40000010000 */
[----:B------:R-:W-:-:S06]  /*67c0*/  WARPGROUP.ARRIVE ;  /* 0x00000000000079c5 */ /* 0x000fcc0000000000 */
[----:B------:R-:W-:Y:S01]  /*67d0*/  HGMMA.64x16x16.F32.BF16 R168, gdesc[UR28], R168, gsb0 ;  /* 0x002000001ca879f0 */ /* 0x000fe200080018a8 */
[----:B------:R-:W-:Y:S04]  /*67e0*/  STL.64 [R1+0x4e0], R208 ;  /* 0x0004e0d001007387 */ /* 0x000fe80000100a00 */
[----:B------:R-:W-:Y:S04]  /*67f0*/  STL [R1+0x4dc], R180 ;  /* 0x0004dcb401007387 */ /* 0x000fe80000100800 */
[----:B------:R-:W-:Y:S04]  /*6800*/  STL [R1+0x4d8], R181 ;  /* 0x0004d8b501007387 */ /* 0x000fe80000100800 */
[----:B------:R-:W-:Y:S04]  /*6810*/  STL [R1+0x4d4], R182 ;  /* 0x0004d4b601007387 */ /* 0x000fe80000100800 */
[----:B------:R-:W-:Y:S04]  /*6820*/  STL [R1+0x4d0], R183 ;  /* 0x0004d0b701007387 */ /* 0x000fe80000100800 */
[----:B------:R-:W-:Y:S04]  /*6830*/  STL [R1+0x4cc], R144 ;  /* 0x0004cc9001007387 */ /* 0x000fe80000100800 */
[----:B------:R0:W-:Y:S04]  /*6840*/  STL [R1+0x4c8], R145 ;  /* 0x0004c89101007387 */ /* 0x0001e80000100800 */
[----:B------:R-:W-:Y:S04]  /*6850*/  STL [R1+0x4c4], R146 ;  /* 0x0004c49201007387 */ /* 0x000fe80000100800 */
[----:B------:R1:W-:Y:S04]  /*6860*/  STL [R1+0x4c0], R147 ;  /* 0x0004c09301007387 */ /* 0x0003e80000100800 */
[----:B------:R-:W-:Y:S04]  /*6870*/  STL [R1+0x4bc], R148 ;  /* 0x0004bc9401007387 */ /* 0x000fe80000100800 */
[----:B------:R2:W-:Y:S04]  /*6880*/  STL [R1+0x4b8], R149 ;  /* 0x0004b89501007387 */ /* 0x0005e80000100800 */
[----:B------:R-:W-:Y:S04]  /*6890*/  STL [R1+0x4b4], R150 ;  /* 0x0004b49601007387 */ /* 0x000fe80000100800 */
[----:B------:R3:W-:Y:S04]  /*68a0*/  STL [R1+0x4b0], R151 ;  /* 0x0004b09701007387 */ /* 0x0007e80000100800 */
[----:B0-----:R-:W4:Y:S04]  /*68b0*/  LDL.LU.64 R144, [R1+0x100] ;  /* 0x0001000001907983 */ /* 0x001f280000300a00 */
[----:B-1----:R-:W4:Y:S04]  /*68c0*/  LDL.LU.64 R146, [R1+0x108] ;  /* 0x0001080001927983 */ /* 0x002f280000300a00 */
[----:B--2---:R-:W4:Y:S04]  /*68d0*/  LDL.LU.64 R148, [R1+0x110] ;  /* 0x0001100001947983 */ /* 0x004f280000300a00 */
[----:B---3--:R-:W4:Y:S04]  /*68e0*/  LDL.LU.64 R150, [R1+0x118] ;  /* 0x0001180001967983 */ /* 0x008f280000300a00 */
[----:B------:R-:W-:Y:S01]  /*68f0*/  STL [R1+0x4ac], R112 ;  /* 0x0004ac7001007387 */ /* 0x000fe20000100800 */
[----:B------:R-:W-:-:S03]  /*6900*/  WARPGROUP.DEPBAR.LE gsb0, 0x0 ;  /* 0x00008000000079c5 */ /* 0x000fc60000010000 */
[----:B------:R0:W-:Y:S01]  /*6910*/  STL [R1+0x4a8], R113 ;  /* 0x0004a87101007387 */ /* 0x0001e20000100800 */
[----:B------:R-:W-:-:S03]  /*6920*/  WARPGROUP.ARRIVE ;  /* 0x00000000000079c5 */ /* 0x000fc60000000000 */
[----:B------:R-:W-:Y:S04]  /*6930*/  STL [R1+0x4a4], R114 ;  /* 0x0004a47201007387 */ /* 0x000fe80000100800 */
[----:B------:R1:W-:Y:S04]  /*6940*/  STL [R1+0x4a0], R115 ;  /* 0x0004a07301007387 */ /* 0x0003e80000100800 */
[----:B------:R-:W-:Y:S04]  /*6950*/  STL [R1+0x49c], R116 ;  /* 0x00049c7401007387 */ /* 0x000fe80000100800 */
[----:B------:R2:W-:Y:S01]  /*6960*/  STL [R1+0x498], R117 ;  /* 0x0004987501007387 */ /* 0x0005e20000100800 */
[----:B------:R-:W-:-:S03]  /*6970*/  UMOV UR48, UR52 ;  /* 0x0000003400307c82 */ /* 0x000fc60008000000 */
[----:B------:R-:W-:Y:S01]  /*6980*/  STL [R1+0x494], R118 ;  /* 0x0004947601007387 */ /* 0x000fe20000100800 */
[----:B------:R-:W-:Y:S02]  /*6990*/  UMOV UR49, UR53 ;  /* 0x0000003500317c82 */ /* 0x000fe40008000000 */
[----:B------:R-:W-:Y:S01]  /*69a0*/  HGMMA.64x16x16.F32.BF16 R200, gdesc[UR48], R200, gsb0 ;  /* 0x0020000030c879f0 */ /* 0x000fe200080018c8 */
[----:B------:R3:W-:Y:S04]  /*69b0*/  STL [R1+0x490], R119 ;  /* 0x0004907701007387 */ /* 0x0007e80000100800 */
[----:B0-----:R-:W4:Y:S04]  /*69c0*/  LDL.LU.64 R112, [R1+0x80] ;  /* 0x0000800001707983 */ /* 0x001f280000300a00 */
[----:B-1----:R-:W4:Y:S04]  /*69d0*/  LDL.LU.64 R114, [R1+0x88] ;  /* 0x0000880001727983 */ /* 0x002f280000300a00 */
[----:B--2---:R-:W4:Y:S04]  /*69e0*/  LDL.LU.64 R116, [R1+0x90] ;  /* 0x0000900001747983 */ /* 0x004f280000300a00 */
[----:B---3--:R-:W4:Y:S01]  /*69f0*/  LDL.LU.64 R118, [R1+0x98] ;  /* 0x0000980001767983 */ /* 0x008f220000300a00 */
        /* <DEDUP_REMOVED lines=8> */
[----:B------:R-:W-:Y:S01]  /*6a80*/  UMOV UR32, UR52 ;  /* 0x0000003400207c82 */ /* 0x000fe20008000000 */
[----:B------:R-:W-:Y:S01]  /*6a90*/  UMOV UR33, UR53 ;  /* 0x0000003500217c82 */ /* 0x000fe20008000000 */
[----:B------:R-:W-:Y:S04]  /*6aa0*/  STL [R1+0x40c], R80 ;  /* 0x00040c5001007387 */ /* 0x000fe80000100800 */
[----:B------:R-:W-:Y:S01]  /*6ab0*/  STL [R1+0x408], R81 ;  /* 0x0004085101007387 */ /* 0x000fe20000100800 */
[----:B------:R-:W-:-:S02]  /*6ac0*/  WARPGROUP.DEPBAR.LE gsb0, 0x0 ;  /* 0x00008000000079c5 */ /* 0x000fc40000010000 */
[----:B------:R-:W-:-:S06]  /*6ad0*/  WARPGROUP.ARRIVE ;  /* 0x00000000000079c5 */ /* 0x000fcc0000000000 */
[----:B------:R-:W-:Y:S01]  /*6ae0*/  HGMMA.64x16x16.F32.BF16 R208, gdesc[UR32], R208, gsb0 ;  /* 0x0020000020d079f0 */ /* 0x000fe200080018d0 */
[----:B------:R-:W-:Y:S04]  /*6af0*/  STL [R1+0x404], R82 ;  /* 0x0004045201007387 */ /* 0x000fe80000100800 */
        /* <DEDUP_REMOVED lines=41> */
[----:B------:R-:W-:Y:S01]  /*6d90*/  STL.64 [R1+0x518], R178 ;  /* 0x000518b201007387 */ /* 0x000fe20000100a00 */
[----:B------:R-:W-:-:S03]  /*6da0*/  WARPGROUP.DEPBAR.LE gsb0, 0x0 ;  /* 0x00008000000079c5 */ /* 0x000fc60000010000 */
[----:B------:R-:W-:Y:S04]  /*6db0*/  STL.64 [R1+0x510], R176 ;  /* 0x000510b001007387 */ /* 0x000fe80000100a00 */
[----:B------:R-:W-:Y:S04]  /*6dc0*/  STL.64 [R1+0x508], R174 ;  /* 0x000508ae01007387 */ /* 0x000fe80000100a00 */
[----:B------:R-:W-:Y:S04]  /*6dd0*/  STL.64 [R1+0x500], R172 ;  /* 0x000500ac01007387 */ /* 0x000fe80000100a00 */
[----:B------:R0:W-:Y:S04]  /*6de0*/  STL.64 [R1], R208 ;  /* 0x000000d001007387 */ /* 0x0001e80000100a00 */
[----:B------:R1:W-:Y:S04]  /*6df0*/  STL.64 [R1+0x8], R210 ;  /* 0x000008d201007387 */ /* 0x0003e80000100a00 */
[----:B------:R2:W-:Y:S04]  /*6e00*/  STL.64 [R1+0x10], R212 ;  /* 0x000010d401007387 */ /* 0x0005e80000100a00 */
[----:B------:R3:W-:Y:S04]  /*6e10*/  STL.64 [R1+0x18], R214 ;  /* 0x000018d601007387 */ /* 0x0007e80000100a00 */
[----:B0-----:R-:W4:Y:S04]  /*6e20*/  LDL.LU.64 R208, [R1+0x180] ;  /* 0x0001800001d07983 */ /* 0x001f280000300a00 */
[----:B-1----:R-:W4:Y:S04]  /*6e30*/  LDL.LU.64 R210, [R1+0x188] ;  /* 0x0001880001d27983 */ /* 0x002f280000300a00 */
[----:B--2---:R-:W2:Y:S04]  /*6e40*/  LDL.LU.64 R212, [R1+0x190] ;  /* 0x0001900001d47983 */ /* 0x004ea80000300a00 */
[----:B---3--:R-:W2:Y:S04]  /*6e50*/  LDL.LU.64 R214, [R1+0x198] ;  /* 0x0001980001d67983 */ /* 0x008ea80000300a00 */
[----:B------:R-:W3:Y:S01]  /*6e60*/  LDL.LU.64 R104, [R1+0x200] ;  /* 0x0002000001687983 */ /* 0x000ee20000300a00 */
[----:B------:R-:W-:-:S03]  /*6e70*/  UMOV UR44, UR52 ;  /* 0x00000034002c7c82 */ /* 0x000fc60008000000 */
[----:B------:R-:W3:Y:S01]  /*6e80*/  LDL.LU.64 R106, [R1+0x208] ;  /* 0x00020800016a7983 */ /* 0x000ee20000300a00 */
[----:B------:R-:W-:-:S03]  /*6e90*/  UMOV UR45, UR53 ;  /* 0x00000035002d7c82 */ /* 0x000fc60008000000 */
[----:B------:R-:W3:Y:S04]  /*6ea0*/  LDL.LU.64 R108, [R1+0x210] ;  /* 0x00021000016c7983 */ /* 0x000ee80000300a00 */
[----:B------:R-:W3:Y:S01]  /*6eb0*/  LDL.LU.64 R110, [R1+0x218] ;  /* 0x00021800016e7983 */ /* 0x000ee20000300a00 */
[----:B----4-:R-:W-:-:S06]  /*6ec0*/  WARPGROUP.ARRIVE ;  /* 0x00000000000079c5 */ /* 0x010fcc0000000000 */
[----:B------:R-:W-:Y:S01]  /*6ed0*/  HGMMA.64x16x16.F32.BF16 R112, gdesc[UR44], R112, gsb0 ;  /* 0x002000002c7079f0 */ /* 0x000fe20008001870 */
[----:B------:R-:W-:Y:S01]  /*6ee0*/  UMOV UR16, UR52 ;  /* 0x0000003400107c82 */ /* 0x000fe20008000000 */
[----:B------:R-:W-:Y:S01]  /*6ef0*/  UMOV UR17, UR53 ;  /* 0x0000003500117c82 */ /* 0x000fe20008000000 */
[----:B------:R-:W-:Y:S02]  /*6f00*/  WARPGROUP.DEPBAR.LE gsb0, 0x0 ;  /* 0x00008000000079c5 */ /* 0x000fe40000010000 */
[----:B------:R-:W-:Y:S01]  /*6f10*/  IMAD.MOV.U32 R84, RZ, RZ, R112 ;  /* 0x000000ffff547224 */ /* 0x000fe200078e0070 */
[----:B------:R-:W-:Y:S01]  /*6f20*/  MOV R86, R114 ;  /* 0x0000007200567202 */ /* 0x000fe20000000f00 */
[----:B------:R-:W-:Y:S01]  /*6f30*/  IMAD.MOV.U32 R85, RZ, RZ, R113 ;  /* 0x000000ffff557224 */ /* 0x000fe200078e0071 */
[----:B------:R-:W-:Y:S01]  /*6f40*/  WARPGROUP.ARRIVE ;  /* 0x00000000000079c5 */ /* 0x000fe20000000000 */
[----:B------:R-:W-:Y:S01]  /*6f50*/  IMAD.MOV.U32 R87, RZ, RZ, R115 ;  /* 0x000000ffff577224 */ /* 0x000fe200078e0073 */
[----:B------:R-:W4:Y:S01]  /*6f60*/  LDL.LU.64 R112, [R1+0x1e0] ;  /* 0x0001e00001707983 */ /* 0x000f220000300a00 */
[----:B------:R-:W-:-:S02]  /*6f70*/  IMAD.MOV.U32 R54, RZ, RZ, R116 ;  /* 0x000000ffff367224 */ /* 0x000fc400078e0074 */
[----:B------:R-:W-:Y:S01]  /*6f80*/  IMAD.MOV.U32 R55, RZ, RZ, R117 ;  /* 0x000000ffff377224 */ /* 0x000fe200078e0075 */
[----:B------:R-:W4:Y:S01]  /*6f90*/  LDL.LU.64 R114, [R1+0x1e8] ;  /* 0x0001e80001727983 */ /* 0x000f220000300a00 */
[----:B------:R-:W-:Y:S01]  /*6fa0*/  IMAD.MOV.U32 R47, RZ, RZ, R118 ;  /* 0x000000ffff2f7224 */ /* 0x000fe200078e0076 */
[----:B------:R-:W-:Y:S01]  /*6fb0*/  HGMMA.64x16x16.F32.BF16 R144, gdesc[UR16], R144, gsb0 ;  /* 0x00200000109079f0 */ /* 0x000fe20008001890 */
[----:B------:R-:W-:Y:S01]  /*6fc0*/  IMAD.MOV.U32 R79, RZ, RZ, R119 ;  /* 0x000000ffff4f7224 */ /* 0x000fe200078e0077 */
[----:B------:R-:W4:Y:S04]  /*6fd0*/  LDL.LU.64 R116, [R1+0x1f0] ;  /* 0x0001f00001747983 */ /* 0x000f280000300a00 */
[----:B------:R-:W4:Y:S01]  /*6fe0*/  LDL.LU.64 R118, [R1+0x1f8] ;  /* 0x0001f80001767983 */ /* 0x000f220000300a00 */
[----:B------:R-:W-:Y:S01]  /*6ff0*/  UMOV UR40, UR52 ;  /* 0x0000003400287c82 */ /* 0x000fe20008000000 */
[----:B------:R-:W-:Y:S01]  /*7000*/  UMOV UR41, UR53 ;  /* 0x0000003500297c82 */ /* 0x000fe20008000000 */
[----:B------:R-:W-:-:S02]  /*7010*/  WARPGROUP.DEPBAR.LE gsb0, 0x0 ;  /* 0x00008000000079c5 */ /* 0x000fc40000010000 */
[----:B------:R-:W-:Y:S01]  /*7020*/  MOV R50, R144 ;  /* 0x0000009000327202 */ /* 0x000fe20000000f00 */
[----:B------:R-:W-:Y:S02]  /*7030*/  IMAD.MOV.U32 R51, RZ, RZ, R145 ;  /* 0x000000ffff337224 */ /* 0x000fe400078e0091 */
        /* <DEDUP_REMOVED lines=8> */
[----:B------:R-:W4:Y:S04]  /*70c0*/  LDL.LU.64 R148, [R1+0x170] ;  /* 0x0001700001947983 */ /* 0x000f280000300a00 */
[----:B------:R-:W4:Y:S01]  /*70d0*/  LDL.LU.64 R150, [R1+0x178] ;  /* 0x0001780001967983 */ /* 0x000f220000300a00 */
[----:B--2---:R-:W-:-:S06]  /*70e0*/  WARPGROUP.ARRIVE ;  /* 0x00000000000079c5 */ /* 0x004fcc0000000000 */
[----:B------:R-:W-:Y:S03]  /*70f0*/  HGMMA.64x16x16.F32.BF16 R208, gdesc[UR40], R208, gsb0 ;  /* 0x0020000028d079f0 */ /* 0x000fe600080018d0 */
[----:B------:R-:W-:Y:S02]  /*7100*/  WARPGROUP.DEPBAR.LE gsb0, 0x0 ;  /* 0x00008000000079c5 */ /* 0x000fe40000010000 */
[----:B------:R-:W-:Y:S02]  /*7110*/  IMAD.MOV.U32 R41, RZ, RZ, R208 ;  /* 0x000000ffff297224 */ /* 0x000fe400078e00d0 */
[----:B------:R-:W-:Y:S01]  /*7120*/  IMAD.MOV.U32 R42, RZ, RZ, R209 ;  /* 0x000000ffff2a7224 */ /* 0x000fe200078e00d1 */
[----:B------:R-:W-:Y:S01]  /*7130*/  MOV R45, R212 ;  /* 0x000000d4002d7202 */ /* 0x000fe20000000f00 */
[----:B------:R-:W-:Y:S01]  /*7140*/  IMAD.MOV.U32 R43, RZ, RZ, R210 ;  /* 0x000000ffff2b7224 */ /* 0x000fe200078e00d2 */
[----:B------:R-:W2:Y:S01]  /*7150*/  LDL.LU.64 R208, [R1+0xe0] ;  /* 0x0000e00001d07983 */ /* 0x000ea20000300a00 */
[----:B------:R-:W-:-:S02]  /*7160*/  IMAD.MOV.U32 R44, RZ, RZ, R211 ;  /* 0x000000ffff2c7224 */ /* 0x000fc400078e00d3 */
[----:B------:R-:W-:Y:S01]  /*7170*/  IMAD.MOV.U32 R46, RZ, RZ, R213 ;  /* 0x000000ffff2e7224 */ /* 0x000fe200078e00d5 */
[----:B------:R-:W2:Y:S01]  /*7180*/  LDL.LU.64 R210, [R1+0xe8] ;  /* 0x0000e80001d27983 */ /* 0x000ea20000300a00 */
[----:B------:R-:W-:Y:S02]  /*7190*/  IMAD.MOV.U32 R48, RZ, RZ, R214 ;  /* 0x000000ffff307224 */ /* 0x000fe400078e00d6 */
[----:B------:R-:W-:Y:S01]  /*71a0*/  IMAD.MOV.U32 R49, RZ, RZ, R215 ;  /* 0x000000ffff317224 */ /* 0x000fe200078e00d7 */
[----:B------:R-:W2:Y:S04]  /*71b0*/  LDL.LU.64 R212, [R1+0xf0] ;  /* 0x0000f00001d47983 */ /* 0x000ea80000300a00 */
[----:B------:R-:W2:Y:S01]  /*71c0*/  LDL.LU.64 R214, [R1+0xf8] ;  /* 0x0000f80001d67983 */ /* 0x000ea20000300a00 */
[----:B---3--:R-:W-:Y:S01]  /*71d0*/  WARPGROUP.ARRIVE ;  /* 0x00000000000079c5 */ /* 0x008fe20000000000 */
[----:B------:R-:W-:Y:S01]  /*71e0*/  UMOV UR12, UR52 ;  /* 0x00000034000c7c82 */ /* 0x000fe20008000000 */
[----:B------:R-:W-:Y:S01]  /*71f0*/  UMOV UR13, UR53 ;  /* 0x00000035000d7c82 */ /* 0x000fe20008000000 */
[----:B------:R-:W-:Y:S01]  /*7200*/  UIADD3 UR6, UR5, 0x804, URZ ;  /* 0x0000080405067890 */ /* 0x000fe2000fffe03f */
[----:B------:R-:W3:Y:S02]  /*7210*/  LDL.LU.64 R172, [R1+0x40] ;  /* 0x0000400001ac7983 */ /* 0x000ee40000300a00 */
[----:B------:R-:W-:Y:S01]  /*7220*/  HGMMA.64x16x16.F32.BF16 R104, gdesc[UR12], R104, gsb0 ;  /* 0x002000000c6879f0 */ /* 0x000fe20008001868 */
[----:B------:R-:W-:Y:S01]  /*7230*/  UMOV UR13, 0x40000040 ;  /* 0x40000040000d7882 */ /* 0x000fe20000000000 */
[----:B------:R-:W3:Y:S02]  /*7240*/  LDL.LU.64 R174, [R1+0x48] ;  /* 0x0000480001ae7983 */ /* 0x000ee40000300a00 */
[----:B------:R-:W-:Y:S01]  /*7250*/  UMOV UR12, UR6 ;  /* 0x00000006000c7c82 */ /* 0x000fe20008000000 */
[----:B------:R-:W-:-:S02]  /*7260*/  WARPGROUP.DEPBAR.LE gsb0, 0x0 ;  /* 0x00008000000079c5 */ /* 0x000fc40000010000 */
[----:B----4-:R-:W-:Y:S01]  /*7270*/  WARPGROUP.ARRIVE ;  /* 0x00000000000079c5 */ /* 0x010fe20000000000 */
        /* <DEDUP_REMOVED lines=12> */
[----:B------:R-:W3:Y:S01]  /*7340*/  LDL.LU.64 R176, [R1+0x50] ;  /* 0x0000500001b07983 */ /* 0x000ee20000300a00 */
        /* <DEDUP_REMOVED lines=10> */
[----:B------:R-:W3:Y:S01]  /*73f0*/  LDL.LU.64 R178, [R1+0x58] ;  /* 0x0000580001b27983 */ /* 0x000ee20000300a00 */
[----:B------:R-:W-:-:S02]  /*7400*/  WARPGROUP.DEPBAR.LE gsb0, 0x0 ;  /* 0x00008000000079c5 */ /* 0x000fc40000010000 */
[----:B------:R-:W-:-:S06]  /*7410*/  WARPGROUP.ARRIVE ;  /* 0x00000000000079c5 */ /* 0x000fcc0000000000 */
[----:B------:R-:W-:Y:S03]  /*7420*/  HGMMA.64x16x16.F32.BF16 R144, gdesc[UR40], R144, gsb0 ;  /* 0x00200000289079f0 */ /* 0x000fe60008001890 */
[----:B------:R-:W-:Y:S02]  /*7430*/  WARPGROUP.DEPBAR.LE gsb0, 0x0 ;  /* 0x00008000000079c5 */ /* 0x000fe40000010000 */
[----:B--2---:R-:W-:-:S06]  /*7440*/  WARPGROUP.ARRIVE ;  /* 0x00000000000079c5 */ /* 0x004fcc0000000000 */
[----:B------:R-:W-:Y:S03]  /*7450*/  HGMMA.64x16x16.F32.BF16 R208, gdesc[UR16], R208, gsb0 ;  /* 0x0020000010d079f0 */ /* 0x000fe600080018d0 */
        /* <DEDUP_REMOVED lines=39> */
[----:B------:R-:W-:Y:S01]  /*76d0*/  MOV R140, R148 ;  /* 0x00000094008c7202 */ /* 0x000fe20000000f00 */
[----:B------:R-:W-:Y:S01]  /*76e0*/  IMAD.MOV.U32 R141, RZ, RZ, R149 ;  /* 0x000000ffff8d7224 */ /* 0x000fe200078e0095 */
[----:B------:R-:W-:Y:S01]  /*76f0*/  MOV R74, R106 ;  /* 0x0000006a004a7202 */ /* 0x000fe20000000f00 */
[----:B------:R-:W-:Y:S01]  /*7700*/  IMAD.MOV.U32 R72, RZ, RZ, R104 ;  /* 0x000000ffff487224 */ /* 0x000fe200078e0068 */
[----:B------:R-:W-:Y:S01]  /*7710*/  MOV R104, R112 ;  /* 0x0000007000687202 */ /* 0x000fe20000000f00 */
[----:B------:R-:W-:Y:S02]  /*7720*/  IMAD.MOV.U32 R73, RZ, RZ, R105 ;  /* 0x000000ffff497224 */ /* 0x000fe400078e0069 */
[----:B------:R-:W-:Y:S01]  /*7730*/  IMAD.MOV.U32 R142, RZ, RZ, R150 ;  /* 0x000000ffff8e7224 */ /* 0x000fe200078e0096 */
[----:B------:R-:W-:Y:S01]  /*7740*/  MOV R150, R210 ;  /* 0x000000d200967202 */ /* 0x000fe20000000f00 */
[----:B------:R-:W-:-:S02]  /*7750*/  IMAD.MOV.U32 R143, RZ, RZ, R151 ;  /* 0x000000ffff8f7224 */ /* 0x000fc400078e0097 */
[----:B------:R-:W-:Y:S02]  /*7760*/  IMAD.MOV.U32 R148, RZ, RZ, R208 ;  /* 0x000000ffff947224 */ /* 0x000fe400078e00d0 */
[----:B------:R-:W-:Y:S02]  /*7770*/  IMAD.MOV.U32 R149, RZ, RZ, R209 ;  /* 0x000000ffff957224 */ /* 0x000fe400078e00d1 */
[----:B------:R-:W-:Y:S01]  /*7780*/  IMAD.MOV.U32 R75, RZ, RZ, R107 ;  /* 0x000000ffff4b7224 */ /* 0x000fe200078e006b */
[----:B------:R-:W2:Y:S01]  /*7790*/  LDL.LU.64 R208, [R1+0xc0] ;  /* 0x0000c00001d07983 */ /* 0x000ea20000300a00 */
[----:B------:R-:W-:Y:S02]  /*77a0*/  IMAD.MOV.U32 R105, RZ, RZ, R113 ;  /* 0x000000ffff697224 */ /* 0x000fe400078e0071 */
[----:B------:R-:W-:Y:S02]  /*77b0*/  IMAD.MOV.U32 R151, RZ, RZ, R211 ;  /* 0x000000ffff977224 */ /* 0x000fe400078e00d3 */
[----:B------:R-:W-:Y:S01]  /*77c0*/  IMAD.MOV.U32 R106, RZ, RZ, R114 ;  /* 0x000000ffff6a7224 */ /* 0x000fe200078e0072 */
[----:B------:R-:W2:Y:S01]  /*77d0*/  LDL.LU.64 R210, [R1+0xc8] ;  /* 0x0000c80001d27983 */ /* 0x000ea20000300a00 */
[----:B------:R-:W-:-:S02]  /*77e0*/  IMAD.MOV.U32 R107, RZ, RZ, R115 ;  /* 0x000000ffff6b7224 */ /* 0x000fc400078e0073 */
[----:B------:R-:W-:Y:S02]  /*77f0*/  IMAD.MOV.U32 R112, RZ, RZ, R212 ;  /* 0x000000ffff707224 */ /* 0x000fe400078e00d4 */
[----:B------:R-:W-:Y:S02]  /*7800*/  IMAD.MOV.U32 R113, RZ, RZ, R213 ;  /* 0x000000ffff717224 */ /* 0x000fe400078e00d5 */
[----:B------:R-:W-:Y:S01]  /*7810*/  IMAD.MOV.U32 R114, RZ, RZ, R214 ;  /* 0x000000ffff727224 */ /* 0x000fe200078e00d6 */
[----:B------:R-:W2:Y:S01]  /*7820*/  LDL.LU.64 R212, [R1+0xd0] ;  /* 0x0000d00001d47983 */ /* 0x000ea20000300a00 */
[----:B------:R-:W-:-:S03]  /*7830*/  IMAD.MOV.U32 R115, RZ, RZ, R215 ;  /* 0x000000ffff737224 */ /* 0x000fc600078e00d7 */
[----:B------:R-:W2:Y:S01]  /*7840*/  LDL.LU.64 R214, [R1+0xd8] ;  /* 0x0000d80001d67983 */ /* 0x000ea20000300a00 */
        /* <DEDUP_REMOVED lines=30> */
[----:B---3--:R-:W-:-:S06]  /*7a30*/  WARPGROUP.ARRIVE ;  /* 0x00000000000079c5 */ /* 0x008fcc0000000000 */
[----:B------:R-:W-:Y:S01]  /*7a40*/  HGMMA.64x16x16.F32.BF16 R172, gdesc[UR44], R172, gsb0 ;  /* 0x002000002cac79f0 */ /* 0x000fe200080018ac */
[----:B------:R-:W-:Y:S04]  /*7a50*/  STL.64 [R1+0x348], R194 ;  /* 0x000348c201007387 */ /* 0x000fe80000100a00 */
[----:B------:R0:W-:Y:S04]  /*7a60*/  STL.64 [R1+0x340], R192 ;  /* 0x000340c001007387 */ /* 0x0001e80000100a00 */
[----:B------:R-:W-:Y:S04]  /*7a70*/  STL.64 [R1+0x378], R166 ;  /* 0x000378a601007387 */ /* 0x000fe80000100a00 */
[----:B------:R-:W-:Y:S04]  /*7a80*/  STL.64 [R1+0x370], R164 ;  /* 0x000370a401007387 */ /* 0x000fe80000100a00 */
[----:B------:R-:W-:Y:S04]  /*7a90*/  STL.64 [R1+0x368], R162 ;  /* 0x000368a201007387 */ /* 0x000fe80000100a00 */
[----:B------:R1:W-:Y:S04]  /*7aa0*/  STL.64 [R1+0x360], R160 ;  /* 0x000360a001007387 */ /* 0x0003e80000100a00 */
[----:B------:R-:W-:Y:S04]  /*7ab0*/  STL.64 [R1+0x398], R134 ;  /* 0x0003988601007387 */ /* 0x000fe80000100a00 */
[----:B------:R-:W-:Y:S04]  /*7ac0*/  STL.64 [R1+0x390], R132 ;  /* 0x0003908401007387 */ /* 0x000fe80000100a00 */
[----:B------:R-:W-:Y:S04]  /*7ad0*/  STL.64 [R1+0x388], R130 ;  /* 0x0003888201007387 */ /* 0x000fe80000100a00 */
[----:B------:R-:W-:Y:S04]  /*7ae0*/  STL.64 [R1+0x380], R128 ;  /* 0x0003808001007387 */ /* 0x000fe80000100a00 */
[----:B------:R-:W-:Y:S04]  /*7af0*/  STL.64 [R1+0x3b8], R102 ;  /* 0x0003b86601007387 */ /* 0x000fe80000100a00 */
[----:B------:R-:W-:Y:S04]  /*7b00*/  STL.64 [R1+0x3b0], R100 ;  /* 0x0003b06401007387 */ /* 0x000fe80000100a00 */
[----:B------:R-:W-:Y:S04]  /*7b10*/  STL.64 [R1+0x3a8], R98 ;  /* 0x0003a86201007387 */ /* 0x000fe80000100a00 */
[----:B------:R3:W-:Y:S01]  /*7b20*/  STL.64 [R1+0x3a0], R96 ;  /* 0x0003a06001007387 */ /* 0x0007e20000100a00 */
[----:B0-----:R-:W-:-:S03]  /*7b30*/  MOV R192, R2 ;  /* 0x0000000200c07202 */ /* 0x001fc60000000f00 */
[----:B------:R-:W-:Y:S01]  /*7b40*/  STL.64 [R1+0x3d8], R70 ;  /* 0x0003d84601007387 */ /* 0x000fe20000100a00 */
[----:B------:R-:W-:-:S03]  /*7b50*/  IMAD.MOV.U32 R193, RZ, RZ, R3 ;  /* 0x000000ffffc17224 */ /* 0x000fc600078e0003 */
[----:B------:R-:W-:Y:S01]  /*7b60*/  STL.64 [R1+0x3d0], R68 ;  /* 0x0003d04401007387 */ /* 0x000fe20000100a00 */
[----:B------:R-:W-:-:S03]  /*7b70*/  IMAD.MOV.U32 R194, RZ, RZ, R4 ;  /* 0x000000ffffc27224 */ /* 0x000fc600078e0004 */
[----:B------:R-:W-:Y:S01]  /*7b80*/  STL.64 [R1+0x3c8], R66 ;  /* 0x0003c84201007387 */ /* 0x000fe20000100a00 */
[----:B------:R-:W-:-:S03]  /*7b90*/  IMAD.MOV.U32 R195, RZ, RZ, R5 ;  /* 0x000000ffffc37224 */ /* 0x000fc600078e0005 */
[----:B------:R0:W-:Y:S01]  /*7ba0*/  STL.64 [R1+0x3c0], R64 ;  /* 0x0003c04001007387 */ /* 0x0001e20000100a00 */
[----:B------:R-:W-:-:S03]  /*7bb0*/  IMAD.MOV.U32 R196, RZ, RZ, R16 ;  /* 0x000000ffffc47224 */ /* 0x000fc600078e0010 */
[----:B------:R-:W4:Y:S01]  /*7bc0*/  LDL.LU R2, [R1+0x548] ;  /* 0x0005480001027983 */ /* 0x000f220000300800 */
[----:B------:R-:W-:-:S03]  /*7bd0*/  IMAD.MOV.U32 R197, RZ, RZ, R17 ;  /* 0x000000ffffc57224 */ /* 0x000fc600078e0011 */
[----:B------:R-:W4:Y:S01]  /*7be0*/  LDL.LU R3, [R1+0x544] ;  /* 0x0005440001037983 */ /* 0x000f220000300800 */
[----:B------:R-:W-:-:S03]  /*7bf0*/  MOV R198, R18 ;  /* 0x0000001200c67202 */ /* 0x000fc60000000f00 */
[----:B------:R-:W4:Y:S01]  /*7c00*/  LDL.LU R4, [R1+0x540] ;  /* 0x0005400001047983 */ /* 0x000f220000300800 */
[----:B------:R-:W-:-:S03]  /*7c10*/  IMAD.MOV.U32 R199, RZ, RZ, R232 ;  /* 0x000000ffffc77224 */ /* 0x000fc600078e00e8 */
[----:B------:R-:W4:Y:S04]  /*7c20*/  LDL.LU R5, [R1+0x53c] ;  /* 0x00053c0001057983 */ /* 0x000f280000300800 */
[----:B------:R-:W4:Y:S04]  /*7c30*/  LDL.LU R16, [R1+0x538] ;  /* 0x0005380001107983 */ /* 0x000f280000300800 */
[----:B------:R-:W4:Y:S04]  /*7c40*/  LDL.LU R17, [R1+0x534] ;  /* 0x0005340001117983 */ /* 0x000f280000300800 */
[----:B------:R-:W4:Y:S04]  /*7c50*/  LDL.LU R18, [R1+0x530] ;  /* 0x0005300001127983 */ /* 0x000f280000300800 */
[----:B------:R-:W4:Y:S01]  /*7c60*/  LDL.LU R232, [R1+0x52c] ;  /* 0x00052c0001e87983 */ /* 0x000f220000300800 */
[----:B------:R-:W-:-:S03]  /*7c70*/  IMAD.MOV.U32 R76, RZ, RZ, R108 ;  /* 0x000000ffff4c7224 */ /* 0x000fc600078e006c */
[----:B-1----:R-:W4:Y:S01]  /*7c80*/  LDL.LU R160, [R1+0xa0] ;  /* 0x0000a00001a07983 */ /* 0x002f220000300800 */
[----:B------:R-:W-:-:S03]  /*7c90*/  IMAD.MOV.U32 R108, RZ, RZ, R116 ;  /* 0x000000ffff6c7224 */ /* 0x000fc600078e0074 */
[----:B------:R-:W4:Y:S01]  /*7ca0*/  LDL.LU R161, [R1+0xa4] ;  /* 0x0000a40001a17983 */ /* 0x000f220000300800 */
[----:B------:R-:W-:-:S03]  /*7cb0*/  IMAD.MOV.U32 R165, RZ, RZ, R233 ;  /* 0x000000ffffa57224 */ /* 0x000fc600078e00e9 */
[----:B------:R-:W4:Y:S01]  /*7cc0*/  LDL.LU R162, [R1+0xa8] ;  /* 0x0000a80001a27983 */ /* 0x000f220000300800 */
[----:B------:R-:W-:-:S03]  /*7cd0*/  IMAD.MOV.U32 R116, RZ, RZ, R144 ;  /* 0x000000ffff747224 */ /* 0x000fc600078e0090 */
[----:B------:R-:W4:Y:S01]  /*7ce0*/  LDL.LU R163, [R1+0xac] ;  /* 0x0000ac0001a37983 */ /* 0x000f220000300800 */
[----:B------:R-:W-:-:S03]  /*7cf0*/  IMAD.MOV.U32 R166, RZ, RZ, R234 ;  /* 0x000000ffffa67224 */ /* 0x000fc600078e00ea */
[----:B------:R-:W4:Y:S01]  /*7d00*/  LDL.LU R164, [R1+0xb0] ;  /* 0x0000b00001a47983 */ /* 0x000f220000300800 */
[----:B------:R-:W-:Y:S01]  /*7d10*/  IMAD.MOV.U32 R183, RZ, RZ, R11 ;  /* 0x000000ffffb77224 */ /* 0x000fe200078e000b */
[----:B------:R-:W-:Y:S02]  /*7d20*/  WARPGROUP.DEPBAR.LE gsb0, 0x0 ;  /* 0x00008000000079c5 */ /* 0x000fe40000010000 */
[----:B------:R-:W4:Y:S01]  /*7d30*/  LDL.LU R233, [R1+0x528] ;  /* 0x0005280001e97983 */ /* 0x000f220000300800 */
[----:B------:R-:W-:Y:S02]  /*7d40*/  IMAD.MOV.U32 R144, RZ, RZ, R12 ;  /* 0x000000ffff907224 */ /* 0x000fe400078e000c */
[----:B------:R-:W-:Y:S01]  /*7d50*/  IMAD.MOV.U32 R167, RZ, RZ, R235 ;  /* 0x000000ffffa77224 */ /* 0x000fe200078e00eb */
[----:B------:R-:W4:Y:S01]  /*7d60*/  LDL.LU R234, [R1+0x524] ;  /* 0x0005240001ea7983 */ /* 0x000f220000300800 */
[----:B------:R-:W-:Y:S01]  /*7d70*/  IMAD.MOV.U32 R181, RZ, RZ, R9 ;  /* 0x000000ffffb57224 */ /* 0x000fe200078e0009 */
[----:B------:R-:W-:Y:S01]  /*7d80*/  MOV R180, R8 ;  /* 0x0000000800b47202 */ /* 0x000fe20000000f00 */
[----:B------:R-:W-:Y:S01]  /*7d90*/  IMAD.MOV.U32 R182, RZ, RZ, R10 ;  /* 0x000000ffffb67224 */ /* 0x000fe200078e000a */
[----:B------:R-:W4:Y:S01]  /*7da0*/  LDL.LU R235, [R1+0x520] ;  /* 0x0005200001eb7983 */ /* 0x000f220000300800 */
[----:B------:R-:W-:Y:S01]  /*7db0*/  IMAD.MOV.U32 R12, RZ, RZ, R172 ;  /* 0x000000ffff0c7224 */ /* 0x000fe200078e00ac */
[----:B--2---:R-:W-:Y:S01]  /*7dc0*/  WARPGROUP.ARRIVE ;  /* 0x00000000000079c5 */ /* 0x004fe20000000000 */
        /* <DEDUP_REMOVED lines=9> */
[----:B------:R-:W2:Y:S01]  /*7e60*/  LDL.LU.64 R176, [R1+0x150] ;  /* 0x0001500001b07983 */ /* 0x000ea20000300a00 */
[----:B------:R-:W-:Y:S01]  /*7e70*/  UMOV UR16, UR52 ;  /* 0x0000003400107c82 */ /* 0x000fe20008000000 */
[----:B------:R-:W-:Y:S02]  /*7e80*/  UMOV UR17, UR53 ;  /* 0x0000003500117c82 */ /* 0x000fe40008000000 */
[----:B------:R-:W2:Y:S01]  /*7e90*/  LDL.LU.64 R178, [R1+0x158] ;  /* 0x0001580001b27983 */ /* 0x000ea20000300a00 */
[----:B------:R-:W-:Y:S03]  /*7ea0*/  HGMMA.64x16x16.F32.BF16 R208, gdesc[UR16], R208, gsb0 ;  /* 0x0020000010d079f0 */ /* 0x000fe600080018d0 */
[----:B---3--:R-:W3:Y:S04]  /*7eb0*/  LDL.LU R96, [R1+0x1a0] ;  /* 0x0001a00001607983 */ /* 0x008ee80000300800 */
[----:B------:R-:W3:Y:S01]  /*7ec0*/  LDL.LU R97, [R1+0x1a4] ;  /* 0x0001a40001617983 */ /* 0x000ee20000300800 */
[----:B------:R-:W-:-:S03]  /*7ed0*/  IMAD.MOV.U32 R40, RZ, RZ, R111 ;  /* 0x000000ffff287224 */ /* 0x000fc600078e006f */
[----:B------:R-:W3:Y:S01]  /*7ee0*/  LDL.LU R98, [R1+0x1a8] ;  /* 0x0001a80001627983 */ /* 0x000ee20000300800 */
[----:B------:R-:W-:-:S03]  /*7ef0*/  IMAD.MOV.U32 R77, RZ, RZ, R109 ;  /* 0x000000ffff4d7224 */ /* 0x000fc600078e006d */
[----:B------:R-:W3:Y:S01]  /*7f00*/  LDL.LU R99, [R1+0x1ac] ;  /* 0x0001ac0001637983 */ /* 0x000ee20000300800 */
[----:B------:R-:W-:-:S03]  /*7f10*/  IMAD.MOV.U32 R78, RZ, RZ, R110 ;  /* 0x000000ffff4e7224 */ /* 0x000fc600078e006e */
[----:B------:R-:W3:Y:S01]  /*7f20*/  LDL.LU R100, [R1+0x1b0] ;  /* 0x0001b00001647983 */ /* 0x000ee20000300800 */
[----:B------:R-:W-:Y:S01]  /*7f30*/  IMAD.MOV.U32 R111, RZ, RZ, R119 ;  /* 0x000000ffff6f7224 */ /* 0x000fe200078e0077 */
[----:B------:R-:W-:Y:S02]  /*7f40*/  MOV R110, R118 ;  /* 0x00000076006e7202 */ /* 0x000fe40000000f00 */
[----:B------:R-:W3:Y:S01]  /*7f50*/  LDL.LU R101, [R1+0x1b4] ;  /* 0x0001b40001657983 */ /* 0x000ee20000300800 */
[----:B------:R-:W-:Y:S02]  /*7f60*/  IMAD.MOV.U32 R109, RZ, RZ, R117 ;  /* 0x000000ffff6d7224 */ /* 0x000fe400078e0075 */
[----:B------:R-:W-:Y:S01]  /*7f70*/  IMAD.MOV.U32 R119, RZ, RZ, R147 ;  /* 0x000000ffff777224 */ /* 0x000fe200078e0093 */
[----:B------:R-:W3:Y:S01]  /*7f80*/  LDL.LU R102, [R1+0x1b8] ;  /* 0x0001b80001667983 */ /* 0x000ee20000300800 */
[----:B------:R-:W-:Y:S02]  /*7f90*/  IMAD.MOV.U32 R117, RZ, RZ, R145 ;  /* 0x000000ffff757224 */ /* 0x000fe400078e0091 */
[----:B------:R-:W-:Y:S01]  /*7fa0*/  IMAD.MOV.U32 R118, RZ, RZ, R146 ;  /* 0x000000ffff767224 */ /* 0x000fe200078e0092 */
[----:B------:R-:W3:Y:S01]  /*7fb0*/  LDL.LU R103, [R1+0x1bc] ;  /* 0x0001bc0001677983 */ /* 0x000ee20000300800 */
[----:B------:R-:W-:Y:S01]  /*7fc0*/  IMAD.MOV.U32 R147, RZ, RZ, R15 ;  /* 0x000000ffff937224 */ /* 0x000fe200078e000f */
[----:B------:R-:W-:Y:S01]  /*7fd0*/  MOV R146, R14 ;  /* 0x0000000e00927202 */ /* 0x000fe20000000f00 */
[----:B------:R-:W-:Y:S01]  /*7fe0*/  IMAD.MOV.U32 R145, RZ, RZ, R13 ;  /* 0x000000ffff917224 */ /* 0x000fe200078e000d */
[----:B------:R-:W-:-:S02]  /*7ff0*/  WARPGROUP.DEPBAR.LE gsb0, 0x0 ;  /* 0x00008000000079c5 */ /* 0x000fc40000010000 */
[----:B------:R-:W-:Y:S01]  /*8000*/  IMAD.MOV.U32 R23, RZ, RZ, R208 ;  /* 0x000000ffff177224 */ /* 0x000fe200078e00d0 */
[----:B------:R-:W-:Y:S01]  /*8010*/  MOV R21, R210 ;  /* 0x000000d200157202 */ /* 0x000fe20000000f00 */
[----:B------:R-:W-:Y:S02]  /*8020*/  IMAD.MOV.U32 R22, RZ, RZ, R209 ;  /* 0x000000ffff167224 */ /* 0x000fe400078e00d1 */
[----:B------:R-:W-:Y:S01]  /*8030*/  IMAD.MOV.U32 R20, RZ, RZ, R211 ;  /* 0x000000ffff147224 */ /* 0x000fe200078e00d3 */
[----:B------:R-:W4:Y:S01]  /*8040*/  LDL.LU.64 R208, [R1+0x1c0] ;  /* 0x0001c00001d07983 */ /* 0x000f220000300a00 */
[----:B------:R-:W-:Y:S02]  /*8050*/  IMAD.MOV.U32 R19, RZ, RZ, R212 ;  /* 0x000000ffff137224 */ /* 0x000fe400078e00d4 */
[----:B------:R-:W-:Y:S01]  /*8060*/  IMAD.MOV.U32 R15, RZ, RZ, R213 ;  /* 0x000000ffff0f7224 */ /* 0x000fe200078e00d5 */
[----:B------:R-:W4:Y:S01]  /*8070*/  LDL.LU.64 R210, [R1+0x1c8] ;  /* 0x0001c80001d27983 */ /* 0x000f220000300a00 */
[----:B------:R-:W-:-:S02]  /*8080*/  IMAD.MOV.U32 R14, RZ, RZ, R214 ;  /* 0x000000ffff0e7224 */ /* 0x000fc400078e00d6 */
[----:B------:R-:W-:Y:S01]  /*8090*/  IMAD.MOV.U32 R13, RZ, RZ, R215 ;  /* 0x000000ffff0d7224 */ /* 0x000fe200078e00d7 */
[----:B------:R-:W4:Y:S04]  /*80a0*/  LDL.LU.64 R212, [R1+0x1d0] ;  /* 0x0001d00001d47983 */ /* 0x000f280000300a00 */
[----:B------:R-:W4:Y:S04]  /*80b0*/  LDL.LU.64 R214, [R1+0x1d8] ;  /* 0x0001d80001d67983 */ /* 0x000f280000300a00 */
[----:B0-----:R-:W3:Y:S04]  /*80c0*/  LDL.LU R64, [R1+0x220] ;  /* 0x0002200001407983 */ /* 0x001ee80000300800 */
[----:B------:R-:W3:Y:S04]  /*80d0*/  LDL.LU R65, [R1+0x224] ;  /* 0x0002240001417983 */ /* 0x000ee80000300800 */
[----:B------:R-:W3:Y:S04]  /*80e0*/  LDL.LU R66, [R1+0x228] ;  /* 0x0002280001427983 */ /* 0x000ee80000300800 */
[----:B------:R-:W3:Y:S04]  /*80f0*/  LDL.LU R67, [R1+0x22c] ;  /* 0x00022c0001437983 */ /* 0x000ee80000300800 */
[----:B------:R-:W3:Y:S01]  /*8100*/  LDL.LU R68, [R1+0x230] ;  /* 0x0002300001447983 */ /* 0x000ee20000300800 */
[----:B------:R-:W-:Y:S01]  /*8110*/  UMOV UR40, UR52 ;  /* 0x0000003400287c82 */ /* 0x000fe20008000000 */
[----:B------:R-:W-:Y:S01]  /*8120*/  UMOV UR41, UR53 ;  /* 0x0000003500297c82 */ /* 0x000fe20008000000 */
[----:B------:R-:W-:Y:S01]  /*8130*/  UMOV UR8, UR52 ;  /* 0x0000003400087c82 */ /* 0x000fe20008000000 */
[----:B------:R-:W-:Y:S01]  /*8140*/  UMOV UR9, UR53 ;  /* 0x0000003500097c82 */ /* 0x000fe20008000000 */
[----:B------:R-:W-:Y:S01]  /*8150*/  UMOV UR10, UR14 ;  /* 0x0000000e000a7c82 */ /* 0x000fe20008000000 */
[----:B------:R-:W-:Y:S01]  /*8160*/  UMOV UR11, UR15 ;  /* 0x0000000f000b7c82 */ /* 0x000fe20008000000 */
[----:B------:R-:W-:-:S02]  /*8170*/  UIADD3 UR7, UR5, 0x6, URZ ;  /* 0x0000000605077890 */ /* 0x000fc4000fffe03f */
[----:B------:R-:W-:Y:S01]  /*8180*/  UIADD3 UR6, UR4, 0x6, URZ ;  /* 0x0000000604067890 */ /* 0x000fe2000fffe03f */
[----:B------:R-:W-:Y:S01]  /*8190*/  UMOV UR13, 0x40000040 ;  /* 0x40000040000d7882 */ /* 0x000fe20000000000 */
[----:B------:R-:W-:-:S03]  /*81a0*/  UMOV UR15, 0x40000040 ;  /* 0x40000040000f7882 */ /* 0x000fc60000000000 */
[----:B------:R-:W-:Y:S02]  /*81b0*/  UMOV UR12, UR7 ;  /* 0x00000007000c7c82 */ /* 0x000fe40008000000 */
[----:B------:R-:W-:Y:S01]  /*81c0*/  UMOV UR14, UR6 ;  /* 0x00000006000e7c82 */ /* 0x000fe20008000000 */
[----:B------:R-:W-:Y:S01]  /*81d0*/  UIADD3 UR22, UR4, 0x86, URZ ;  /* 0x0000008604167890 */ /* 0x000fe2000fffe03f */
[----:B------:R-:W-:Y:S01]  /*81e0*/  UMOV UR20, UR12 ;  /* 0x0000000c00147c82 */ /* 0x000fe20008000000 */
[----:B--2---:R-:W-:-:S06]  /*81f0*/  WARPGROUP.ARRIVE ;  /* 0x00000000000079c5 */ /* 0x004fcc0000000000 */
[----:B------:R-:W-:Y:S03]  /*8200*/  HGMMA.64x16x16.F32.BF16 R172, gdesc[UR40], R172, gsb0 ;  /* 0x0020000028ac79f0 */ /* 0x000fe600080018ac */
[----:B------:R-:W-:Y:S02]  /*8210*/  WARPGROUP.DEPBAR.LE gsb0, 0x0 ;  /* 0x00008000000079c5 */ /* 0x000fe40000010000 */
[----:B----4-:R-:W-:-:S06]  /*8220*/  WARPGROUP.ARRIVE ;  /* 0x00000000000079c5 */ /* 0x010fcc0000000000 */
[----:B------:R-:W-:Y:S01]  /*8230*/  HGMMA.64x16x16.F32.BF16 R208, gdesc[UR8], R208, gsb0 ;  /* 0x0020000008d079f0 */ /* 0x000fe200080018d0 */
[----:B------:R-:W-:Y:S01]  /*8240*/  IMAD.MOV.U32 R71, RZ, RZ, R233 ;  /* 0x000000ffff477224 */ /* 0x000fe200078e00e9 */
[----:B------:R-:W-:Y:S01]  /*8250*/  MOV R70, R234 ;  /* 0x000000ea00467202 */ /* 0x000fe20000000f00 */
[----:B------:R-:W-:Y:S01]  /*8260*/  IMAD.MOV.U32 R128, RZ, RZ, R232 ;  /* 0x000000ffff807224 */ /* 0x000fe200078e00e8 */
[----:B------:R-:W-:Y:S01]  /*8270*/  MOV R234, R177 ;  /* 0x000000b100ea7202 */ /* 0x000fe20000000f00 */
[----:B------:R-:W-:Y:S02]  /*8280*/  IMAD.MOV.U32 R69, RZ, RZ, R235 ;  /* 0x000000ffff457224 */ /* 0x000fe400078e00eb */
[----:B------:R-:W-:Y:S02]  /*8290*/  IMAD.MOV.U32 R233, RZ, RZ, R178 ;  /* 0x000000ffffe97224 */ /* 0x000fe400078e00b2 */
[----:B------:R-:W-:Y:S01]  /*82a0*/  IMAD.MOV.U32 R232, RZ, RZ, R179 ;  /* 0x000000ffffe87224 */ /* 0x000fe200078e00b3 */
[----:B------:R-:W-:Y:S01]  /*82b0*/  MOV R131, R16 ;  /* 0x0000001000837202 */ /* 0x000fe20000000f00 */
[----:B------:R-:W-:Y:S01]  /*82c0*/  IMAD.MOV.U32 R132, RZ, RZ, R5 ;  /* 0x000000ffff847224 */ /* 0x000fe200078e0005 */
[----:B------:R-:W2:Y:S01]  /*82d0*/  LDL.LU.64 R178, [R1+0x518] ;  /* 0x0005180001b27983 */ /* 0x000ea20000300a00 */
[----:B------:R-:W-:-:S02]  /*82e0*/  IMAD.MOV.U32 R135, RZ, RZ, R2 ;  /* 0x000000ffff877224 */ /* 0x000fc400078e0002 */
[----:B------:R-:W-:Y:S02]  /*82f0*/  IMAD.MOV.U32 R235, RZ, RZ, R176 ;  /* 0x000000ffffeb7224 */ /* 0x000fe400078e00b0 */
[----:B------:R-:W-:Y:S01]  /*8300*/  IMAD.MOV.U32 R130, RZ, RZ, R17 ;  /* 0x000000ffff827224 */ /* 0x000fe200078e0011 */
[----:B------:R-:W2:Y:S01]  /*8310*/  LDL.LU.64 R176, [R1+0x510] ;  /* 0x0005100001b07983 */ /* 0x000ea20000300a00 */
[----:B------:R-:W-:Y:S01]  /*8320*/  IMAD.MOV.U32 R5, RZ, RZ, R174 ;  /* 0x000000ffff057224 */ /* 0x000fe200078e00ae */
[----:B------:R-:W-:Y:S01]  /*8330*/  MOV R17, R172 ;  /* 0x000000ac00117202 */ /* 0x000fe20000000f00 */
[----:B------:R-:W-:Y:S02]  /*8340*/  IMAD.MOV.U32 R2, RZ, RZ, R175 ;  /* 0x000000ffff027224 */ /* 0x000fe400078e00af */
[----:B------:R-:W-:Y:S01]  /*8350*/  IMAD.MOV.U32 R129, RZ, RZ, R18 ;  /* 0x000000ffff817224 */ /* 0x000fe200078e0012 */
[----:B------:R-:W4:Y:S01]  /*8360*/  LDL.LU.64 R174, [R1+0x508] ;  /* 0x0005080001ae7983 */ /* 0x000f220000300a00 */
[----:B------:R-:W-:-:S02]  /*8370*/  IMAD.MOV.U32 R134, RZ, RZ, R3 ;  /* 0x000000ffff867224 */ /* 0x000fc400078e0003 */
[----:B------:R-:W-:Y:S02]  /*8380*/  IMAD.MOV.U32 R16, RZ, RZ, R173 ;  /* 0x000000ffff107224 */ /* 0x000fe400078e00ad */
[----:B------:R-:W-:Y:S01]  /*8390*/  IMAD.MOV.U32 R133, RZ, RZ, R4 ;  /* 0x000000ffff857224 */ /* 0x000fe200078e0004 */
[----:B------:R-:W4:Y:S01]  /*83a0*/  LDL.LU.64 R172, [R1+0x500] ;  /* 0x0005000001ac7983 */ /* 0x000f220000300a00 */
[----:B------:R-:W-:Y:S02]  /*83b0*/  WARPGROUP.DEPBAR.LE gsb0, 0x0 ;  /* 0x00008000000079c5 */ /* 0x000fe40000010000 */
[----:B------:R-:W-:Y:S01]  /*83c0*/  IMAD.MOV.U32 R3, RZ, RZ, R214 ;  /* 0x000000ffff037224 */ /* 0x000fe200078e00d6 */
[----:B------:R-:W-:Y:S01]  /*83d0*/  MOV R18, R215 ;  /* 0x000000d700127202 */ /* 0x000fe20000000f00 */
[----:B------:R-:W-:Y:S01]  /*83e0*/  IMAD.MOV.U32 R231, RZ, RZ, R212 ;  /* 0x000000ffffe77224 */ /* 0x000fe200078e00d4 */
[----:B------:R-:W2:Y:S01]  /*83f0*/  LDL.LU.64 R214, [R1+0x4f8] ;  /* 0x0004f80001d67983 */ /* 0x000ea20000300a00 */
[----:B------:R-:W-:Y:S01]  /*8400*/  IMAD.MOV.U32 R4, RZ, RZ, R213 ;  /* 0x000000ffff047224 */ /* 0x000fe200078e00d5 */
[----:B------:R-:W-:Y:S01]  /*8410*/  MOV R229, R210 ;  /* 0x000000d200e57202 */ /* 0x000fe20000000f00 */
[----:B------:R-:W-:Y:S01]  /*8420*/  IMAD.MOV.U32 R230, RZ, RZ, R211 ;  /* 0x000000ffffe67224 */ /* 0x000fe200078e00d3 */
[----:B------:R-:W2:Y:S01]  /*8430*/  LDL.LU.64 R212, [R1+0x4f0] ;  /* 0x0004f00001d47983 */ /* 0x000ea20000300a00 */
[----:B------:R-:W-:-:S02]  /*8440*/  IMAD.MOV.U32 R227, RZ, RZ, R208 ;  /* 0x000000ffffe37224 */ /* 0x000fc400078e00d0 */
[----:B------:R-:W-:Y:S01]  /*8450*/  IMAD.MOV.U32 R228, RZ, RZ, R209 ;  /* 0x000000ffffe47224 */ /* 0x000fe200078e00d1 */
[----:B------:R-:W2:Y:S04]  /*8460*/  LDL.LU.64 R210, [R1+0x4e8] ;  /* 0x0004e80001d27983 */ /* 0x000ea80000300a00 */
[----:B------:R-:W2:Y:S01]  /*8470*/  LDL.LU.64 R208, [R1+0x4e0] ;  /* 0x0004e00001d07983 */ /* 0x000ea20000300a00 */
[----:B---3--:R-:W-:-:S06]  /*8480*/  WARPGROUP.ARRIVE ;  /* 0x00000000000079c5 */ /* 0x008fcc0000000000 */
[----:B------:R-:W-:Y:S01]  /*8490*/  HGMMA.64x16x16.F32.BF16 R64, gdesc[UR12], R64, gsb0 ;  /* 0x002000000c4079f0 */ /* 0x000fe20008001840 */
[----:B------:R-:W-:Y:S01]  /*84a0*/  UMOV UR21, UR13 ;  /* 0x0000000d00157c82 */ /* 0x000fe20008000000 */
[----:B------:R-:W-:Y:S01]  /*84b0*/  UMOV UR23, 0x40000040 ;  /* 0x4000004000177882 */ /* 0x000fe20000000000 */
        /* <DEDUP_REMOVED lines=28> */
[----:B------:R-:W-:Y:S04]  /*8680*/  STL.64 [R1+0x220], R64 ;  /* 0x0002204001007387 */ /* 0x000fe80000100a00 */
[----:B------:R-:W-:Y:S01]  /*8690*/  STL.64 [R1+0x228], R66 ;  /* 0x0002284201007387 */ /* 0x000fe20000100a00 */
[----:B------:R-:W-:-:S02]  /*86a0*/  WARPGROUP.DEPBAR.LE gsb0, 0x0 ;  /* 0x00008000000079c5 */ /* 0x000fc40000010000 */
        /* <DEDUP_REMOVED lines=21> */
[----:B------:R-:W-:Y:S04]  /*8800*/  STL.64 [R1+0x2a8], R214 ;  /* 0x0002a8d601007387 */ /* 0x000fe80000100a00 */
[----:B------:R-:W-:Y:S04]  /*8810*/  STL.64 [R1+0x2a0], R212 ;  /* 0x0002a0d401007387 */ /* 0x000fe80000100a00 */
[----:B------:R0:W-:Y:S04]  /*8820*/  STL.64 [R1+0x298], R210 ;  /* 0x000298d201007387 */ /* 0x0001e80000100a00 */
[----:B------:R1:W-:Y:S01]  /*8830*/  STL.64 [R1+0x290], R208 ;  /* 0x000290d001007387 */ /* 0x0003e20000100a00 */
[----:B0-----:R-:W-:-:S02]  /*8840*/  IMAD.MOV.U32 R210, RZ, RZ, R182 ;  /* 0x000000ffffd27224 */ /* 0x001fc400078e00b6 */
[----:B-1----:R-:W-:Y:S02]  /*8850*/  IMAD.MOV.U32 R208, RZ, RZ, R180 ;  /* 0x000000ffffd07224 */ /* 0x002fe400078e00b4 */
[----:B------:R-:W2:Y:S01]  /*8860*/  LDL.LU R180, [R1+0x4dc] ;  /* 0x0004dc0001b47983 */ /* 0x000ea20000300800 */
[----:B------:R-:W-:Y:S02]  /*8870*/  IMAD.MOV.U32 R209, RZ, RZ, R181 ;  /* 0x000000ffffd17224 */ /* 0x000fe400078e00b5 */
[----:B------:R-:W-:Y:S01]  /*8880*/  IMAD.MOV.U32 R211, RZ, RZ, R183 ;  /* 0x000000ffffd37224 */ /* 0x000fe200078e00b7 */
[----:B------:R-:W2:Y:S04]  /*8890*/  LDL.LU R181, [R1+0x4d8] ;  /* 0x0004d80001b57983 */ /* 0x000ea80000300800 */
[----:B------:R-:W2:Y:S04]  /*88a0*/  LDL.LU R182, [R1+0x4d4] ;  /* 0x0004d40001b67983 */ /* 0x000ea80000300800 */
[----:B------:R-:W2:Y:S01]  /*88b0*/  LDL.LU R183, [R1+0x4d0] ;  /* 0x0004d00001b77983 */ /* 0x000ea20000300800 */
[----:B------:R-:W-:Y:S01]  /*88c0*/  UIADD3 UR50, UR4, 0x306, URZ ;  /* 0x0000030604327890 */ /* 0x000fe2000fffe03f */
[----:B------:R-:W-:Y:S01]  /*88d0*/  UMOV UR48, UR12 ;  /* 0x0000000c00307c82 */ /* 0x000fe20008000000 */
[----:B------:R-:W-:Y:S01]  /*88e0*/  UMOV UR49, UR13 ;  /* 0x0000000d00317c82 */ /* 0x000fe20008000000 */
[----:B------:R-:W-:Y:S01]  /*88f0*/  UMOV UR51, 0x40000040 ;  /* 0x4000004000337882 */ /* 0x000fe20000000000 */
[----:B------:R-:W-:Y:S01]  /*8900*/  MOV R212, R144 ;  /* 0x0000009000d47202 */ /* 0x000fe20000000f00 */
[----:B------:R-:W-:Y:S01]  /*8910*/  IMAD.MOV.U32 R213, RZ, RZ, R145 ;  /* 0x000000ffffd57224 */ /* 0x000fe200078e0091 */
[----:B------:R-:W3:Y:S01]  /*8920*/  LDL.LU R144, [R1+0x4cc] ;  /* 0x0004cc0001907983 */ /* 0x000ee20000300800 */
[----:B------:R-:W-:-:S02]  /*8930*/  IMAD.MOV.U32 R214, RZ, RZ, R146 ;  /* 0x000000ffffd67224 */ /* 0x000fc400078e0092 */
[----:B------:R-:W-:Y:S01]  /*8940*/  IMAD.MOV.U32 R215, RZ, RZ, R147 ;  /* 0x000000ffffd77224 */ /* 0x000fe200078e0093 */
[----:B------:R-:W3:Y:S04]  /*8950*/  LDL.LU R145, [R1+0x4c8] ;  /* 0x0004c80001917983 */ /* 0x000ee80000300800 */
        /* <DEDUP_REMOVED lines=10> */
[----:B-1----:R-:W-:Y:S01]  /*8a00*/  IMAD.MOV.U32 R176, RZ, RZ, R148 ;  /* 0x000000ffffb07224 */ /* 0x002fe200078e0094 */
[----:B------:R-:W-:Y:S01]  /*8a10*/  MOV R177, R149 ;  /* 0x0000009500b17202 */ /* 0x000fe20000000f00 */
[----:B------:R-:W3:Y:S01]  /*8a20*/  LDL.LU R148, [R1+0x4bc] ;  /* 0x0004bc0001947983 */ /* 0x000ee20000300800 */
[----:B------:R-:W-:-:S03]  /*8a30*/  IMAD.MOV.U32 R179, RZ, RZ, R151 ;  /* 0x000000ffffb37224 */ /* 0x000fc600078e0097 */
        /* <DEDUP_REMOVED lines=15> */
[----:B---3--:R-:W-:-:S06]  /*8b30*/  WARPGROUP.ARRIVE ;  /* 0x00000000000079c5 */ /* 0x008fcc0000000000 */
[----:B------:R-:W-:Y:S03]  /*8b40*/  HGMMA.64x16x16.F32.BF16 R144, gdesc[UR16], R144, gsb0 ;  /* 0x00200000109079f0 */ /* 0x000fe60008001890 */
[----:B------:R-:W-:Y:S02]  /*8b50*/  WARPGROUP.DEPBAR.LE gsb0, 0x0 ;  /* 0x00008000000079c5 */ /* 0x000fe40000010000 */
[----:B------:R-:W-:Y:S04]  /*8b60*/  STL.64 [R1+0x2e8], R150 ;  /* 0x0002e89601007387 */ /* 0x000fe80000100a00 */
[----:B------:R-:W-:Y:S04]  /*8b70*/  STL.64 [R1+0x2e0], R148 ;  /* 0x0002e09401007387 */ /* 0x000fe80000100a00 */
[----:B------:R0:W-:Y:S04]  /*8b80*/  STL.64 [R1+0x2d8], R146 ;  /* 0x0002d89201007387 */ /* 0x0001e80000100a00 */
[----:B------:R1:W-:Y:S01]  /*8b90*/  STL.64 [R1+0x2d0], R144 ;  /* 0x0002d09001007387 */ /* 0x0003e20000100a00 */
[----:B0-----:R-:W-:Y:S01]  /*8ba0*/  IMAD.MOV.U32 R146, RZ, RZ, R118 ;  /* 0x000000ffff927224 */ /* 0x001fe200078e0076 */
[----:B------:R-:W-:Y:S01]  /*8bb0*/  MOV R147, R119 ;  /* 0x0000007700937202 */ /* 0x000fe20000000f00 */
[----:B-1----:R-:W-:-:S02]  /*8bc0*/  IMAD.MOV.U32 R144, RZ, RZ, R116 ;  /* 0x000000ffff907224 */ /* 0x002fc400078e0074 */
[----:B------:R-:W2:Y:S01]  /*8bd0*/  LDL.LU R116, [R1+0x49c] ;  /* 0x00049c0001747983 */ /* 0x000ea20000300800 */
[----:B------:R-:W-:-:S03]  /*8be0*/  IMAD.MOV.U32 R145, RZ, RZ, R117 ;  /* 0x000000ffff917224 */ /* 0x000fc600078e0075 */
[----:B------:R-:W2:Y:S04]  /*8bf0*/  LDL.LU R117, [R1+0x498] ;  /* 0x0004980001757983 */ /* 0x000ea80000300800 */
[----:B------:R-:W2:Y:S04]  /*8c00*/  LDL.LU R118, [R1+0x494] ;  /* 0x0004940001767983 */ /* 0x000ea80000300800 */
[----:B------:R-:W2:Y:S01]  /*8c10*/  LDL.LU R119, [R1+0x490] ;  /* 0x0004900001777983 */ /* 0x000ea20000300800 */
[----:B------:R-:W-:Y:S01]  /*8c20*/  UIADD3 UR42, UR4, 0x406, URZ ;  /* 0x00000406042a7890 */ /* 0x000fe2000fffe03f */
[----:B------:R-:W-:Y:S01]  /*8c30*/  UMOV UR40, UR12 ;  /* 0x0000000c00287c82 */ /* 0x000fe20008000000 */
[----:B------:R-:W-:Y:S01]  /*8c40*/  UMOV UR41, UR13 ;  /* 0x0000000d00297c82 */ /* 0x000fe20008000000 */
[----:B------:R-:W-:Y:S01]  /*8c50*/  UMOV UR43, 0x40000040 ;  /* 0x40000040002b7882 */ /* 0x000fe20000000000 */
[----:B------:R-:W-:-:S02]  /*8c60*/  IMAD.MOV.U32 R148, RZ, RZ, R140 ;  /* 0x000000ffff947224 */ /* 0x000fc400078e008c */
[----:B------:R-:W3:Y:S01]  /*8c70*/  LDL.LU R140, [R1+0x48c] ;  /* 0x00048c00018c7983 */ /* 0x000ee20000300800 */
[----:B------:R-:W-:Y:S02]  /*8c80*/  IMAD.MOV.U32 R149, RZ, RZ, R141 ;  /* 0x000000ffff957224 */ /* 0x000fe400078e008d */
[----:B------:R-:W-:Y:S01]  /*8c90*/  IMAD.MOV.U32 R150, RZ, RZ, R142 ;  /* 0x000000ffff967224 */ /* 0x000fe200078e008e */
[----:B------:R-:W3:Y:S01]  /*8ca0*/  LDL.LU R141, [R1+0x488] ;  /* 0x00048800018d7983 */ /* 0x000ee20000300800 */
[----:B------:R-:W-:-:S03]  /*8cb0*/  IMAD.MOV.U32 R151, RZ, RZ, R143 ;  /* 0x000000ffff977224 */ /* 0x000fc600078e008f */
[----:B------:R-:W3:Y:S04]  /*8cc0*/  LDL.LU R142, [R1+0x484] ;  /* 0x00048400018e7983 */ /* 0x000ee80000300800 */
[----:B------:R-:W3:Y:S01]  /*8cd0*/  LDL.LU R143, [R1+0x480] ;  /* 0x00048000018f7983 */ /* 0x000ee20000300800 */
[----:B------:R-:W-:Y:S01]  /*8ce0*/  IMAD.MOV.U32 R192, RZ, RZ, R72 ;  /* 0x000000ffffc07224 */ /* 0x000fe200078e0048 */
[----:B------:R-:W-:Y:S01]  /*8cf0*/  MOV R194, R74 ;  /* 0x0000004a00c27202 */ /* 0x000fe20000000f00 */
[----:B------:R-:W-:Y:S02]  /*8d00*/  IMAD.MOV.U32 R193, RZ, RZ, R73 ;  /* 0x000000ffffc17224 */ /* 0x000fe400078e0049 */
[----:B------:R-:W-:Y:S02]  /*8d10*/  IMAD.MOV.U32 R195, RZ, RZ, R75 ;  /* 0x000000ffffc37224 */ /* 0x000fe400078e004b */
[----:B------:R-:W-:-:S02]  /*8d20*/  IMAD.MOV.U32 R196, RZ, RZ, R76 ;  /* 0x000000ffffc47224 */ /* 0x000fc400078e004c */
[----:B------:R-:W-:Y:S01]  /*8d30*/  IMAD.MOV.U32 R197, RZ, RZ, R77 ;  /* 0x000000ffffc57224 */ /* 0x000fe200078e004d */
[----:B------:R-:W-:Y:S01]  /*8d40*/  MOV R199, R40 ;  /* 0x0000002800c77202 */ /* 0x000fe20000000f00 */
[----:B------:R-:W-:Y:S02]  /*8d50*/  IMAD.MOV.U32 R198, RZ, RZ, R78 ;  /* 0x000000ffffc67224 */ /* 0x000fe400078e004e */
[----:B------:R-:W-:Y:S02]  /*8d60*/  IMAD.MOV.U32 R160, RZ, RZ, R41 ;  /* 0x000000ffffa07224 */ /* 0x000fe400078e0029 */
[----:B------:R-:W-:Y:S02]  /*8d70*/  IMAD.MOV.U32 R161, RZ, RZ, R42 ;  /* 0x000000ffffa17224 */ /* 0x000fe400078e002a */
[----:B------:R-:W-:Y:S01]  /*8d80*/  IMAD.MOV.U32 R162, RZ, RZ, R43 ;  /* 0x000000ffffa27224 */ /* 0x000fe200078e002b */
[----:B------:R-:W-:Y:S01]  /*8d90*/  MOV R164, R45 ;  /* 0x0000002d00a47202 */ /* 0x000fe20000000f00 */
        /* <DEDUP_REMOVED lines=19> */
[----:B--2---:R-:W-:-:S06]  /*8ed0*/  WARPGROUP.ARRIVE ;  /* 0x00000000000079c5 */ /* 0x004fcc0000000000 */
[----:B------:R-:W-:Y:S03]  /*8ee0*/  HGMMA.64x16x16.F32.BF16 R112, gdesc[UR40], R112, gsb0 ;  /* 0x00200000287079f0 */ /* 0x000fe60008001870 */
[----:B------:R-:W-:Y:S02]  /*8ef0*/  WARPGROUP.DEPBAR.LE gsb0, 0x0 ;  /* 0x00008000000079c5 */ /* 0x000fe40000010000 */
[----:B------:R0:W-:Y:S04]  /*8f00*/  STL.64 [R1+0x308], R118 ;  /* 0x0003087601007387 */ /* 0x0001e80000100a00 */
[----:B------:R1:W-:Y:S04]  /*8f10*/  STL.64 [R1+0x300], R116 ;  /* 0x0003007401007387 */ /* 0x0003e80000100a00 */
[----:B------:R2:W-:Y:S04]  /*8f20*/  STL.64 [R1+0x2f8], R114 ;  /* 0x0002f87201007387 */ /* 0x0005e80000100a00 */
[----:B------:R4:W-:Y:S01]  /*8f30*/  STL.64 [R1+0x2f0], R112 ;  /* 0x0002f07001007387 */ /* 0x0009e20000100a00 */
[----:B0-----:R-:W-:-:S02]  /*8f40*/  IMAD.MOV.U32 R118, RZ, RZ, R110 ;  /* 0x000000ffff767224 */ /* 0x001fc400078e006e */
[----:B-1----:R-:W-:Y:S01]  /*8f50*/  IMAD.MOV.U32 R116, RZ, RZ, R108 ;  /* 0x000000ffff747224 */ /* 0x002fe200078e006c */
[----:B------:R-:W-:Y:S01]  /*8f60*/  MOV R117, R109 ;  /* 0x0000006d00757202 */ /* 0x000fe20000000f00 */
[----:B--2---:R-:W-:Y:S01]  /*8f70*/  IMAD.MOV.U32 R114, RZ, RZ, R106 ;  /* 0x000000ffff727224 */ /* 0x004fe200078e006a */
[----:B----4-:R-:W-:Y:S01]  /*8f80*/  MOV R112, R104 ;  /* 0x0000006800707202 */ /* 0x010fe20000000f00 */
[----:B------:R-:W-:Y:S01]  /*8f90*/  IMAD.MOV.U32 R113, RZ, RZ, R105 ;  /* 0x000000ffff717224 */ /* 0x000fe200078e0069 */
[----:B------:R-:W2:Y:S01]  /*8fa0*/  LDL.LU R104, [R1+0x47c] ;  /* 0x00047c0001687983 */ /* 0x000ea20000300800 */
[----:B------:R-:W-:-:S03]  /*8fb0*/  IMAD.MOV.U32 R115, RZ, RZ, R107 ;  /* 0x000000ffff737224 */ /* 0x000fc600078e006b */
[----:B------:R-:W2:Y:S04]  /*8fc0*/  LDL.LU R105, [R1+0x478] ;  /* 0x0004780001697983 */ /* 0x000ea80000300800 */
[----:B------:R-:W2:Y:S01]  /*8fd0*/  LDL.LU R106, [R1+0x474] ;  /* 0x00047400016a7983 */ /* 0x000ea20000300800 */
[----:B------:R-:W-:-:S03]  /*8fe0*/  IMAD.MOV.U32 R119, RZ, RZ, R111 ;  /* 0x000000ffff777224 */ /* 0x000fc600078e006f */
[----:B------:R-:W2:Y:S04]  /*8ff0*/  LDL.LU R107, [R1+0x470] ;  /* 0x00047000016b7983 */ /* 0x000ea80000300800 */
[----:B------:R-:W2:Y:S04]  /*9000*/  LDL.LU R108, [R1+0x46c] ;  /* 0x00046c00016c7983 */ /* 0x000ea80000300800 */
[----:B------:R-:W2:Y:S04]  /*9010*/  LDL.LU R109, [R1+0x468] ;  /* 0x00046800016d7983 */ /* 0x000ea80000300800 */
[----:B------:R-:W2:Y:S04]  /*9020*/  LDL.LU R110, [R1+0x464] ;  /* 0x00046400016e7983 */ /* 0x000ea80000300800 */
[----:B------:R-:W2:Y:S04]  /*9030*/  LDL.LU R111, [R1+0x460] ;  /* 0x00046000016f7983 */ /* 0x000ea80000300800 */
[----:B------:R-:W4:Y:S04]  /*9040*/  LDL.LU R72, [R1+0x45c] ;  /* 0x00045c0001487983 */ /* 0x000f280000300800 */
[----:B------:R-:W4:Y:S04]  /*9050*/  LDL.LU R73, [R1+0x458] ;  /* 0x0004580001497983 */ /* 0x000f280000300800 */
[----:B------:R-:W4:Y:S04]  /*9060*/  LDL.LU R74, [R1+0x454] ;  /* 0x00045400014a7983 */ /* 0x000f280000300800 */
[----:B------:R-:W4:Y:S04]  /*9070*/  LDL.LU R75, [R1+0x450] ;  /* 0x00045000014b7983 */ /* 0x000f280000300800 */
[----:B------:R-:W4:Y:S04]  /*9080*/  LDL.LU R76, [R1+0x44c] ;  /* 0x00044c00014c7983 */ /* 0x000f280000300800 */
[----:B------:R-:W4:Y:S04]  /*9090*/  LDL.LU R77, [R1+0x448] ;  /* 0x00044800014d7983 */ /* 0x000f280000300800 */
[----:B------:R-:W4:Y:S04]  /*90a0*/  LDL.LU R78, [R1+0x444] ;  /* 0x00044400014e7983 */ /* 0x000f280000300800 */
[----:B------:R-:W3:Y:S04]  /*90b0*/  LDL.LU R40, [R1+0x440] ;  /* 0x0004400001287983 */ /* 0x000ee80000300800 */
[----:B------:R-:W3:Y:S04]  /*90c0*/  LDL.LU R41, [R1+0x43c] ;  /* 0x00043c0001297983 */ /* 0x000ee80000300800 */
[----:B------:R-:W3:Y:S04]  /*90d0*/  LDL.LU R42, [R1+0x438] ;  /* 0x00043800012a7983 */ /* 0x000ee80000300800 */
[----:B------:R-:W3:Y:S04]  /*90e0*/  LDL.LU R43, [R1+0x434] ;  /* 0x00043400012b7983 */ /* 0x000ee80000300800 */
[----:B------:R-:W3:Y:S04]  /*90f0*/  LDL.LU R44, [R1+0x430] ;  /* 0x00043000012c7983 */ /* 0x000ee80000300800 */
[----:B------:R-:W3:Y:S04]  /*9100*/  LDL.LU R45, [R1+0x42c] ;  /* 0x00042c00012d7983 */ /* 0x000ee80000300800 */
[----:B------:R-:W3:Y:S04]  /*9110*/  LDL.LU R46, [R1+0x428] ;  /* 0x00042800012e7983 */ /* 0x000ee80000300800 */
[----:B------:R-:W2:Y:S04]  /*9120*/  LDL.LU R48, [R1+0x424] ;  /* 0x0004240001307983 */ /* 0x000ea80000300800 */
        /* <DEDUP_REMOVED lines=9> */
[----:B------:R-:W3:Y:S04]  /*91c0*/  LDL.LU R64, [R1] ;  /* 0x0000000001407983 */ /* 0x000ee80000300800 */
[----:B------:R-:W3:Y:S04]  /*91d0*/  LDL.LU R65, [R1+0x4] ;  /* 0x0000040001417983 */ /* 0x000ee80000300800 */
        /* <DEDUP_REMOVED lines=10> */
[----:B------:R-:W2:Y:S04]  /*9280*/  LDL.LU R54, [R1+0x3ec] ;  /* 0x0003ec0001367983 */ /* 0x000ea80000300800 */
[----:B------:R-:W2:Y:S04]  /*9290*/  LDL.LU R55, [R1+0x3e8] ;  /* 0x0003e80001377983 */ /* 0x000ea80000300800 */
[----:B------:R-:W3:Y:S01]  /*92a0*/  LDL.LU R47, [R1+0x3e4] ;  /* 0x0003e400012f7983 */ /* 0x000ee20000300800 */
[----:B------:R-:W-:-:S03]  /*92b0*/  IMAD.MOV.U32 R103, RZ, RZ, R79 ;  /* 0x000000ffff677224 */ /* 0x000fc600078e004f */
        /* <DEDUP_REMOVED lines=10> */
[----:B----4-:R-:W-:-:S06]  /*9360*/  WARPGROUP.ARRIVE ;  /* 0x00000000000079c5 */ /* 0x010fcc0000000000 */
[----:B------:R-:W-:Y:S03]  /*9370*/  HGMMA.64x16x16.F32.BF16 R80, gdesc[UR8], R80, gsb0 ;  /* 0x00200000085079f0 */ /* 0x000fe60008001850 */
[----:B------:R-:W-:Y:S02]  /*9380*/  WARPGROUP.DEPBAR.LE gsb0, 0x0 ;  /* 0x00008000000079c5 */ /* 0x000fe40000010000 */
[----:B--2---:R-:W-:-:S06]  /*9390*/  WARPGROUP.ARRIVE ;  /* 0x00000000000079c5 */ /* 0x004fcc0000000000 */
        /* <DEDUP_REMOVED lines=74> */
[----:B------:R-:W-:Y:S04]  /*9840*/  STL.64 [R1], R64 ;  /* 0x0000004001007387 */ /* 0x000fe80000100a00 */
[----:B------:R-:W-:Y:S04]  /*9850*/  STL.64 [R1+0x8], R66 ;  /* 0x0000084201007387 */ /* 0x000fe80000100a00 */
[----:B------:R-:W-:Y:S04]  /*9860*/  STL.64 [R1+0x10], R68 ;  /* 0x0000104401007387 */ /* 0x000fe80000100a00 */
[----:B------:R0:W-:Y:S04]  /*9870*/  STL.64 [R1+0x18], R70 ;  /* 0x0000184601007387 */ /* 0x0001e80000100a00 */
[----:B0-----:R-:W2:Y:S04]  /*9880*/  LDL.LU.64 R70, [R1+0x3d8] ;  /* 0x0003d80001467983 */ /* 0x001ea80000300a00 */
[----:B------:R-:W2:Y:S04]  /*9890*/  LDL.LU.64 R68, [R1+0x3d0] ;  /* 0x0003d00001447983 */ /* 0x000ea80000300a00 */
[----:B------:R-:W2:Y:S04]  /*98a0*/  LDL.LU.64 R66, [R1+0x3c8] ;  /* 0x0003c80001427983 */ /* 0x000ea80000300a00 */
[----:B------:R-:W2:Y:S01]  /*98b0*/  LDL.LU.64 R64, [R1+0x3c0] ;  /* 0x0003c00001407983 */ /* 0x000ea20000300a00 */
[----:B------:R-:W-:-:S02]  /*98c0*/  WARPGROUP.DEPBAR.LE gsb0, 0x0 ;  /* 0x00008000000079c5 */ /* 0x000fc40000010000 */
[----:B------:R-:W-:-:S06]  /*98d0*/  WARPGROUP.ARRIVE ;  /* 0x00000000000079c5 */ /* 0x000fcc0000000000 */
[----:B------:R-:W-:Y:S01]  /*98e0*/  HGMMA.64x16x16.F32.BF16 R208, gdesc[UR28], R208, gsb0 ;  /* 0x002000001cd079f0 */ /* 0x000fe200080018d0 */
[----:B------:R-:W-:Y:S04]  /*98f0*/  STL.64 [R1+0x80], R96 ;  /* 0x0000806001007387 */ /* 0x000fe80000100a00 */
        /* <DEDUP_REMOVED lines=44> */
[----:B------:R0:W-:Y:S04]  /*9bc0*/  STL.64 [R1+0x60], R208 ;  /* 0x000060d001007387 */ /* 0x0001e80000100a00 */
[----:B------:R1:W-:Y:S04]  /*9bd0*/  STL.64 [R1+0x68], R210 ;  /* 0x000068d201007387 */ /* 0x0003e80000100a00 */
[----:B------:R1:W-:Y:S04]  /*9be0*/  STL.64 [R1+0x70], R212 ;  /* 0x000070d401007387 */ /* 0x0003e80000100a00 */
[----:B------:R4:W-:Y:S01]  /*9bf0*/  STL.64 [R1+0x78], R214 ;  /* 0x000078d601007387 */ /* 0x0009e20000100a00 */
[----:B0-----:R-:W-:Y:S01]  /*9c00*/  MOV R208, R227 ;  /* 0x000000e300d07202 */ /* 0x001fe20000000f00 */
[----:B------:R-:W-:-:S02]  /*9c10*/  IMAD.MOV.U32 R209, RZ, RZ, R228 ;  /* 0x000000ffffd17224 */ /* 0x000fc400078e00e4 */
[----:B------:R-:W4:Y:S01]  /*9c20*/  LDL.LU R227, [R1+0x33c] ;  /* 0x00033c0001e37983 */ /* 0x000f220000300800 */
[----:B-1----:R-:W-:Y:S02]  /*9c30*/  IMAD.MOV.U32 R210, RZ, RZ, R229 ;  /* 0x000000ffffd27224 */ /* 0x002fe400078e00e5 */
[----:B------:R-:W-:Y:S01]  /*9c40*/  IMAD.MOV.U32 R211, RZ, RZ, R230 ;  /* 0x000000ffffd37224 */ /* 0x000fe200078e00e6 */
[----:B------:R-:W4:Y:S01]  /*9c50*/  LDL.LU R228, [R1+0x338] ;  /* 0x0003380001e47983 */ /* 0x000f220000300800 */
[----:B------:R-:W-:-:S03]  /*9c60*/  IMAD.MOV.U32 R212, RZ, RZ, R231 ;  /* 0x000000ffffd47224 */ /* 0x000fc600078e00e7 */
[----:B------:R-:W4:Y:S04]  /*9c70*/  LDL.LU R229, [R1+0x334] ;  /* 0x0003340001e57983 */ /* 0x000f280000300800 */
[----:B------:R-:W4:Y:S04]  /*9c80*/  LDL.LU R230, [R1+0x330] ;  /* 0x0003300001e67983 */ /* 0x000f280000300800 */
[----:B------:R-:W4:Y:S01]  /*9c90*/  LDL.LU R231, [R1+0x32c] ;  /* 0x00032c0001e77983 */ /* 0x000f220000300800 */
        /* <DEDUP_REMOVED lines=10> */
[----:B----4-:R-:W-:-:S06]  /*9d40*/  WARPGROUP.ARRIVE ;  /* 0x00000000000079c5 */ /* 0x010fcc0000000000 */
[----:B------:R-:W-:Y:S03]  /*9d50*/  HGMMA.64x16x16.F32.BF16 R224, gdesc[UR32], R224, gsb0 ;  /* 0x0020000020e079f0 */ /* 0x000fe600080018e0 */
[----:B------:R-:W-:Y:S02]  /*9d60*/  WARPGROUP.DEPBAR.LE gsb0, 0x0 ;  /* 0x00008000000079c5 */ /* 0x000fe40000010000 */
[----:B---3--:R-:W-:-:S06]  /*9d70*/  WARPGROUP.ARRIVE ;  /* 0x00000000000079c5 */ /* 0x008fcc0000000000 */
        /* <DEDUP_REMOVED lines=16> */
[----:B------:R-:W-:Y:S02]  /*9e80*/  UMOV UR4, UR12 ;  /* 0x0000000c00047c82 */ /* 0x000fe40008000000 */
[----:B------:R-:W-:Y:S01]  /*9e90*/  UMOV UR5, UR13 ;  /* 0x0000000d00057c82 */ /* 0x000fe20008000000 */
[----:B------:R-:W-:Y:S01]  /*9ea0*/  UMOV UR6, UR54 ;  /* 0x0000003600067c82 */ /* 0x000fe20008000000 */
[----:B------:R-:W-:Y:S01]  /*9eb0*/  UMOV UR7, UR55 ;  /* 0x0000003700077c82 */ /* 0x000fe20008000000 */
[----:B------:R-:W-:Y:S02]  /*9ec0*/  WARPGROUP.DEPBAR.LE gsb0, 0x0 ;  /* 0x00008000000079c5 */ /* 0x000fe40000010000 */
[----:B------:R-:W-:-:S06]  /*9ed0*/  WARPGROUP.ARRIVE ;  /* 0x00000000000079c5 */ /* 0x000fcc0000000000 */
[----:B------:R-:W-:Y:S01]  /*9ee0*/  HGMMA.64x16x16.F32.BF16 R32, gdesc[UR4], R32, gsb0 ;  /* 0x00200000042079f0 */ /* 0x000fe20008001820 */
[----:B------:R-:W-:Y:S02]  /*9ef0*/  UMOV UR53, 0x40000040 ;  /* 0x4000004000357882 */ /* 0x000fe40000000000 */
        /* <DEDUP_REMOVED lines=36> */
[----:B------:R-:W-:Y:S01]  /*a140*/  MOV R118, R6 ;  /* 0x0000000600767202 */ /* 0x000fe20000000f00 */
[----:B------:R-:W-:Y:S02]  /*a150*/  IMAD.MOV.U32 R115, RZ, RZ, R9 ;  /* 0x000000ffff737224 */ /* 0x000fe400078e0009 */
        /* <DEDUP_REMOVED lines=8> */
[----:B------:R-:W-:Y:S01]  /*a1e0*/  IMAD.MOV.U32 R144, RZ, RZ, R23 ;  /* 0x000000ffff907224 */ /* 0x000fe200078e0017 */
[----:B------:R-:W-:Y:S01]  /*a1f0*/  MOV R148, R19 ;  /* 0x0000001300947202 */ /* 0x000fe20000000f00 */
[----:B------:R-:W-:Y:S02]  /*a200*/  IMAD.MOV.U32 R145, RZ, RZ, R22 ;  /* 0x000000ffff917224 */ /* 0x000fe400078e0016 */
[----:B------:R-:W-:Y:S02]  /*a210*/  IMAD.MOV.U32 R146, RZ, RZ, R21 ;  /* 0x000000ffff927224 */ /* 0x000fe400078e0015 */
[----:B------:R-:W-:Y:S02]  /*a220*/  IMAD.MOV.U32 R147, RZ, RZ, R20 ;  /* 0x000000ffff937224 */ /* 0x000fe400078e0014 */
[----:B------:R-:W-:Y:S02]  /*a230*/  IMAD.MOV.U32 R149, RZ, RZ, R15 ;  /* 0x000000ffff957224 */ /* 0x000fe400078e000f */
[----:B------:R-:W-:-:S02]  /*a240*/  IMAD.MOV.U32 R150, RZ, RZ, R14 ;  /* 0x000000ffff967224 */ /* 0x000fc400078e000e */
        /* <DEDUP_REMOVED lines=19> */
[----:B------:R-:W-:Y:S01]  /*a380*/  MOV R213, R4 ;  /* 0x0000000400d57202 */ /* 0x000fe20000000f00 */
[----:B------:R-:W-:Y:S02]  /*a390*/  IMAD.MOV.U32 R214, RZ, RZ, R3 ;  /* 0x000000ffffd67224 */ /* 0x000fe400078e0003 */
[----:B------:R-:W-:Y:S01]  /*a3a0*/  IMAD.MOV.U32 R215, RZ, RZ, R18 ;  /* 0x000000ffffd77224 */ /* 0x000fe200078e0012 */
[----:B------:R-:W-:Y:S01]  /*a3b0*/  UMOV UR12, UR52 ;  /* 0x00000034000c7c82 */ /* 0x000fe20008000000 */
[----:B------:R-:W-:Y:S01]  /*a3c0*/  UMOV UR13, UR53 ;  /* 0x00000035000d7c82 */ /* 0x000fe20008000000 */
[----:B------:R0:W5:Y:S04]  /*a3d0*/  LDL.LU R4, [R1+0x328] ;  /* 0x0003280001047983 */ /* 0x0001680000300800 */
[----:B------:R0:W5:Y:S04]  /*a3e0*/  LDL.LU R3, [R1+0x324] ;  /* 0x0003240001037983 */ /* 0x0001680000300800 */
[----:B------:R0:W5:Y:S04]  /*a3f0*/  LDL.LU R18, [R1+0x320] ;  /* 0x0003200001127983 */ /* 0x0001680000300800 */
[----:B------:R0:W5:Y:S04]  /*a400*/  LDL.LU R17, [R1+0x31c] ;  /* 0x00031c0001117983 */ /* 0x0001680000300800 */
[----:B------:R0:W5:Y:S04]  /*a410*/  LDL.LU R16, [R1+0x318] ;  /* 0x0003180001107983 */ /* 0x0001680000300800 */
[----:B------:R0:W5:Y:S04]  /*a420*/  LDL.LU R5, [R1+0x314] ;  /* 0x0003140001057983 */ /* 0x0001680000300800 */
[----:B------:R0:W5:Y:S01]  /*a430*/  LDL.LU R2, [R1+0x310] ;  /* 0x0003100001027983 */ /* 0x0001620000300800 */
[----:B------:R-:W-:-:S02]  /*a440*/  WARPGROUP.DEPBAR.LE gsb0, 0x0 ;  /* 0x00008000000079c5 */ /* 0x000fc40000010000 */
[----:B------:R-:W-:-:S06]  /*a450*/  WARPGROUP.ARRIVE ;  /* 0x00000000000079c5 */ /* 0x000fcc0000000000 */
[----:B------:R-:W-:Y:S01]  /*a460*/  HGMMA.64x16x16.F32.BF16 R208, gdesc[UR12], R208, gsb0 ;  /* 0x002000000cd079f0 */ /* 0x000fe200080018d0 */
[----:B------:R-:W-:Y:S04]  /*a470*/  STL.64 [R1+0x40], R112 ;  /* 0x0000407001007387 */ /* 0x000fe80000100a00 */
[----:B------:R-:W-:Y:S04]  /*a480*/  STL.64 [R1+0x48], R114 ;  /* 0x0000487201007387 */ /* 0x000fe80000100a00 */
[----:B------:R-:W-:Y:S04]  /*a490*/  STL.64 [R1+0x50], R116 ;  /* 0x0000507401007387 */ /* 0x000fe80000100a00 */
[----:B------:R1:W-:Y:S04]  /*a4a0*/  STL.64 [R1+0x58], R118 ;  /* 0x0000587601007387 */ /* 0x0003e80000100a00 */
[----:B-1----:R0:W5:Y:S04]  /*a4b0*/  LDL.LU.64 R118, [R1+0x308] ;  /* 0x0003080001767983 */ /* 0x0021680000300a00 */
[----:B------:R0:W5:Y:S04]  /*a4c0*/  LDL.LU.64 R116, [R1+0x300] ;  /* 0x0003000001747983 */ /* 0x0001680000300a00 */
[----:B------:R0:W5:Y:S04]  /*a4d0*/  LDL.LU.64 R114, [R1+0x2f8] ;  /* 0x0002f80001727983 */ /* 0x0001680000300a00 */
[----:B------:R0:W5:Y:S04]  /*a4e0*/  LDL.LU.64 R112, [R1+0x2f0] ;  /* 0x0002f00001707983 */ /* 0x0001680000300a00 */
        /* <DEDUP_REMOVED lines=11> */
[----:B------:R1:W-:Y:S01]  /*a5a0*/  STL.64 [R1+0x158], R182 ;  /* 0x000158b601007387 */ /* 0x0003e20000100a00 */
[----:B------:R-:W-:-:S03]  /*a5b0*/  WARPGROUP.DEPBAR.LE gsb0, 0x0 ;  /* 0x00008000000079c5 */ /* 0x000fc60000010000 */
        /* <DEDUP_REMOVED lines=11> */
[----:B------:R0:W5:Y:S01]  /*a670*/  LDL.LU.64 R208, [R1+0x290] ;  /* 0x0002900001d07983 */ /* 0x0001620000300a00 */
[----:B------:R-:W-:Y:S05]  /*a680*/  @!P1 BRA `(.L_x_18) ;  /* 0x0000008c00e89947 */ /* 0x000fea0003800000 */
[----:B------:R-:W2:Y:S01]  /*a690*/  LDL R0, [R1+0x288] ;  /* 0x0002880001007983 */ /* 0x000ea20000100800 */
[----:B------:R-:W-:Y:S01]  /*a6a0*/  UIADD3 UR6, UR61, 0x1, URZ ;  /* 0x000000013d067890 */ /* 0x000fe2000fffe03f */
[----:B-----5:R-:W-:Y:S01]  /*a6b0*/  R2UR UR39, R5 ;  /* 0x00000000052772ca */ /* 0x020fe200000e0000 */
[----:B------:R-:W-:Y:S02]  /*a6c0*/  UMOV UR7, UR61 ;  /* 0x0000003d00077c82 */ /* 0x000fe40008000000 */
[----:B------:R-:W-:-:S04]  /*a6d0*/  UISETP.NE.AND UP0, UPT, UR6, 0x2, UPT ;  /* 0x000000020600788c */ /* 0x000fc8000bf05270 */
[----:B------:R-:W-:Y:S02]  /*a6e0*/  USEL UR38, URZ, 0x1, UP0 ;  /* 0x000000013f267887 */ /* 0x000fe40008000000 */
[----:B------:R-:W-:Y:S01]  /*a6f0*/  USEL UR6, UR6, URZ, UP0 ;  /* 0x0000003f06067287 */ /* 0x000fe20008000000 */
[----:B--2---:R-:W-:-:S13]  /*a700*/  R2UR UR4, R0 ;  /* 0x00000000000472ca */ /* 0x004fda00000e0000 */
[----:B------:R-:W-:-:S12]  /*a710*/  ULOP3.LUT UR38, UR4, UR38, URZ, 0x3c, !UPT ;  /* 0x0000002604267292 */ /* 0x000fd8000f8e3c3f */
.L_x_25:
[----:B-----5:R-:W-:Y:S05]  /*a720*/  @!P0 BRA `(.L_x_19) ;  /* 0x0000000000048947 */ /* 0x020fea0003800000 */
[----:B------:R-:W-:Y:S01]  /*a730*/  BPT.TRAP 0x1 ;  /* 0x000000040000795c */ /* 0x000fe20000300000 */
.L_x_19:
[----:B------:R-:W-:Y:S01]  /*a740*/  ULEA UR4, UR6, UR60, 0x3 ;  /* 0x0000003c06047291 */ /* 0x000fe2000f8e183f */
[----:B------:R-:W-:-:S05]  /*a750*/  IMAD.U32 R0, RZ, RZ, UR38 ;  /* 0x00000026ff007e24 */ /* 0x000fca000f8e00ff */
[----:B------:R-:W-:-:S04]  /*a760*/  SHF.L.U32 R0, R0, 0x1f, RZ ;  /* 0x0000001f00007819 */ /* 0x000fc800000006ff */
[----:B------:R1:W2:Y:S01]  /*a770*/  SYNCS.PHASECHK.TRANS64.TRYWAIT P1, [UR4], R0 ;  /* 0x00000000ff0075a7 */ /* 0x0002a20008020144 */
[----:B------:R-:W-:Y:S05]  /*a780*/  @!P0 BRA `(.L_x_20) ;  /* 0x0000000000048947 */ /* 0x000fea0003800000 */
[----:B------:R-:W-:Y:S01]  /*a790*/  BPT.TRAP 0x1 ;  /* 0x000000040000795c */ /* 0x000fe20000300000 */
.L_x_20:
[----:B--2---:R-:W-:Y:S05]  /*a7a0*/  @P1 BRA `(.L_x_21) ;  /* 0x0000000000081947 */ /* 0x004fea0003800000 */
[----:B------:R-:W2:Y:S02]  /*a7b0*/  SYNCS.PHASECHK.TRANS64.TRYWAIT P1, [UR4], R0 ;  /* 0x00000000ff0075a7 */ /* 0x000ea40008020144 */
[----:B--2---:R-:W-:Y:S05]  /*a7c0*/  @!P1 BRA `(.L_x_22) ;  /* 0x0000026c003c9947 */ /* 0x004fea0003800000 */
.L_x_21:
[----:B------:R-:W-:Y:S04]  /*a7d0*/  STL.64 [R1+0x7b8], R158 ;  /* 0x0007b89e01007387 */ /* 0x000fe80000100a00 */
[----:B------:R-:W-:Y:S04]  /*a7e0*/  STL.64 [R1+0x7b0], R156 ;  /* 0x0007b09c01007387 */ /* 0x000fe80000100a00 */
[----:B------:R-:W-:Y:S04]  /*a7f0*/  STL.64 [R1+0x7a8], R154 ;  /* 0x0007a89a01007387 */ /* 0x000fe80000100a00 */
[----:B------:R3:W-:Y:S04]  /*a800*/  STL.64 [R1+0x7a0], R152 ;  /* 0x0007a09801007387 */ /* 0x0007e80000100a00 */
[----:B---3--:R-:W3:Y:S04]  /*a810*/  LDL.LU.64 R152, [R1+0x1a0] ;  /* 0x0001a00001987983 */ /* 0x008ee80000300a00 */
[----:B------:R-:W3:Y:S04]  /*a820*/  LDL.LU.64 R154, [R1+0x1a8] ;  /* 0x0001a800019a7983 */ /* 0x000ee80000300a00 */
[----:B------:R-:W3:Y:S04]  /*a830*/  LDL.LU.64 R156, [R1+0x1b0] ;  /* 0x0001b000019c7983 */ /* 0x000ee80000300a00 */
[----:B------:R-:W3:Y:S04]  /*a840*/  LDL.LU.64 R158, [R1+0x1b8] ;  /* 0x0001b800019e7983 */ /* 0x000ee80000300a00 */
[----:B------:R-:W-:Y:S04]  /*a850*/  STL.64 [R1+0x798], R190 ;  /* 0x000798be01007387 */ /* 0x000fe80000100a00 */
[----:B------:R-:W-:Y:S04]  /*a860*/  STL.64 [R1+0x790], R188 ;  /* 0x000790bc01007387 */ /* 0x000fe80000100a00 */
[----:B------:R-:W-:Y:S04]  /*a870*/  STL.64 [R1+0x788], R186 ;  /* 0x000788ba01007387 */ /* 0x000fe80000100a00 */
[----:B------:R4:W-:Y:S04]  /*a880*/  STL.64 [R1+0x780], R184 ;  /* 0x000780b801007387 */ /* 0x0009e80000100a00 */
[----:B----4-:R-:W4:Y:S04]  /*a890*/  LDL.LU.64 R184, [R1+0x220] ;  /* 0x0002200001b87983 */ /* 0x010f280000300a00 */
[----:B------:R-:W4:Y:S04]  /*a8a0*/  LDL.LU.64 R186, [R1+0x228] ;  /* 0x0002280001ba7983 */ /* 0x000f280000300a00 */
[----:B------:R-:W4:Y:S04]  /*a8b0*/  LDL.LU.64 R188, [R1+0x230] ;  /* 0x0002300001bc7983 */ /* 0x000f280000300a00 */
[----:B------:R-:W4:Y:S01]  /*a8c0*/  LDL.LU.64 R190, [R1+0x238] ;  /* 0x0002380001be7983 */ /* 0x000f220000300a00 */
[----:B------:R-:W-:-:S02]  /*a8d0*/  R2UR UR4, R3 ;  /* 0x00000000030472ca */ /* 0x000fc400000e0000 */
[----:B------:R-:W-:Y:S01]  /*a8e0*/  R2UR UR5, R4 ;  /* 0x00000000040572ca */ /* 0x000fe200000e0000 */
[----:B------:R-:W-:Y:S01]  /*a8f0*/  UMOV UR9, 0x40000040 ;  /* 0x4000004000097882 */ /* 0x000fe20000000000 */
[----:B------:R-:W-:Y:S01]  /*a900*/  UMOV UR11, 0x40000040 ;  /* 0x40000040000b7882 */ /* 0x000fe20000000000 */
[----:B------:R-:W-:Y:S04]  /*a910*/  STL.64 [R1+0x778], R222 ;  /* 0x000778de01007387 */ /* 0x000fe80000100a00 */
[----:B------:R-:W-:Y:S04]  /*a920*/  STL.64 [R1+0x770], R220 ;  /* 0x000770dc01007387 */ /* 0x000fe80000100a00 */
[----:B------:R-:W-:Y:S01]  /*a930*/  ULEA UR4, UR6, UR4, 0xc ;  /* 0x0000000406047291 */ /* 0x000fe2000f8e603f */
[----:B------:R-:W-:Y:S01]  /*a940*/  STL.64 [R1+0x768], R218 ;  /* 0x000768da01007387 */ /* 0x000fe20000100a00 */
[----:B------:R-:W-:-:S03]  /*a950*/  UIMAD UR5, UR6, 0x580, UR5 ;  /* 0x00000580060578a4 */ /* 0x000fc6000f8e0205 */
[----:B------:R-:W-:Y:S02]  /*a960*/  STL.64 [R1+0x760], R216 ;  /* 0x000760d801007387 */ /* 0x000fe40000100a00 */
[----:B------:R-:W-:Y:S02]  /*a970*/  UMOV UR8, UR4 ;  /* 0x0000000400087c82 */ /* 0x000fe40008000000 */
[----:B------:R-:W-:Y:S01]  /*a980*/  UMOV UR10, UR5 ;  /* 0x00000005000a7c82 */ /* 0x000fe20008000000 */
[----:B------:R-:W2:Y:S04]  /*a990*/  LDL.LU.64 R8, [R1+0x60] ;  /* 0x0000600001087983 */ /* 0x000ea80000300a00 */
[----:B------:R-:W2:Y:S04]  /*a9a0*/  LDL.LU.64 R10, [R1+0x68] ;  /* 0x00006800010a7983 */ /* 0x000ea80000300a00 */
[----:B------:R-:W2:Y:S04]  /*a9b0*/  LDL.LU.64 R12, [R1+0x70] ;  /* 0x00007000010c7983 */ /* 0x000ea80000300a00 */
[----:B------:R-:W2:Y:S01]  /*a9c0*/  LDL.LU.64 R14, [R1+0x78] ;  /* 0x00007800010e7983 */ /* 0x000ea20000300a00 */
[----:B------:R-:W-:Y:S01]  /*a9d0*/  UIADD3 UR14, UR5, 0x80, URZ ;  /* 0x00000080050e7890 */ /* 0x000fe2000fffe03f */
[----:B----4-:R-:W-:-:S02]  /*a9e0*/  WARPGROUP.ARRIVE ;  /* 0x00000000000079c5 */ /* 0x010fc40000000000 */
[----:B------:R-:W-:Y:S01]  /*a9f0*/  STL [R1+0x320], R18 ;  /* 0x0003201201007387 */ /* 0x000fe20000100800 */
[----:B------:R-:W-:Y:S01]  /*aa00*/  UMOV UR13, UR9 ;  /* 0x00000009000d7c82 */ /* 0x000fe20008000000 */
[----:B------:R-:W-:Y:S01]  /*aa10*/  UMOV UR15, 0x40000040 ;  /* 0x40000040000f7882 */ /* 0x000fe20000000000 */
[----:B------:R-:W-:Y:S01]  /*aa20*/  UIADD3 UR18, UR5, 0x100, URZ ;  /* 0x0000010005127890 */ /* 0x000fe2000fffe03f */
[----:B------:R-:W-:Y:S01]  /*aa30*/  STL [R1+0x31c], R17 ;  /* 0x00031c1101007387 */ /* 0x000fe20000100800 */
[----:B------:R-:W-:Y:S03]  /*aa40*/  HGMMA.64x16x16.F32.BF16 R184, gdesc[UR8], R184, gsb0 ;  /* 0x0020000008b879f0 */ /* 0x000fe600080018b8 */
[----:B------:R4:W-:Y:S04]  /*aa50*/  STL [R1+0x318], R16 ;  /* 0x0003181001007387 */ /* 0x0009e80000100800 */
[----:B------:R-:W-:Y:S04]  /*aa60*/  STL [R1+0x314], R5 ;  /* 0x0003140501007387 */ /* 0x000fe80000100800 */
[----:B------:R-:W-:Y:S04]  /*aa70*/  STL [R1+0x310], R2 ;  /* 0x0003100201007387 */ /* 0x000fe80000100800 */
[----:B------:R-:W-:Y:S04]  /*aa80*/  STL [R1+0x324], R3 ;  /* 0x0003240301007387 */ /* 0x000fe80000100800 */
[----:B------:R-:W-:Y:S04]  /*aa90*/  STL [R1+0x328], R4 ;  /* 0x0003280401007387 */ /* 0x000fe80000100800 */
[----:B----4-:R-:W4:Y:S04]  /*aaa0*/  LDL.LU.64 R16, [R1+0x120] ;  /* 0x0001200001107983 */ /* 0x010f280000300a00 */
[----:B------:R-:W4:Y:S04]  /*aab0*/  LDL.LU.64 R18, [R1+0x128] ;  /* 0x0001280001127983 */ /* 0x000f280000300a00 */
[----:B------:R-:W4:Y:S01]  /*aac0*/  LDL.LU.64 R20, [R1+0x130] ;  /* 0x0001300001147983 */ /* 0x000f220000300a00 */
[----:B------:R-:W-:-:S03]  /*aad0*/  WARPGROUP.DEPBAR.LE gsb0, 0x0 ;  /* 0x00008000000079c5 */ /* 0x000fc60000010000 */
[----:B------:R0:W-:Y:S04]  /*aae0*/  STL.64 [R1+0x220], R184 ;  /* 0x000220b801007387 */ /* 0x0001e80000100a00 */
[----:B------:R1:W-:Y:S04]  /*aaf0*/  STL.64 [R1+0x228], R186 ;  /* 0x000228ba01007387 */ /* 0x0003e80000100a00 */
[----:B------:R3:W-:Y:S04]  /*ab00*/  STL.64 [R1+0x230], R188 ;  /* 0x000230bc01007387 */ /* 0x0007e80000100a00 */
[----:B------:R2:W-:Y:S04]  /*ab10*/  STL.64 [R1+0x238], R190 ;  /* 0x000238be01007387 */ /* 0x0005e80000100a00 */
[----:B------:R-:W4:Y:S04]  /*ab20*/  LDL.LU.64 R22, [R1+0x138] ;  /* 0x0001380001167983 */ /* 0x000f280000300a00 */
[----:B0-----:R-:W4:Y:S04]  /*ab30*/  LDL.LU.64 R184, [R1+0xa0] ;  /* 0x0000a00001b87983 */ /* 0x001f280000300a00 */
[----:B-1----:R-:W4:Y:S04]  /*ab40*/  LDL.LU.64 R186, [R1+0xa8] ;  /* 0x0000a80001ba7983 */ /* 0x002f280000300a00 */
[----:B---3--:R-:W3:Y:S04]  /*ab50*/  LDL.LU.64 R188, [R1+0xb0] ;  /* 0x0000b00001bc7983 */ /* 0x008ee80000300a00 */
[----:B--2---:R-:W3:Y:S04]  /*ab60*/  LDL.LU.64 R190, [R1+0xb8] ;  /* 0x0000b80001be7983 */ /* 0x004ee80000300a00 */
[----:B------:R-:W2:Y:S04]  /*ab70*/  LDL.LU.64 R216, [R1+0x20] ;  /* 0x0000200001d87983 */ /* 0x000ea80000300a00 */
[----:B------:R-:W2:Y:S04]  /*ab80*/  LDL.LU.64 R218, [R1+0x28] ;  /* 0x0000280001da7983 */ /* 0x000ea80000300a00 */
[----:B------:R-:W2:Y:S04]  /*ab90*/  LDL.LU.64 R220, [R1+0x30] ;  /* 0x0000300001dc7983 */ /* 0x000ea80000300a00 */
[----:B------:R-:W2:Y:S01]  /*aba0*/  LDL.LU.64 R222, [R1+0x38] ;  /* 0x0000380001de7983 */ /* 0x000ea20000300a00 */
[----:B------:R-:W-:Y:S01]  /*abb0*/  WARPGROUP.ARRIVE ;  /* 0x00000000000079c5 */ /* 0x000fe20000000000 */
[----:B------:R-:W-:-:S05]  /*abc0*/  UMOV UR12, UR8 ;  /* 0x00000008000c7c82 */ /* 0x000fca0008000000 */
[----:B------:R-:W-:Y:S01]  /*abd0*/  HGMMA.64x16x16.F32.BF16 R152, gdesc[UR12], R152, gsb0 ;  /* 0x002000000c9879f0 */ /* 0x000fe20008001898 */
        /* <DEDUP_REMOVED lines=62> */
[----:B------:R-:W-:Y:S01]  /*afc0*/  STL.64 [R1+0x1a0], R152 ;  /* 0x0001a09801007387 */ /* 0x000fe20000100a00 */
[----:B------:R-:W-:-:S03]  /*afd0*/  UIADD3 UR12, UR4, 0x400, URZ ;  /* 0x00000400040c7890 */ /* 0x000fc6000fffe03f */
[----:B------:R-:W-:Y:S04]  /*afe0*/  STL.64 [R1+0x1a8], R154 ;  /* 0x0001a89a01007387 */ /* 0x000fe80000100a00 */
[----:B------:R-:W-:Y:S04]  /*aff0*/  STL.64 [R1+0x1b0], R156 ;  /* 0x0001b09c01007387 */ /* 0x000fe80000100a00 */
[----:B------:R0:W-:Y:S01]  /*b000*/  STL.64 [R1+0x1b8], R158 ;  /* 0x0001b89e01007387 */ /* 0x0001e20000100a00 */
[----:B------:R-:W-:Y:S01]  /*b010*/  UMOV UR52, UR12 ;  /* 0x0000000c00347c82 */ /* 0x000fe20008000000 */
[----:B------:R-:W-:-:S02]  /*b020*/  UMOV UR53, 0x40000040 ;  /* 0x4000004000357882 */ /* 0x000fc40000000000 */
[----:B0-----:R-:W2:Y:S04]  /*b030*/  LDL.LU.64 R158, [R1+0x7b8] ;  /* 0x0007b800019e7983 */ /* 0x001ea80000300a00 */
[----:B------:R-:W2:Y:S04]  /*b040*/  LDL.LU.64 R156, [R1+0x7b0] ;  /* 0x0007b000019c7983 */ /* 0x000ea80000300a00 */
[----:B------:R-:W2:Y:S04]  /*b050*/  LDL.LU.64 R154, [R1+0x7a8] ;  /* 0x0007a800019a7983 */ /* 0x000ea80000300a00 */
[----:B------:R-:W2:Y:S04]  /*b060*/  LDL.LU.64 R152, [R1+0x7a0] ;  /* 0x0007a00001987983 */ /* 0x000ea80000300a00 */
[----:B------:R-:W-:Y:S04]  /*b070*/  STL.64 [R1+0x120], R16 ;  /* 0x0001201001007387 */ /* 0x000fe80000100a00 */
[----:B------:R-:W-:Y:S01]  /*b080*/  STL.64 [R1+0x128], R18 ;  /* 0x0001281201007387 */ /* 0x000fe20000100a00 */
[----:B------:R-:W-:-:S02]  /*b090*/  WARPGROUP.DEPBAR.LE gsb0, 0x0 ;  /* 0x00008000000079c5 */ /* 0x000fc40000010000 */
[----:B------:R-:W-:Y:S01]  /*b0a0*/  WARPGROUP.ARRIVE ;  /* 0x00000000000079c5 */ /* 0x000fe20000000000 */
[----:B------:R0:W-:Y:S04]  /*b0b0*/  STL [R1+0x130], R20 ;  /* 0x0001301401007387 */ /* 0x0001e80000100800 */
[----:B------:R-:W-:Y:S01]  /*b0c0*/  STL.64 [R1+0xa0], R184 ;  /* 0x0000a0b801007387 */ /* 0x000fe20000100a00 */
[----:B------:R-:W-:Y:S03]  /*b0d0*/  HGMMA.64x16x16.F32.BF16 R40, gdesc[UR52], R40, gsb0 ;  /* 0x00200000342879f0 */ /* 0x000fe60008001828 */
[----:B------:R-:W-:Y:S04]  /*b0e0*/  STL.64 [R1+0xa8], R186 ;  /* 0x0000a8ba01007387 */ /* 0x000fe80000100a00 */
[----:B------:R-:W-:Y:S04]  /*b0f0*/  STL.64 [R1+0xb0], R188 ;  /* 0x0000b0bc01007387 */ /* 0x000fe80000100a00 */
[----:B------:R1:W-:Y:S01]  /*b100*/  STL.64 [R1+0xb8], R190 ;  /* 0x0000b8be01007387 */ /* 0x0003e20000100a00 */
[----:B------:R-:W-:Y:S01]  /*b110*/  IMAD.MOV.U32 R4, RZ, RZ, R222 ;  /* 0x000000ffff047224 */ /* 0x000fe200078e00de */
[----:B0-----:R-:W-:Y:S01]  /*b120*/  MOV R20, R220 ;  /* 0x000000dc00147202 */ /* 0x001fe20000000f00 */
[----:B------:R-:W-:Y:S01]  /*b130*/  IMAD.MOV.U32 R3, RZ, RZ, R223 ;  /* 0x000000ffff037224 */ /* 0x000fe200078e00df */
[----:B------:R-:W-:Y:S01]  /*b140*/  MOV R233, R23 ;  /* 0x0000001700e97202 */ /* 0x000fe20000000f00 */
[----:B------:R-:W-:-:S02]  /*b150*/  IMAD.MOV.U32 R235, RZ, RZ, R21 ;  /* 0x000000ffffeb7224 */ /* 0x000fc400078e0015 */
[----:B------:R-:W-:Y:S01]  /*b160*/  IMAD.MOV.U32 R234, RZ, RZ, R22 ;  /* 0x000000ffffea7224 */ /* 0x000fe200078e0016 */
[----:B-1----:R-:W3:Y:S01]  /*b170*/  LDL.LU.64 R190, [R1+0x798] ;  /* 0x0007980001be7983 */ /* 0x002ee20000300a00 */
[----:B------:R-:W-:-:S03]  /*b180*/  IMAD.MOV.U32 R18, RZ, RZ, R221 ;  /* 0x000000ffff127224 */ /* 0x000fc600078e00dd */
[----:B------:R-:W3:Y:S01]  /*b190*/  LDL.LU.64 R188, [R1+0x790] ;  /* 0x0007900001bc7983 */ /* 0x000ee20000300a00 */
[----:B------:R-:W-:-:S03]  /*b1a0*/  IMAD.MOV.U32 R22, RZ, RZ, R218 ;  /* 0x000000ffff167224 */ /* 0x000fc600078e00da */
[----:B------:R-:W3:Y:S01]  /*b1b0*/  LDL.LU.64 R186, [R1+0x788] ;  /* 0x0007880001ba7983 */ /* 0x000ee20000300a00 */
[----:B------:R-:W-:-:S03]  /*b1c0*/  IMAD.MOV.U32 R21, RZ, RZ, R219 ;  /* 0x000000ffff157224 */ /* 0x000fc600078e00db */
[----:B------:R-:W3:Y:S01]  /*b1d0*/  LDL.LU.64 R184, [R1+0x780] ;  /* 0x0007800001b87983 */ /* 0x000ee20000300a00 */
[----:B------:R-:W-:-:S03]  /*b1e0*/  IMAD.MOV.U32 R232, RZ, RZ, R216 ;  /* 0x000000ffffe87224 */ /* 0x000fc600078e00d8 */
[----:B------:R-:W4:Y:S01]  /*b1f0*/  LDL.LU.64 R222, [R1+0x778] ;  /* 0x0007780001de7983 */ /* 0x000f220000300a00 */
[----:B------:R-:W-:-:S03]  /*b200*/  IMAD.MOV.U32 R23, RZ, RZ, R217 ;  /* 0x000000ffff177224 */ /* 0x000fc600078e00d9 */
        /* <DEDUP_REMOVED lines=23> */
[----:B0-----:R-:W3:Y:S04]  /*b380*/  LDL.LU.64 R144, [R1+0x80] ;  /* 0x0000800001907983 */ /* 0x001ee80000300a00 */
[----:B-1----:R-:W3:Y:S04]  /*b390*/  LDL.LU.64 R146, [R1+0x88] ;  /* 0x0000880001927983 */ /* 0x002ee80000300a00 */
[----:B------:R-:W3:Y:S04]  /*b3a0*/  LDL.LU.64 R148, [R1+0x90] ;  /* 0x0000900001947983 */ /* 0x000ee80000300a00 */
[----:B------:R-:W3:Y:S04]  /*b3b0*/  LDL.LU.64 R150, [R1+0x98] ;  /* 0x0000980001967983 */ /* 0x000ee80000300a00 */
        /* <DEDUP_REMOVED lines=8> */
[----:B0-----:R-:W4:Y:S04]  /*b440*/  LDL.LU.64 R112, [R1] ;  /* 0x0000000001707983 */ /* 0x001f280000300a00 */
[----:B-1----:R-:W4:Y:S04]  /*b450*/  LDL.LU.64 R114, [R1+0x8] ;  /* 0x0000080001727983 */ /* 0x002f280000300a00 */
[----:B------:R-:W4:Y:S04]  /*b460*/  LDL.LU.64 R116, [R1+0x10] ;  /* 0x0000100001747983 */ /* 0x000f280000300a00 */
[----:B------:R-:W4:Y:S01]  /*b470*/  LDL.LU.64 R118, [R1+0x18] ;  /* 0x0000180001767983 */ /* 0x000f220000300a00 */
[----:B------:R-:W-:-:S02]  /*b480*/  WARPGROUP.DEPBAR.LE gsb0, 0x0 ;  /* 0x00008000000079c5 */ /* 0x000fc40000010000 */
[----:B------:R-:W-:Y:S01]  /*b490*/  WARPGROUP.ARRIVE ;  /* 0x00000000000079c5 */ /* 0x000fe20000000000 */
[----:B------:R-:W-:Y:S01]  /*b4a0*/  UMOV UR48, UR52 ;  /* 0x0000003400307c82 */ /* 0x000fe20008000000 */
[----:B------:R-:W-:-:S04]  /*b4b0*/  UMOV UR49, UR53 ;  /* 0x0000003500317c82 */ /* 0x000fc80008000000 */
        /* <DEDUP_REMOVED lines=24> */
[----:B------:R0:W-:Y:S04]  /*b640*/  STL [R1+0x668], R81 ;  /* 0x0006685101007387 */ /* 0x0001e80000100800 */
[----:B------:R-:W-:Y:S04]  /*b650*/  STL [R1+0x664], R82 ;  /* 0x0006645201007387 */ /* 0x000fe80000100800 */
[----:B------:R1:W-:Y:S04]  /*b660*/  STL [R1+0x660], R83 ;  /* 0x0006605301007387 */ /* 0x0003e80000100800 */
[----:B------:R-:W-:Y:S04]  /*b670*/  STL [R1+0x65c], R84 ;  /* 0x00065c5401007387 */ /* 0x000fe80000100800 */
[----:B------:R1:W-:Y:S04]  /*b680*/  STL [R1+0x658], R85 ;  /* 0x0006585501007387 */ /* 0x0003e80000100800 */
[----:B------:R-:W-:Y:S04]  /*b690*/  STL [R1+0x654], R86 ;  /* 0x0006545601007387 */ /* 0x000fe80000100800 */
[----:B------:R1:W-:Y:S01]  /*b6a0*/  STL [R1+0x650], R87 ;  /* 0x0006505701007387 */ /* 0x0003e20000100800 */
[----:B------:R-:W-:-:S02]  /*b6b0*/  WARPGROUP.DEPBAR.LE gsb0, 0x0 ;  /* 0x00008000000079c5 */ /* 0x000fc40000010000 */
[----:B----4-:R-:W-:-:S06]  /*b6c0*/  WARPGROUP.ARRIVE ;  /* 0x00000000000079c5 */ /* 0x010fcc0000000000 */
        /* <DEDUP_REMOVED lines=38> */
[----:B0-----:R-:W4:Y:S04]  /*b930*/  LDL.LU.64 R80, [R1+0x180] ;  /* 0x0001800001507983 */ /* 0x001f280000300a00 */
[----:B-1----:R-:W4:Y:S04]  /*b940*/  LDL.LU.64 R82, [R1+0x188] ;  /* 0x0001880001527983 */ /* 0x002f280000300a00 */
[----:B------:R-:W4:Y:S04]  /*b950*/  LDL.LU.64 R84, [R1+0x190] ;  /* 0x0001900001547983 */ /* 0x000f280000300a00 */
[----:B------:R0:W-:Y:S04]  /*b960*/  STL.64 [R1], R112 ;  /* 0x0000007001007387 */ /* 0x0001e80000100a00 */
[----:B------:R1:W-:Y:S04]  /*b970*/  STL.64 [R1+0x8], R114 ;  /* 0x0000087201007387 */ /* 0x0003e80000100a00 */
[----:B------:R2:W-:Y:S04]  /*b980*/  STL.64 [R1+0x10], R116 ;  /* 0x0000107401007387 */ /* 0x0005e80000100a00 */
[----:B------:R2:W-:Y:S04]  /*b990*/  STL.64 [R1+0x18], R118 ;  /* 0x0000187601007387 */ /* 0x0005e80000100a00 */
[----:B------:R-:W4:Y:S01]  /*b9a0*/  LDL.LU.64 R86, [R1+0x198] ;  /* 0x0001980001567983 */ /* 0x000f220000300a00 */
[----:B---3--:R-:W-:-:S03]  /*b9b0*/  WARPGROUP.ARRIVE ;  /* 0x00000000000079c5 */ /* 0x008fc60000000000 */
[----:B0-----:R-:W3:Y:S01]  /*b9c0*/  LDL.LU.64 R112, [R1+0x200] ;  /* 0x0002000001707983 */ /* 0x001ee20000300a00 */
[----:B------:R-:W-:-:S03]  /*b9d0*/  UMOV UR20, UR52 ;  /* 0x0000003400147c82 */ /* 0x000fc60008000000 */
[----:B-1----:R-:W3:Y:S01]  /*b9e0*/  LDL.LU.64 R114, [R1+0x208] ;  /* 0x0002080001727983 */ /* 0x002ee20000300a00 */
[----:B------:R-:W-:Y:S02]  /*b9f0*/  UMOV UR21, UR53 ;  /* 0x0000003500157c82 */ /* 0x000fe40008000000 */
[----:B------:R-:W-:Y:S01]  /*ba00*/  HGMMA.64x16x16.F32.BF16 R144, gdesc[UR20], R144, gsb0 ;  /* 0x00200000149079f0 */ /* 0x000fe20008001890 */
[----:B--2---:R-:W3:Y:S04]  /*ba10*/  LDL.LU.64 R116, [R1+0x210] ;  /* 0x0002100001747983 */ /* 0x004ee80000300a00 */
[----:B------:R-:W3:Y:S01]  /*ba20*/  LDL.LU.64 R118, [R1+0x218] ;  /* 0x0002180001767983 */ /* 0x000ee20000300a00 */
        /* <DEDUP_REMOVED lines=20> */
[----:B------:R-:W2:Y:S01]  /*bb70*/  LDL.LU.64 R110, [R1+0xf8] ;  /* 0x0000f800016e7983 */ /* 0x000ea20000300a00 */
        /* <DEDUP_REMOVED lines=8> */
[----:B------:R-:W2:Y:S01]  /*bc00*/  LDL.LU.64 R172, [R1+0x40] ;  /* 0x0000400001ac7983 */ /* 0x000ea20000300a00 */
[----:B------:R-:W-:-:S03]  /*bc10*/  UIADD3 UR16, UR4, 0x800, URZ ;  /* 0x0000080004107890 */ /* 0x000fc6000fffe03f */
[----:B------:R-:W2:Y:S04]  /*bc20*/  LDL.LU.64 R174, [R1+0x48] ;  /* 0x0000480001ae7983 */ /* 0x000ea80000300a00 */
[----:B------:R-:W2:Y:S04]  /*bc30*/  LDL.LU.64 R176, [R1+0x50] ;  /* 0x0000500001b07983 */ /* 0x000ea80000300a00 */
[----:B------:R-:W2:Y:S01]  /*bc40*/  LDL.LU.64 R178, [R1+0x58] ;  /* 0x0000580001b27983 */ /* 0x000ea20000300a00 */
[----:B------:R-:W-:Y:S02]  /*bc50*/  WARPGROUP.DEPBAR.LE gsb0, 0x0 ;  /* 0x00008000000079c5 */ /* 0x000fe40000010000 */
[----:B----4-:R-:W-:-:S06]  /*bc60*/  WARPGROUP.ARRIVE ;  /* 0x00000000000079c5 */ /* 0x010fcc0000000000 */
[----:B------:R-:W-:Y:S03]  /*bc70*/  HGMMA.64x16x16.F32.BF16 R80, gdesc[UR12], R80, gsb0 ;  /* 0x002000000c5079f0 */ /* 0x000fe60008001850 */
[----:B------:R-:W-:Y:S02]  /*bc80*/  WARPGROUP.DEPBAR.LE gsb0, 0x0 ;  /* 0x00008000000079c5 */ /* 0x000fe40000010000 */
[----:B---3--:R-:W-:-:S06]  /*bc90*/  WARPGROUP.ARRIVE ;  /* 0x00000000000079c5 */ /* 0x008fcc0000000000 */
[----:B------:R-:W-:Y:S01]  /*bca0*/  HGMMA.64x16x16.F32.BF16 R112, gdesc[UR8], R112, gsb0 ;  /* 0x00200000087079f0 */ /* 0x000fe20008001870 */
[----:B------:R-:W-:Y:S01]  /*bcb0*/  UMOV UR8, UR16 ;  /* 0x0000001000087c82 */ /* 0x000fe20008000000 */
[----:B------:R-:W-:Y:S01]  /*bcc0*/  UMOV UR9, 0x40000040 ;  /* 0x4000004000097882 */ /* 0x000fe20000000000 */
        /* <DEDUP_REMOVED lines=66> */
[----:B------:R-:W-:Y:S01]  /*c0f0*/  MOV R52, R80 ;  /* 0x0000005000347202 */ /* 0x000fe20000000f00 */
        /* <DEDUP_REMOVED lines=15> */
[----:B------:R-:W2:Y:S01]  /*c1f0*/  LDL.LU.64 R136, [R1+0xc0] ;  /* 0x0000c00001887983 */ /* 0x000ea20000300a00 */
[----:B------:R-:W-:Y:S01]  /*c200*/  IMAD.MOV.U32 R43, RZ, RZ, R87 ;  /* 0x000000ffff2b7224 */ /* 0x000fe200078e0057 */
[----:B------:R-:W-:Y:S01]  /*c210*/  MOV R86, R114 ;  /* 0x0000007200567202 */ /* 0x000fe20000000f00 */
[----:B------:R-:W-:Y:S02]  /*c220*/  IMAD.MOV.U32 R84, RZ, RZ, R112 ;  /* 0x000000ffff547224 */ /* 0x000fe400078e0070 */
[----:B------:R-:W-:-:S02]  /*c230*/  IMAD.MOV.U32 R85, RZ, RZ, R113 ;  /* 0x000000ffff557224 */ /* 0x000fc400078e0071 */
[----:B------:R-:W-:Y:S02]  /*c240*/  IMAD.MOV.U32 R150, RZ, RZ, R138 ;  /* 0x000000ffff967224 */ /* 0x000fe400078e008a */
[----:B------:R-:W-:Y:S01]  /*c250*/  IMAD.MOV.U32 R151, RZ, RZ, R139 ;  /* 0x000000ffff977224 */ /* 0x000fe200078e008b */
[----:B------:R-:W-:Y:S01]  /*c260*/  MOV R114, R142 ;  /* 0x0000008e00727202 */ /* 0x000fe20000000f00 */
[----:B------:R-:W-:Y:S01]  /*c270*/  IMAD.MOV.U32 R87, RZ, RZ, R115 ;  /* 0x000000ffff577224 */ /* 0x000fe200078e0073 */
[----:B------:R-:W2:Y:S01]  /*c280*/  LDL.LU.64 R138, [R1+0xc8] ;  /* 0x0000c800018a7983 */ /* 0x000ea20000300a00 */
[----:B------:R-:W-:Y:S02]  /*c290*/  IMAD.MOV.U32 R112, RZ, RZ, R140 ;  /* 0x000000ffff707224 */ /* 0x000fe400078e008c */
[----:B------:R-:W-:Y:S02]  /*c2a0*/  IMAD.MOV.U32 R113, RZ, RZ, R141 ;  /* 0x000000ffff717224 */ /* 0x000fe400078e008d */
[----:B------:R-:W-:Y:S01]  /*c2b0*/  IMAD.MOV.U32 R115, RZ, RZ, R143 ;  /* 0x000000ffff737224 */ /* 0x000fe200078e008f */
[----:B------:R-:W2:Y:S04]  /*c2c0*/  LDL.LU.64 R140, [R1+0xd0] ;  /* 0x0000d000018c7983 */ /* 0x000ea80000300a00 */
[----:B------:R-:W2:Y:S01]  /*c2d0*/  LDL.LU.64 R142, [R1+0xd8] ;  /* 0x0000d800018e7983 */ /* 0x000ea20000300a00 */
[----:B------:R-:W-:Y:S01]  /*c2e0*/  UMOV UR40, UR52 ;  /* 0x0000003400287c82 */ /* 0x000fe20008000000 */
[----:B------:R-:W-:Y:S01]  /*c2f0*/  UMOV UR41, UR53 ;  /* 0x0000003500297c82 */ /* 0x000fe20008000000 */
[----:B------:R-:W-:-:S02]  /*c300*/  WARPGROUP.DEPBAR.LE gsb0, 0x0 ;  /* 0x00008000000079c5 */ /* 0x000fc40000010000 */
        /* <DEDUP_REMOVED lines=9> */
[----:B------:R-:W3:Y:S01]  /*c3a0*/  LDL.LU.64 R104, [R1+0x140] ;  /* 0x0001400001687983 */ /* 0x000ee20000300a00 */
[----:B------:R-:W-:-:S02]  /*c3b0*/  IMAD.MOV.U32 R116, RZ, RZ, R144 ;  /* 0x000000ffff747224 */ /* 0x000fc400078e0090 */
[----:B------:R-:W-:Y:S02]  /*c3c0*/  IMAD.MOV.U32 R117, RZ, RZ, R145 ;  /* 0x000000ffff757224 */ /* 0x000fe400078e0091 */
[----:B------:R-:W-:Y:S02]  /*c3d0*/  IMAD.MOV.U32 R182, RZ, RZ, R106 ;  /* 0x000000ffffb67224 */ /* 0x000fe400078e006a */
[----:B------:R-:W-:Y:S01]  /*c3e0*/  IMAD.MOV.U32 R118, RZ, RZ, R146 ;  /* 0x000000ffff767224 */ /* 0x000fe200078e0092 */
[----:B------:R-:W3:Y:S01]  /*c3f0*/  LDL.LU.64 R106, [R1+0x148] ;  /* 0x00014800016a7983 */ /* 0x000ee20000300a00 */
[----:B------:R-:W-:Y:S02]  /*c400*/  IMAD.MOV.U32 R119, RZ, RZ, R147 ;  /* 0x000000ffff777224 */ /* 0x000fe400078e0093 */
[----:B------:R-:W-:Y:S02]  /*c410*/  IMAD.MOV.U32 R144, RZ, RZ, R108 ;  /* 0x000000ffff907224 */ /* 0x000fe400078e006c */
[----:B------:R-:W-:-:S02]  /*c420*/  IMAD.MOV.U32 R145, RZ, RZ, R109 ;  /* 0x000000ffff917224 */ /* 0x000fc400078e006d */
[----:B------:R-:W-:Y:S01]  /*c430*/  IMAD.MOV.U32 R146, RZ, RZ, R110 ;  /* 0x000000ffff927224 */ /* 0x000fe200078e006e */
[----:B------:R-:W3:Y:S01]  /*c440*/  LDL.LU.64 R108, [R1+0x150] ;  /* 0x00015000016c7983 */ /* 0x000ee20000300a00 */
[----:B------:R-:W-:-:S03]  /*c450*/  IMAD.MOV.U32 R147, RZ, RZ, R111 ;  /* 0x000000ffff937224 */ /* 0x000fc600078e006f */
[----:B------:R-:W3:Y:S01]  /*c460*/  LDL.LU.64 R110, [R1+0x158] ;  /* 0x00015800016e7983 */ /* 0x000ee20000300a00 */
        /* <DEDUP_REMOVED lines=27> */
[----:B------:R0:W-:Y:S01]  /*c620*/  STL.64 [R1+0x40], R172 ;  /* 0x000040ac01007387 */ /* 0x0001e20000100a00 */
[----:B------:R-:W-:Y:S02]  /*c630*/  WARPGROUP.DEPBAR.LE gsb0, 0x0 ;  /* 0x00008000000079c5 */ /* 0x000fe40000010000 */
[----:B---3--:R-:W-:-:S06]  /*c640*/  WARPGROUP.ARRIVE ;  /* 0x00000000000079c5 */ /* 0x008fcc0000000000 */
[----:B------:R-:W-:Y:S01]  /*c650*/  HGMMA.64x16x16.F32.BF16 R104, gdesc[UR12], R104, gsb0 ;  /* 0x002000000c6879f0 */ /* 0x000fe20008001868 */
[----:B------:R1:W-:Y:S04]  /*c660*/  STL.64 [R1+0x48], R174 ;  /* 0x000048ae01007387 */ /* 0x0003e80000100a00 */
[----:B------:R2:W-:Y:S04]  /*c670*/  STL.64 [R1+0x50], R176 ;  /* 0x000050b001007387 */ /* 0x0005e80000100a00 */
[----:B------:R3:W-:Y:S01]  /*c680*/  STL.64 [R1+0x58], R178 ;  /* 0x000058b201007387 */ /* 0x0007e20000100a00 */
[----:B------:R-:W-:-:S03]  /*c690*/  IMAD.MOV.U32 R44, RZ, RZ, R208 ;  /* 0x000000ffff2c7224 */ /* 0x000fc600078e00d0 */
[----:B------:R4:W-:Y:S01]  /*c6a0*/  STL.64 [R1+0xc0], R136 ;  /* 0x0000c08801007387 */ /* 0x0009e20000100a00 */
[----:B------:R-:W-:-:S03]  /*c6b0*/  IMAD.MOV.U32 R45, RZ, RZ, R209 ;  /* 0x000000ffff2d7224 */ /* 0x000fc600078e00d1 */
[----:B------:R4:W-:Y:S01]  /*c6c0*/  STL.64 [R1+0xc8], R138 ;  /* 0x0000c88a01007387 */ /* 0x0009e20000100a00 */
[----:B------:R-:W-:Y:S01]  /*c6d0*/  IMAD.MOV.U32 R46, RZ, RZ, R210 ;  /* 0x000000ffff2e7224 */ /* 0x000fe200078e00d2 */
[----:B------:R-:W-:Y:S02]  /*c6e0*/  MOV R47, R211 ;  /* 0x000000d3002f7202 */ /* 0x000fe40000000f00 */
[----:B------:R4:W-:Y:S01]  /*c6f0*/  STL.64 [R1+0xd0], R140 ;  /* 0x0000d08c01007387 */ /* 0x0009e20000100a00 */
[----:B------:R-:W-:-:S03]  /*c700*/  IMAD.MOV.U32 R76, RZ, RZ, R212 ;  /* 0x000000ffff4c7224 */ /* 0x000fc600078e00d4 */
[----:B------:R-:W-:Y:S01]  /*c710*/  STL.64 [R1+0xd8], R142 ;  /* 0x0000d88e01007387 */ /* 0x000fe20000100a00 */
[----:B------:R-:W-:-:S03]  /*c720*/  IMAD.MOV.U32 R77, RZ, RZ, R213 ;  /* 0x000000ffff4d7224 */ /* 0x000fc600078e00d5 */
[----:B------:R-:W4:Y:S04]  /*c730*/  LDL.LU.64 R208, [R1+0x1c0] ;  /* 0x0001c00001d07983 */ /* 0x000f280000300a00 */
[----:B------:R-:W4:Y:S04]  /*c740*/  LDL.LU.64 R210, [R1+0x1c8] ;  /* 0x0001c80001d27983 */ /* 0x000f280000300a00 */
[----:B------:R-:W4:Y:S01]  /*c750*/  LDL.LU.64 R212, [R1+0x1d0] ;  /* 0x0001d00001d47983 */ /* 0x000f220000300a00 */
[----:B------:R-:W-:Y:S02]  /*c760*/  IMAD.MOV.U32 R78, RZ, RZ, R214 ;  /* 0x000000ffff4e7224 */ /* 0x000fe400078e00d6 */
[----:B------:R-:W-:Y:S01]  /*c770*/  IMAD.MOV.U32 R79, RZ, RZ, R215 ;  /* 0x000000ffff4f7224 */ /* 0x000fe200078e00d7 */
[----:B------:R-:W-:-:S02]  /*c780*/  WARPGROUP.DEPBAR.LE gsb0, 0x0 ;  /* 0x00008000000079c5 */ /* 0x000fc40000010000 */
[----:B------:R4:W-:Y:S04]  /*c790*/  STL.64 [R1+0x140], R104 ;  /* 0x0001406801007387 */ /* 0x0009e80000100a00 */
[----:B------:R4:W-:Y:S04]  /*c7a0*/  STL.64 [R1+0x148], R106 ;  /* 0x0001486a01007387 */ /* 0x0009e80000100a00 */
[----:B------:R4:W-:Y:S04]  /*c7b0*/  STL.64 [R1+0x150], R108 ;  /* 0x0001506c01007387 */ /* 0x0009e80000100a00 */
[----:B------:R4:W-:Y:S04]  /*c7c0*/  STL.64 [R1+0x158], R110 ;  /* 0x0001586e01007387 */ /* 0x0009e80000100a00 */
[----:B------:R-:W4:Y:S04]  /*c7d0*/  LDL.LU.64 R214, [R1+0x1d8] ;  /* 0x0001d80001d67983 */ /* 0x000f280000300a00 */
[----:B------:R-:W4:Y:S04]  /*c7e0*/  LDL.LU R200, [R1+0x220] ;  /* 0x0002200001c87983 */ /* 0x000f280000300800 */
[----:B------:R-:W4:Y:S04]  /*c7f0*/  LDL.LU R201, [R1+0x224] ;  /* 0x0002240001c97983 */ /* 0x000f280000300800 */
[----:B------:R-:W4:Y:S04]  /*c800*/  LDL.LU R202, [R1+0x228] ;  /* 0x0002280001ca7983 */ /* 0x000f280000300800 */
[----:B------:R-:W4:Y:S04]  /*c810*/  LDL.LU R203, [R1+0x22c] ;  /* 0x00022c0001cb7983 */ /* 0x000f280000300800 */
[----:B------:R-:W4:Y:S04]  /*c820*/  LDL.LU R204, [R1+0x230] ;  /* 0x0002300001cc7983 */ /* 0x000f280000300800 */
[----:B------:R-:W4:Y:S04]  /*c830*/  LDL.LU R205, [R1+0x234] ;  /* 0x0002340001cd7983 */ /* 0x000f280000300800 */
[----:B------:R-:W4:Y:S04]  /*c840*/  LDL.LU R206, [R1+0x238] ;  /* 0x0002380001ce7983 */ /* 0x000f280000300800 */
[----:B------:R-:W4:Y:S04]  /*c850*/  LDL.LU R207, [R1+0x23c] ;  /* 0x00023c0001cf7983 */ /* 0x000f280000300800 */
[----:B0-----:R-:W4:Y:S04]  /*c860*/  LDL.LU.64 R172, [R1+0x1a0] ;  /* 0x0001a00001ac7983 */ /* 0x001f280000300a00 */
[----:B-1----:R-:W4:Y:S04]  /*c870*/  LDL.LU.64 R174, [R1+0x1a8] ;  /* 0x0001a80001ae7983 */ /* 0x002f280000300a00 */
[----:B--2---:R-:W2:Y:S04]  /*c880*/  LDL.LU.64 R176, [R1+0x1b0] ;  /* 0x0001b00001b07983 */ /* 0x004ea80000300a00 */
[----:B---3--:R-:W2:Y:S04]  /*c890*/  LDL.LU.64 R178, [R1+0x1b8] ;  /* 0x0001b80001b27983 */ /* 0x008ea80000300a00 */
[----:B----4-:R-:W3:Y:S04]  /*c8a0*/  LDL.LU R136, [R1+0x120] ;  /* 0x0001200001887983 */ /* 0x010ee80000300800 */
[----:B------:R-:W3:Y:S04]  /*c8b0*/  LDL.LU R137, [R1+0x124] ;  /* 0x0001240001897983 */ /* 0x000ee80000300800 */
[----:B------:R-:W3:Y:S04]  /*c8c0*/  LDL.LU R138, [R1+0x128] ;  /* 0x00012800018a7983 */ /* 0x000ee80000300800 */
[----:B------:R-:W3:Y:S04]  /*c8d0*/  LDL.LU R139, [R1+0x12c] ;  /* 0x00012c00018b7983 */ /* 0x000ee80000300800 */
[----:B------:R-:W3:Y:S04]  /*c8e0*/  LDL.LU R140, [R1+0x130] ;  /* 0x00013000018c7983 */ /* 0x000ee80000300800 */
[----:B------:R-:W4:Y:S04]  /*c8f0*/  LDL.LU.64 R104, [R1+0xa0] ;  /* 0x0000a00001687983 */ /* 0x000f280000300a00 */
[----:B------:R-:W4:Y:S04]  /*c900*/  LDL.LU.64 R106, [R1+0xa8] ;  /* 0x0000a800016a7983 */ /* 0x000f280000300a00 */
[----:B------:R-:W4:Y:S04]  /*c910*/  LDL.LU.64 R108, [R1+0xb0] ;  /* 0x0000b000016c7983 */ /* 0x000f280000300a00 */
[----:B------:R-:W4:Y:S01]  /*c920*/  LDL.LU.64 R110, [R1+0xb8] ;  /* 0x0000b800016e7983 */ /* 0x000f220000300a00 */
        /* <DEDUP_REMOVED lines=10> */
[----:B------:R-:W-:Y:S01]  /*c9d0*/  UMOV UR9, UR13 ;  /* 0x0000000d00097c82 */ /* 0x000fe20008000000 */
[----:B------:R-:W-:Y:S01]  /*c9e0*/  UMOV UR11, 0x40000040 ;  /* 0x40000040000b7882 */ /* 0x000fe20000000000 */
[----:B------:R-:W-:Y:S01]  /*c9f0*/  MOV R141, R235 ;  /* 0x000000eb008d7202 */ /* 0x000fe20000000f00 */
[----:B------:R-:W-:Y:S02]  /*ca00*/  IMAD.MOV.U32 R142, RZ, RZ, R234 ;  /* 0x000000ffff8e7224 */ /* 0x000fe400078e00ea */
[----:B------:R-:W-:Y:S01]  /*ca10*/  IMAD.MOV.U32 R143, RZ, RZ, R233 ;  /* 0x000000ffff8f7224 */ /* 0x000fe200078e00e9 */
[----:B------:R-:W-:Y:S01]  /*ca20*/  UIADD3 UR18, UR5, 0x102, URZ ;  /* 0x0000010205127890 */ /* 0x000fe2000fffe03f */
[----:B------:R-:W-:Y:S01]  /*ca30*/  UMOV UR16, UR12 ;  /* 0x0000000c00107c82 */ /* 0x000fe20008000000 */
[----:B------:R-:W-:Y:S01]  /*ca40*/  UMOV UR17, UR13 ;  /* 0x0000000d00117c82 */ /* 0x000fe20008000000 */
[----:B------:R-:W-:Y:S01]  /*ca50*/  UMOV UR19, 0x40000040 ;  /* 0x4000004000137882 */ /* 0x000fe20000000000 */
[----:B------:R-:W-:-:S06]  /*ca60*/  WARPGROUP.ARRIVE ;  /* 0x00000000000079c5 */ /* 0x000fcc0000000000 */
[----:B------:R-:W-:Y:S03]  /*ca70*/  HGMMA.64x16x16.F32.BF16 R208, gdesc[UR52], R208, gsb0 ;  /* 0x0020000034d079f0 */ /* 0x000fe600080018d0 */
[----:B------:R-:W-:Y:S02]  /*ca80*/  WARPGROUP.DEPBAR.LE gsb0, 0x0 ;  /* 0x00008000000079c5 */ /* 0x000fe40000010000 */
[----:B------:R-:W-:-:S06]  /*ca90*/  WARPGROUP.ARRIVE ;  /* 0x00000000000079c5 */ /* 0x000fcc0000000000 */
[----:B------:R-:W-:Y:S03]  /*caa0*/  HGMMA.64x16x16.F32.BF16 R200, gdesc[UR12], R200, gsb0 ;  /* 0x002000000cc879f0 */ /* 0x000fe600080018c8 */
[----:B------:R-:W-:Y:S02]  /*cab0*/  WARPGROUP.DEPBAR.LE gsb0, 0x0 ;  /* 0x00008000000079c5 */ /* 0x000fe40000010000 */
[----:B--2---:R-:W-:-:S06]  /*cac0*/  WARPGROUP.ARRIVE ;  /* 0x00000000000079c5 */ /* 0x004fcc0000000000 */
[----:B------:R-:W-:Y:S03]  /*cad0*/  HGMMA.64x16x16.F32.BF16 R172, gdesc[UR8], R172, gsb0 ;  /* 0x0020000008ac79f0 */ /* 0x000fe600080018ac */
[----:B------:R-:W-:Y:S02]  /*cae0*/  WARPGROUP.DEPBAR.LE gsb0, 0x0 ;  /* 0x00008000000079c5 */ /* 0x000fe40000010000 */
[----:B---3--:R-:W-:-:S06]  /*caf0*/  WARPGROUP.ARRIVE ;  /* 0x00000000000079c5 */ /* 0x008fcc0000000000 */
[----:B------:R-:W-:Y:S01]  /*cb00*/  HGMMA.64x16x16.F32.BF16 R136, gdesc[UR16], R136, gsb0 ;  /* 0x00200000108879f0 */ /* 0x000fe20008001888 */
[----:B------:R-:W-:Y:S01]  /*cb10*/  UIADD3 UR22, UR5, 0x182, URZ ;  /* 0x0000018205167890 */ /* 0x000fe2000fffe03f */
[----:B------:R-:W-:Y:S01]  /*cb20*/  UMOV UR20, UR12 ;  /* 0x0000000c00147c82 */ /* 0x000fe20008000000 */
[----:B------:R-:W-:Y:S01]  /*cb30*/  UMOV UR21, UR13 ;  /* 0x0000000d00157c82 */ /* 0x000fe20008000000 */
[----:B------:R-:W-:Y:S01]  /*cb40*/  UMOV UR23, 0x40000040 ;  /* 0x4000004000177882 */ /* 0x000fe20000000000 */
[----:B------:R-:W-:Y:S02]  /*cb50*/  WARPGROUP.DEPBAR.LE gsb0, 0x0 ;  /* 0x00008000000079c5 */ /* 0x000fe40000010000 */
[----:B----4-:R-:W-:-:S06]  /*cb60*/  WARPGROUP.ARRIVE ;  /* 0x00000000000079c5 */ /* 0x010fcc0000000000 */
[----:B------:R-:W-:Y:S01]  /*cb70*/  HGMMA.64x16x16.F32.BF16 R104, gdesc[UR20], R104, gsb0 ;  /* 0x00200000146879f0 */ /* 0x000fe20008001868 */
[----:B------:R0:W-:Y:S04]  /*cb80*/  STL.64 [R1+0x1c0], R208 ;  /* 0x0001c0d001007387 */ /* 0x0001e80000100a00 */
[----:B------:R1:W-:Y:S04]  /*cb90*/  STL.64 [R1+0x1c8], R210 ;  /* 0x0001c8d201007387 */ /* 0x0003e80000100a00 */
[----:B------:R2:W-:Y:S04]  /*cba0*/  STL.64 [R1+0x1d0], R212 ;  /* 0x0001d0d401007387 */ /* 0x0005e80000100a00 */
[----:B------:R3:W-:Y:S01]  /*cbb0*/  STL.64 [R1+0x1d8], R214 ;  /* 0x0001d8d601007387 */ /* 0x0007e20000100a00 */
[----:B0-----:R-:W-:-:S02]  /*cbc0*/  IMAD.MOV.U32 R208, RZ, RZ, R232 ;  /* 0x000000ffffd07224 */ /* 0x001fc400078e00e8 */
[----:B------:R-:W-:Y:S01]  /*cbd0*/  IMAD.MOV.U32 R209, RZ, RZ, R23 ;  /* 0x000000ffffd17224 */ /* 0x000fe200078e0017 */
[----:B-1----:R-:W-:Y:S01]  /*cbe0*/  MOV R210, R22 ;  /* 0x0000001600d27202 */ /* 0x002fe20000000f00 */
[----:B------:R-:W-:Y:S02]  /*cbf0*/  IMAD.MOV.U32 R211, RZ, RZ, R21 ;  /* 0x000000ffffd37224 */ /* 0x000fe400078e0015 */
[----:B--2---:R-:W-:Y:S02]  /*cc00*/  IMAD.MOV.U32 R212, RZ, RZ, R20 ;  /* 0x000000ffffd47224 */ /* 0x004fe400078e0014 */
[----:B------:R-:W-:Y:S02]  /*cc10*/  IMAD.MOV.U32 R213, RZ, RZ, R18 ;  /* 0x000000ffffd57224 */ /* 0x000fe400078e0012 */
[----:B---3--:R-:W-:Y:S01]  /*cc20*/  IMAD.MOV.U32 R214, RZ, RZ, R4 ;  /* 0x000000ffffd67224 */ /* 0x008fe200078e0004 */
[----:B------:R-:W-:Y:S01]  /*cc30*/  MOV R215, R3 ;  /* 0x0000000300d77202 */ /* 0x000fe20000000f00 */
[----:B------:R-:W-:Y:S01]  /*cc40*/  UIADD3 UR26, UR5, 0x202, URZ ;  /* 0x00000202051a7890 */ /* 0x000fe2000fffe03f */
[----:B------:R-:W-:Y:S01]  /*cc50*/  UMOV UR24, UR12 ;  /* 0x0000000c00187c82 */ /* 0x000fe20008000000 */
[----:B------:R-:W-:Y:S01]  /*cc60*/  UMOV UR25, UR13 ;  /* 0x0000000d00197c82 */ /* 0x000fe20008000000 */
[----:B------:R-:W-:Y:S01]  /*cc70*/  UMOV UR27, 0x40000040 ;  /* 0x40000040001b7882 */ /* 0x000fe20000000000 */
[----:B------:R-:W-:-:S02]  /*cc80*/  WARPGROUP.DEPBAR.LE gsb0, 0x0 ;  /* 0x00008000000079c5 */ /* 0x000fc40000010000 */
[----:B------:R-:W-:-:S06]  /*cc90*/  WARPGROUP.ARRIVE ;  /* 0x00000000000079c5 */ /* 0x000fcc0000000000 */
[----:B------:R-:W-:Y:S01]  /*cca0*/  HGMMA.64x16x16.F32.BF16 R208, gdesc[UR24], R208, gsb0 ;  /* 0x0020000018d079f0 */ /* 0x000fe200080018d0 */
[----:B------:R-:W-:Y:S04]  /*ccb0*/  STL.64 [R1+0x220], R200 ;  /* 0x000220c801007387 */ /* 0x000fe80000100a00 */
[----:B------:R-:W-:Y:S04]  /*ccc0*/  STL.64 [R1+0x228], R202 ;  /* 0x000228ca01007387 */ /* 0x000fe80000100a00 */
[----:B------:R-:W-:Y:S04]  /*ccd0*/  STL.64 [R1+0x230], R204 ;  /* 0x000230cc01007387 */ /* 0x000fe80000100a00 */
[----:B------:R0:W-:Y:S01]  /*cce0*/  STL.64 [R1+0x238], R206 ;  /* 0x000238ce01007387 */ /* 0x0001e20000100a00 */
[----:B------:R-:W-:-:S02]  /*ccf0*/  IMAD.MOV.U32 R234, RZ, RZ, R178 ;  /* 0x000000ffffea7224 */ /* 0x000fc400078e00b2 */
[----:B------:R-:W-:Y:S02]  /*cd00*/  IMAD.MOV.U32 R233, RZ, RZ, R179 ;  /* 0x000000ffffe97224 */ /* 0x000fe400078e00b3 */
[----:B------:R-:W-:Y:S01]  /*cd10*/  IMAD.MOV.U32 R235, RZ, RZ, R177 ;  /* 0x000000ffffeb7224 */ /* 0x000fe200078e00b1 */
[----:B0-----:R-:W2:Y:S04]  /*cd20*/  LDL.LU.64 R206, [R1+0x758] ;  /* 0x0007580001ce7983 */ /* 0x001ea80000300a00 */
[----:B------:R-:W2:Y:S04]  /*cd30*/  LDL.LU.64 R204, [R1+0x750] ;  /* 0x0007500001cc7983 */ /* 0x000ea80000300a00 */
[----:B------:R-:W2:Y:S04]  /*cd40*/  LDL.LU.64 R202, [R1+0x748] ;  /* 0x0007480001ca7983 */ /* 0x000ea80000300a00 */
[----:B------:R-:W2:Y:S04]  /*cd50*/  LDL.LU.64 R200, [R1+0x740] ;  /* 0x0007400001c87983 */ /* 0x000ea80000300a00 */
[----:B------:R-:W-:Y:S04]  /*cd60*/  STL.64 [R1+0x1a0], R172 ;  /* 0x0001a0ac01007387 */ /* 0x000fe80000100a00 */
[----:B------:R-:W-:Y:S04]  /*cd70*/  STL.64 [R1+0x1a8], R174 ;  /* 0x0001a8ae01007387 */ /* 0x000fe80000100a00 */
[----:B------:R0:W-:Y:S04]  /*cd80*/  STL [R1+0x1b0], R176 ;  /* 0x0001b0b001007387 */ /* 0x0001e80000100800 */
[----:B------:R-:W3:Y:S04]  /*cd90*/  LDL.LU.64 R178, [R1+0x738] ;  /* 0x0007380001b27983 */ /* 0x000ee80000300a00 */
[----:B0-----:R-:W3:Y:S04]  /*cda0*/  LDL.LU.64 R176, [R1+0x730] ;  /* 0x0007300001b07983 */ /* 0x001ee80000300a00 */
[----:B------:R-:W4:Y:S04]  /*cdb0*/  LDL.LU.64 R174, [R1+0x728] ;  /* 0x0007280001ae7983 */ /* 0x000f280000300a00 */
[----:B------:R-:W4:Y:S04]  /*cdc0*/  LDL.LU.64 R172, [R1+0x720] ;  /* 0x0007200001ac7983 */ /* 0x000f280000300a00 */
[----:B------:R-:W-:Y:S04]  /*cdd0*/  STL.64 [R1+0x120], R136 ;  /* 0x0001208801007387 */ /* 0x000fe80000100a00 */
[----:B------:R-:W-:Y:S04]  /*cde0*/  STL.64 [R1+0x128], R138 ;  /* 0x0001288a01007387 */ /* 0x000fe80000100a00 */
[----:B------:R-:W-:Y:S04]  /*cdf0*/  STL.64 [R1+0x130], R140 ;  /* 0x0001308c01007387 */ /* 0x000fe80000100a00 */
[----:B------:R0:W-:Y:S01]  /*ce00*/  STL.64 [R1+0x138], R142 ;  /* 0x0001388e01007387 */ /* 0x0001e20000100a00 */
        /* <DEDUP_REMOVED lines=10> */
[----:B------:R-:W-:Y:S01]  /*ceb0*/  IMAD.MOV.U32 R232, RZ, RZ, R104 ;  /* 0x000000ffffe87224 */ /* 0x000fe200078e0068 */
[----:B------:R-:W-:Y:S02]  /*cec0*/  MOV R23, R105 ;  /* 0x0000006900177202 */ /* 0x000fe40000000f00 */
[----:B------:R-:W4:Y:S01]  /*ced0*/  LDL.LU.64 R110, [R1+0x6f8] ;  /* 0x0006f800016e7983 */ /* 0x000f220000300a00 */
[----:B------:R-:W-:-:S03]  /*cee0*/  WARPGROUP.DEPBAR.LE gsb0, 0x0 ;  /* 0x00008000000079c5 */ /* 0x000fc60000010000 */
        /* <DEDUP_REMOVED lines=11> */
[----:B------:R-:W-:Y:S01]  /*cfa0*/  UIADD3 UR30, UR5, 0x282, URZ ;  /* 0x00000282051e7890 */ /* 0x000fe2000fffe03f */
[----:B------:R-:W-:Y:S01]  /*cfb0*/  UMOV UR28, UR12 ;  /* 0x0000000c001c7c82 */ /* 0x000fe20008000000 */
[----:B------:R-:W-:Y:S01]  /*cfc0*/  UMOV UR29, UR13 ;  /* 0x0000000d001d7c82 */ /* 0x000fe20008000000 */
[----:B------:R-:W-:Y:S01]  /*cfd0*/  UMOV UR31, 0x40000040 ;  /* 0x40000040001f7882 */ /* 0x000fe20000000000 */
        /* <DEDUP_REMOVED lines=19> */
[----:B------:R-:W-:-:S02]  /*d110*/  IMAD.MOV.U32 R212, RZ, RZ, R144 ;  /* 0x000000ffffd47224 */ /* 0x000fc400078e0090 */
[----:B------:R-:W2:Y:S01]  /*d120*/  LDL.LU R144, [R1+0x6ac] ;  /* 0x0006ac0001907983 */ /* 0x000ea20000300800 */
[----:B------:R-:W-:Y:S02]  /*d130*/  IMAD.MOV.U32 R213, RZ, RZ, R145 ;  /* 0x000000ffffd57224 */ /* 0x000fe400078e0091 */
[----:B------:R-:W-:Y:S01]  /*d140*/  IMAD.MOV.U32 R214, RZ, RZ, R146 ;  /* 0x000000ffffd67224 */ /* 0x000fe200078e0092 */
[----:B------:R-:W2:Y:S01]  /*d150*/  LDL.LU R145, [R1+0x6a8] ;  /* 0x0006a80001917983 */ /* 0x000ea20000300800 */
[----:B------:R-:W-:-:S03]  /*d160*/  IMAD.MOV.U32 R215, RZ, RZ, R147 ;  /* 0x000000ffffd77224 */ /* 0x000fc600078e0093 */
        /* <DEDUP_REMOVED lines=10> */
[----:B-1----:R-:W-:Y:S01]  /*d210*/  MOV R176, R148 ;  /* 0x0000009400b07202 */ /* 0x002fe20000000f00 */
[----:B------:R-:W-:Y:S01]  /*d220*/  IMAD.MOV.U32 R177, RZ, RZ, R149 ;  /* 0x000000ffffb17224 */ /* 0x000fe200078e0095 */
        /* <DEDUP_REMOVED lines=9> */
[----:B------:R-:W-:Y:S01]  /*d2c0*/  IMAD.MOV.U32 R180, RZ, RZ, R112 ;  /* 0x000000ffffb47224 */ /* 0x000fe200078e0070 */
[----:B------:R-:W-:Y:S01]  /*d2d0*/  MOV R181, R113 ;  /* 0x0000007100b57202 */ /* 0x000fe20000000f00 */
        /* <DEDUP_REMOVED lines=13> */
[----:B0-----:R-:W-:Y:S01]  /*d3b0*/  MOV R146, R118 ;  /* 0x0000007600927202 */ /* 0x001fe20000000f00 */
[----:B------:R-:W-:-:S02]  /*d3c0*/  IMAD.MOV.U32 R147, RZ, RZ, R119 ;  /* 0x000000ffff937224 */ /* 0x000fc400078e0077 */
[----:B-1----:R-:W-:Y:S02]  /*d3d0*/  IMAD.MOV.U32 R144, RZ, RZ, R116 ;  /* 0x000000ffff907224 */ /* 0x002fe400078e0074 */
        /* <DEDUP_REMOVED lines=11> */
[----:B------:R-:W-:Y:S01]  /*d490*/  IMAD.MOV.U32 R149, RZ, RZ, R81 ;  /* 0x000000ffff957224 */ /* 0x000fe200078e0051 */
[----:B------:R-:W-:Y:S01]  /*d4a0*/  MOV R151, R83 ;  /* 0x0000005300977202 */ /* 0x000fe20000000f00 */
        /* <DEDUP_REMOVED lines=73> */
[----:B------:R-:W-:Y:S02]  /*d940*/  IMAD.MOV.U32 R52, RZ, RZ, R76 ;  /* 0x000000ffff347224 */ /* 0x000fe400078e004c */
[----:B------:R-:W-:Y:S01]  /*d950*/  IMAD.MOV.U32 R53, RZ, RZ, R77 ;  /* 0x000000ffff357224 */ /* 0x000fe200078e004d */
[----:B------:R-:W3:Y:S01]  /*d960*/  LDL.LU R76, [R1+0x60c] ;  /* 0x00060c00014c7983 */ /* 0x000ee20000300800 */
[----:B------:R-:W-:-:S02]  /*d970*/  IMAD.MOV.U32 R54, RZ, RZ, R78 ;  /* 0x000000ffff367224 */ /* 0x000fc400078e004e */
[----:B------:R-:W-:Y:S01]  /*d980*/  IMAD.MOV.U32 R55, RZ, RZ, R79 ;  /* 0x000000ffff377224 */ /* 0x000fe200078e004f */
[----:B------:R-:W3:Y:S04]  /*d990*/  LDL.LU R77, [R1+0x608] ;  /* 0x00060800014d7983 */ /* 0x000ee80000300800 */
[----:B------:R-:W3:Y:S04]  /*d9a0*/  LDL.LU R78, [R1+0x604] ;  /* 0x00060400014e7983 */ /* 0x000ee80000300800 */
[----:B------:R-:W3:Y:S01]  /*d9b0*/  LDL.LU R79, [R1+0x600] ;  /* 0x00060000014f7983 */ /* 0x000ee20000300800 */
[----:B------:R-:W-:Y:S01]  /*d9c0*/  UIADD3 UR8, UR4, 0x402, URZ ;  /* 0x0000040204087890 */ /* 0x000fe2000fffe03f */
[----:B------:R-:W-:-:S06]  /*d9d0*/  UMOV UR53, 0x40000040 ;  /* 0x4000004000357882 */ /* 0x000fcc0000000000 */
[----:B------:R-:W-:Y:S01]  /*d9e0*/  UMOV UR52, UR8 ;  /* 0x0000000800347c82 */ /* 0x000fe20008000000 */
[----:B------:R-:W-:Y:S01]  /*d9f0*/  UMOV UR49, UR53 ;  /* 0x0000003500317c82 */ /* 0x000fe20008000000 */
[----:B------:R-:W-:Y:S01]  /*da00*/  UMOV UR48, UR52 ;  /* 0x0000003400307c82 */ /* 0x000fe20008000000 */
[----:B------:R-:W-:Y:S01]  /*da10*/  UMOV UR44, UR52 ;  /* 0x00000034002c7c82 */ /* 0x000fe20008000000 */
[----:B------:R-:W-:Y:S01]  /*da20*/  UMOV UR45, UR53 ;  /* 0x00000035002d7c82 */ /* 0x000fe20008000000 */
[----:B------:R-:W-:Y:S01]  /*da30*/  UMOV UR40, UR52 ;  /* 0x0000003400287c82 */ /* 0x000fe20008000000 */
[----:B------:R-:W-:Y:S01]  /*da40*/  UMOV UR41, UR53 ;  /* 0x0000003500297c82 */ /* 0x000fe20008000000 */
[----:B--2---:R-:W-:-:S06]  /*da50*/  WARPGROUP.ARRIVE ;  /* 0x00000000000079c5 */ /* 0x004fcc0000000000 */
[----:B------:R-:W-:Y:S03]  /*da60*/  HGMMA.64x16x16.F32.BF16 R40, gdesc[UR52], R40, gsb0 ;  /* 0x00200000342879f0 */ /* 0x000fe60008001828 */
[----:B------:R-:W-:Y:S02]  /*da70*/  WARPGROUP.DEPBAR.LE gsb0, 0x0 ;  /* 0x00008000000079c5 */ /* 0x000fe40000010000 */
[----:B---3--:R-:W-:-:S06]  /*da80*/  WARPGROUP.ARRIVE ;  /* 0x00000000000079c5 */ /* 0x008fcc0000000000 */
[----:B------:R-:W-:Y:S01]  /*da90*/  HGMMA.64x16x16.F32.BF16 R72, gdesc[UR48], R72, gsb0 ;  /* 0x00200000304879f0 */ /* 0x000fe20008001848 */
        /* <DEDUP_REMOVED lines=9> */
[----:B0-----:R-:W2:Y:S04]  /*db30*/  LDL.LU.64 R72, [R1] ;  /* 0x0000000001487983 */ /* 0x001ea80000300a00 */
[----:B------:R-:W2:Y:S04]  /*db40*/  LDL.LU.64 R74, [R1+0x8] ;  /* 0x00000800014a7983 */ /* 0x000ea80000300a00 */
[----:B------:R-:W2:Y:S04]  /*db50*/  LDL.LU.64 R76, [R1+0x10] ;  /* 0x00001000014c7983 */ /* 0x000ea80000300a00 */
[----:B------:R-:W2:Y:S01]  /*db60*/  LDL.LU.64 R78, [R1+0x18] ;  /* 0x00001800014e7983 */ /* 0x000ea20000300a00 */
[----:B----4-:R-:W-:-:S06]  /*db70*/  WARPGROUP.ARRIVE ;  /* 0x00000000000079c5 */ /* 0x010fcc0000000000 */
        /* <DEDUP_REMOVED lines=17> */
[----:B------:R-:W-:Y:S01]  /*dc90*/  MOV R40, R19 ;  /* 0x0000001300287202 */ /* 0x000fe20000000f00 */
[----:B------:R-:W-:Y:S01]  /*dca0*/  IMAD.MOV.U32 R41, RZ, RZ, R17 ;  /* 0x000000ffff297224 */ /* 0x000fe200078e0011 */
[----:B------:R-:W-:Y:S01]  /*dcb0*/  MOV R45, R5 ;  /* 0x00000005002d7202 */ /* 0x000fe20000000f00 */
[----:B------:R-:W-:Y:S02]  /*dcc0*/  IMAD.MOV.U32 R42, RZ, RZ, R16 ;  /* 0x000000ffff2a7224 */ /* 0x000fe400078e0010 */
[----:B------:R-:W-:Y:S01]  /*dcd0*/  IMAD.MOV.U32 R43, RZ, RZ, R7 ;  /* 0x000000ffff2b7224 */ /* 0x000fe200078e0007 */
[----:B--2---:R-:W-:-:S06]  /*dce0*/  WARPGROUP.ARRIVE ;  /* 0x00000000000079c5 */ /* 0x004fcc0000000000 */
[----:B------:R-:W-:Y:S01]  /*dcf0*/  HGMMA.64x16x16.F32.BF16 R72, gdesc[UR24], R72, gsb0 ;  /* 0x00200000184879f0 */ /* 0x000fe20008001848 */
        /* <DEDUP_REMOVED lines=89> */
[----:B------:R-:W-:Y:S04]  /*e290*/  STL.64 [R1+0x90], R44 ;  /* 0x0000902c01007387 */ /* 0x000fe80000100a00 */
[----:B------:R-:W-:Y:S04]  /*e2a0*/  STL.64 [R1+0x98], R46 ;  /* 0x0000982e01007387 */ /* 0x000fe80000100a00 */
[----:B------:R-:W-:Y:S04]  /*e2b0*/  STL.64 [R1+0x100], R48 ;  /* 0x0001003001007387 */ /* 0x000fe80000100a00 */
[----:B------:R-:W-:Y:S01]  /*e2c0*/  STL.64 [R1+0x108], R50 ;  /* 0x0001083201007387 */ /* 0x000fe20000100a00 */
[----:B------:R-:W-:-:S02]  /*e2d0*/  WARPGROUP.DEPBAR.LE gsb0, 0x0 ;  /* 0x00008000000079c5 */ /* 0x000fc40000010000 */
[----:B------:R-:W-:-:S06]  /*e2e0*/  WARPGROUP.ARRIVE ;  /* 0x00000000000079c5 */ /* 0x000fcc0000000000 */
        /* <DEDUP_REMOVED lines=20> */
[----:B------:R1:W-:Y:S04]  /*e430*/  STL.64 [R1+0xe8], R210 ;  /* 0x0000e8d201007387 */ /* 0x0003e80000100a00 */
[----:B------:R2:W-:Y:S04]  /*e440*/  STL.64 [R1+0xf0], R212 ;  /* 0x0000f0d401007387 */ /* 0x0005e80000100a00 */
[----:B------:R3:W-:Y:S04]  /*e450*/  STL.64 [R1+0xf8], R214 ;  /* 0x0000f8d601007387 */ /* 0x0007e80000100a00 */
[----:B0-----:R-:W4:Y:S04]  /*e460*/  LDL.LU R208, [R1+0x40] ;  /* 0x0000400001d07983 */ /* 0x001f280000300800 */
[----:B------:R-:W4:Y:S04]  /*e470*/  LDL.LU R209, [R1+0x44] ;  /* 0x0000440001d17983 */ /* 0x000f280000300800 */
[----:B-1----:R-:W4:Y:S04]  /*e480*/  LDL.LU R210, [R1+0x48] ;  /* 0x0000480001d27983 */ /* 0x002f280000300800 */
[----:B------:R-:W4:Y:S04]  /*e490*/  LDL.LU R211, [R1+0x4c] ;  /* 0x00004c0001d37983 */ /* 0x000f280000300800 */
[----:B--2---:R-:W4:Y:S04]  /*e4a0*/  LDL.LU R212, [R1+0x50] ;  /* 0x0000500001d47983 */ /* 0x004f280000300800 */
[----:B------:R-:W4:Y:S04]  /*e4b0*/  LDL.LU R213, [R1+0x54] ;  /* 0x0000540001d57983 */ /* 0x000f280000300800 */
[----:B---3--:R-:W4:Y:S04]  /*e4c0*/  LDL.LU R214, [R1+0x58] ;  /* 0x0000580001d67983 */ /* 0x008f280000300800 */
[----:B------:R-:W4:Y:S01]  /*e4d0*/  LDL.LU R215, [R1+0x5c] ;  /* 0x00005c0001d77983 */ /* 0x000f220000300800 */
[----:B------:R-:W-:-:S02]  /*e4e0*/  WARPGROUP.DEPBAR.LE gsb0, 0x0 ;  /* 0x00008000000079c5 */ /* 0x000fc40000010000 */
        /* <DEDUP_REMOVED lines=14> */
[----:B------:R-:W2:Y:S04]  /*e5d0*/  LDL.LU R144, [R1+0x120] ;  /* 0x0001200001907983 */ /* 0x000ea80000300800 */
[----:B------:R-:W2:Y:S01]  /*e5e0*/  LDL.LU R145, [R1+0x124] ;  /* 0x0001240001917983 */ /* 0x000ea20000300800 */
[----:B------:R-:W-:-:S02]  /*e5f0*/  WARPGROUP.DEPBAR.LE gsb0, 0x0 ;  /* 0x00008000000079c5 */ /* 0x000fc40000010000 */
        /* <DEDUP_REMOVED lines=12> */
[----:B----4-:R-:W-:-:S06]  /*e6c0*/  WARPGROUP.ARRIVE ;  /* 0x00000000000079c5 */ /* 0x010fcc0000000000 */
[----:B------:R-:W-:Y:S01]  /*e6d0*/  HGMMA.64x16x16.F32.BF16 R208, gdesc[UR20], R208, gsb0 ;  /* 0x0020000014d079f0 */ /* 0x000fe200080018d0 */
[----:B------:R-:W-:Y:S01]  /*e6e0*/  IMAD.MOV.U32 R19, RZ, RZ, R72 ;  /* 0x000000ffff137224 */ /* 0x000fe200078e0048 */
[----:B------:R-:W-:Y:S01]  /*e6f0*/  MOV R16, R74 ;  /* 0x0000004a00107202 */ /* 0x000fe20000000f00 */
[----:B------:R-:W-:Y:S02]  /*e700*/  IMAD.MOV.U32 R17, RZ, RZ, R73 ;  /* 0x000000ffff117224 */ /* 0x000fe400078e0049 */
[----:B------:R-:W-:Y:S02]  /*e710*/  IMAD.MOV.U32 R7, RZ, RZ, R75 ;  /* 0x000000ffff077224 */ /* 0x000fe400078e004b */
[----:B------:R-:W-:Y:S02]  /*e720*/  IMAD.MOV.U32 R6, RZ, RZ, R76 ;  /* 0x000000ffff067224 */ /* 0x000fe400078e004c */
[----:B------:R-:W-:Y:S01]  /*e730*/  IMAD.MOV.U32 R5, RZ, RZ, R77 ;  /* 0x000000ffff057224 */ /* 0x000fe200078e004d */
[----:B------:R-:W-:Y:S01]  /*e740*/  MOV R0, R79 ;  /* 0x0000004f00007202 */ /* 0x000fe20000000f00 */
[----:B------:R-:W-:Y:S01]  /*e750*/  IMAD.MOV.U32 R2, RZ, RZ, R78 ;  /* 0x000000ffff027224 */ /* 0x000fe200078e004e */
[----:B------:R-:W-:-:S02]  /*e760*/  WARPGROUP.DEPBAR.LE gsb0, 0x0 ;  /* 0x00008000000079c5 */ /* 0x000fc40000010000 */
[----:B------:R0:W-:Y:S04]  /*e770*/  STL.64 [R1+0x40], R208 ;  /* 0x000040d001007387 */ /* 0x0001e80000100a00 */
[----:B------:R1:W-:Y:S04]  /*e780*/  STL.64 [R1+0x48], R210 ;  /* 0x000048d201007387 */ /* 0x0003e80000100a00 */
[----:B------:R3:W-:Y:S04]  /*e790*/  STL.64 [R1+0x50], R212 ;  /* 0x000050d401007387 */ /* 0x0007e80000100a00 */
[----:B------:R4:W-:Y:S04]  /*e7a0*/  STL.64 [R1+0x58], R214 ;  /* 0x000058d601007387 */ /* 0x0009e80000100a00 */
[----:B------:R-:W2:Y:S04]  /*e7b0*/  LDL.LU R146, [R1+0x128] ;  /* 0x0001280001927983 */ /* 0x000ea80000300800 */
        /* <DEDUP_REMOVED lines=41> */
[----:B------:R-:W2:Y:S01]  /*ea50*/  LDL.LU R116, [R1+0x1b0] ;  /* 0x0001b00001747983 */ /* 0x000ea20000300800 */
[----:B------:R-:W-:Y:S01]  /*ea60*/  UMOV UR16, UR52 ;  /* 0x0000003400107c82 */ /* 0x000fe20008000000 */
[----:B------:R-:W-:Y:S01]  /*ea70*/  UMOV UR17, UR53 ;  /* 0x0000003500117c82 */ /* 0x000fe20008000000 */
[----:B------:R-:W-:Y:S01]  /*ea80*/  UMOV UR8, UR52 ;  /* 0x0000003400087c82 */ /* 0x000fe20008000000 */
[----:B------:R-:W-:Y:S01]  /*ea90*/  UMOV UR9, UR53 ;  /* 0x0000003500097c82 */ /* 0x000fe20008000000 */
[----:B0-----:R-:W2:Y:S04]  /*eaa0*/  LDL.LU.64 R208, [R1+0x20] ;  /* 0x0000200001d07983 */ /* 0x001ea80000300a00 */
[----:B-1----:R-:W2:Y:S04]  /*eab0*/  LDL.LU.64 R210, [R1+0x28] ;  /* 0x0000280001d27983 */ /* 0x002ea80000300a00 */
[----:B---3--:R-:W3:Y:S04]  /*eac0*/  LDL.LU.64 R212, [R1+0x30] ;  /* 0x0000300001d47983 */ /* 0x008ee80000300a00 */
[----:B----4-:R-:W3:Y:S01]  /*ead0*/  LDL.LU.64 R214, [R1+0x38] ;  /* 0x0000380001d67983 */ /* 0x010ee20000300a00 */
[----:B------:R-:W-:Y:S01]  /*eae0*/  UMOV UR12, UR52 ;  /* 0x00000034000c7c82 */ /* 0x000fe20008000000 */
[----:B------:R-:W-:Y:S01]  /*eaf0*/  UMOV UR13, UR53 ;  /* 0x00000035000d7c82 */ /* 0x000fe20008000000 */
[----:B------:R-:W-:Y:S01]  /*eb00*/  UIADD3 UR20, UR4, 0x4, URZ ;  /* 0x0000000404147890 */ /* 0x000fe2000fffe03f */
        /* <DEDUP_REMOVED lines=10> */
[----:B------:R-:W-:Y:S01]  /*ebb0*/  UMOV UR9, 0x40000040 ;  /* 0x4000004000097882 */ /* 0x000fe20000000000 */
[----:B------:R-:W-:-:S04]  /*ebc0*/  UMOV UR11, 0x40000040 ;  /* 0x40000040000b7882 */ /* 0x000fc80000000000 */
[----:B------:R-:W-:Y:S01]  /*ebd0*/  UMOV UR10, UR16 ;  /* 0x00000010000a7c82 */ /* 0x000fe20008000000 */
[----:B------:R-:W-:Y:S02]  /*ebe0*/  WARPGROUP.DEPBAR.LE gsb0, 0x0 ;  /* 0x00008000000079c5 */ /* 0x000fe40000010000 */
[----:B------:R-:W-:-:S06]  /*ebf0*/  WARPGROUP.ARRIVE ;  /* 0x00000000000079c5 */ /* 0x000fcc0000000000 */
[----:B------:R-:W-:Y:S01]  /*ec00*/  HGMMA.64x16x16.F32.BF16 R80, gdesc[UR8], R80, gsb0 ;  /* 0x00200000085079f0 */ /* 0x000fe20008001850 */
[----:B------:R-:W-:Y:S02]  /*ec10*/  IMAD.MOV.U32 R117, RZ, RZ, R235 ;  /* 0x000000ffff757224 */ /* 0x000fe400078e00eb */
[----:B------:R-:W-:Y:S02]  /*ec20*/  IMAD.MOV.U32 R118, RZ, RZ, R234 ;  /* 0x000000ffff767224 */ /* 0x000fe400078e00ea */
[----:B------:R-:W-:Y:S01]  /*ec30*/  IMAD.MOV.U32 R119, RZ, RZ, R233 ;  /* 0x000000ffff777224 */ /* 0x000fe200078e00e9 */
[----:B------:R-:W-:Y:S01]  /*ec40*/  UIADD3 UR17, UR5, 0x84, URZ ;  /* 0x0000008405117890 */ /* 0x000fe2000fffe03f */
[----:B------:R-:W-:Y:S01]  /*ec50*/  UMOV UR12, UR8 ;  /* 0x00000008000c7c82 */ /* 0x000fe20008000000 */
[----:B------:R-:W-:Y:S01]  /*ec60*/  UMOV UR13, UR9 ;  /* 0x00000009000d7c82 */ /* 0x000fe20008000000 */
[----:B------:R-:W-:-:S04]  /*ec70*/  UMOV UR15, 0x40000040 ;  /* 0x40000040000f7882 */ /* 0x000fc80000000000 */
[----:B------:R-:W-:Y:S01]  /*ec80*/  UMOV UR14, UR17 ;  /* 0x00000011000e7c82 */ /* 0x000fe20008000000 */
        /* <DEDUP_REMOVED lines=18> */
[----:B------:R-:W-:Y:S01]  /*edb0*/  UIADD3 UR22, UR5, 0x184, URZ ;  /* 0x0000018405167890 */ /* 0x000fe2000fffe03f */
[----:B------:R-:W-:Y:S01]  /*edc0*/  UMOV UR20, UR8 ;  /* 0x0000000800147c82 */ /* 0x000fe20008000000 */
[----:B------:R-:W-:Y:S01]  /*edd0*/  UMOV UR21, UR9 ;  /* 0x0000000900157c82 */ /* 0x000fe20008000000 */
[----:B------:R-:W-:Y:S01]  /*ede0*/  UMOV UR23, 0x40000040 ;  /* 0x4000004000177882 */ /* 0x000fe20000000000 */
[----:B------:R-:W-:-:S02]  /*edf0*/  WARPGROUP.DEPBAR.LE gsb0, 0x0 ;  /* 0x00008000000079c5 */ /* 0x000fc40000010000 */
[----:B------:R-:W-:-:S06]  /*ee00*/  WARPGROUP.ARRIVE ;  /* 0x00000000000079c5 */ /* 0x000fcc0000000000 */
[----:B------:R-:W-:Y:S01]  /*ee10*/  HGMMA.64x16x16.F32.BF16 R176, gdesc[UR20], R176, gsb0 ;  /* 0x0020000014b079f0 */ /* 0x000fe200080018b0 */
[----:B------:R-:W-:Y:S01]  /*ee20*/  UIADD3 UR26, UR5, 0x204, URZ ;  /* 0x00000204051a7890 */ /* 0x000fe2000fffe03f */
[----:B------:R-:W-:Y:S01]  /*ee30*/  STL.64 [R1+0xc0], R72 ;  /* 0x0000c04801007387 */ /* 0x000fe20000100a00 */
[----:B------:R-:W-:Y:S01]  /*ee40*/  UMOV UR24, UR8 ;  /* 0x0000000800187c82 */ /* 0x000fe20008000000 */
[----:B------:R-:W-:Y:S01]  /*ee50*/  UMOV UR25, UR9 ;  /* 0x0000000900197c82 */ /* 0x000fe20008000000 */
[----:B------:R-:W-:Y:S01]  /*ee60*/  UMOV UR27, 0x40000040 ;  /* 0x40000040001b7882 */ /* 0x000fe20000000000 */
        /* <DEDUP_REMOVED lines=8> */
[----:B---3--:R-:W-:Y:S01]  /*eef0*/  WARPGROUP.ARRIVE ;  /* 0x00000000000079c5 */ /* 0x008fe20000000000 */
[----:B------:R-:W-:Y:S05]  /*ef00*/  STL.64 [R1+0x140], R40 ;  /* 0x0001402801007387 */ /* 0x000fea0000100a00 */
        /* <DEDUP_REMOVED lines=43> */
[----:B------:R0:W-:Y:S01]  /*f1c0*/  STL.64 [R1+0xb8], R182 ;  /* 0x0000b8b601007387 */ /* 0x0001e20000100a00 */
[----:B------:R-:W-:-:S02]  /*f1d0*/  WARPGROUP.DEPBAR.LE gsb0, 0x0 ;  /* 0x00008000000079c5 */ /* 0x000fc40000010000 */
[----:B------:R-:W-:Y:S02]  /*f1e0*/  IMAD.MOV.U32 R4, RZ, RZ, R214 ;  /* 0x000000ffff047224 */ /* 0x000fe400078e00d6 */
[----:B------:R-:W-:Y:S01]  /*f1f0*/  IMAD.MOV.U32 R3, RZ, RZ, R215 ;  /* 0x000000ffff037224 */ /* 0x000fe200078e00d7 */
[----:B0-----:R-:W2:Y:S04]  /*f200*/  LDL.LU.64 R182, [R1+0x538] ;  /* 0x0005380001b67983 */ /* 0x001ea80000300a00 */
[----:B------:R-:W2:Y:S04]  /*f210*/  LDL.LU.64 R180, [R1+0x530] ;  /* 0x0005300001b47983 */ /* 0x000ea80000300a00 */
[----:B------:R-:W2:Y:S04]  /*f220*/  LDL.LU.64 R178, [R1+0x528] ;  /* 0x0005280001b27983 */ /* 0x000ea80000300a00 */
[----:B------:R-:W2:Y:S01]  /*f230*/  LDL.LU.64 R176, [R1+0x520] ;  /* 0x0005200001b07983 */ /* 0x000ea20000300a00 */
[----:B------:R-:W-:-:S03]  /*f240*/  IMAD.MOV.U32 R18, RZ, RZ, R213 ;  /* 0x000000ffff127224 */ /* 0x000fc600078e00d5 */
[----:B------:R-:W-:Y:S04]  /*f250*/  STL.64 [R1+0x20], R208 ;  /* 0x000020d001007387 */ /* 0x000fe80000100a00 */
[----:B------:R-:W-:Y:S04]  /*f260*/  STL.64 [R1+0x28], R210 ;  /* 0x000028d201007387 */ /* 0x000fe80000100a00 */
[----:B------:R0:W-:Y:S04]  /*f270*/  STL [R1+0x30], R212 ;  /* 0x000030d401007387 */ /* 0x0001e80000100800 */
[----:B------:R-:W3:Y:S04]  /*f280*/  LDL.LU.64 R214, [R1+0x518] ;  /* 0x0005180001d67983 */ /* 0x000ee80000300a00 */
[----:B0-----:R-:W3:Y:S04]  /*f290*/  LDL.LU.64 R212, [R1+0x510] ;  /* 0x0005100001d47983 */ /* 0x001ee80000300a00 */
[----:B------:R-:W3:Y:S04]  /*f2a0*/  LDL.LU.64 R210, [R1+0x508] ;  /* 0x0005080001d27983 */ /* 0x000ee80000300a00 */
[----:B------:R-:W3:Y:S01]  /*f2b0*/  LDL.LU.64 R208, [R1+0x500] ;  /* 0x0005000001d07983 */ /* 0x000ee20000300a00 */
        /* <DEDUP_REMOVED lines=20> */
[----:B---3--:R-:W-:-:S06]  /*f400*/  WARPGROUP.ARRIVE ;  /* 0x00000000000079c5 */ /* 0x008fcc0000000000 */
[----:B------:R-:W-:Y:S03]  /*f410*/  HGMMA.64x16x16.F32.BF16 R208, gdesc[UR28], R208, gsb0 ;  /* 0x002000001cd079f0 */ /* 0x000fe600080018d0 */
[----:B------:R-:W-:Y:S02]  /*f420*/  WARPGROUP.DEPBAR.LE gsb0, 0x0 ;  /* 0x00008000000079c5 */ /* 0x000fe40000010000 */
[----:B--2---:R-:W-:-:S06]  /*f430*/  WARPGROUP.ARRIVE ;  /* 0x00000000000079c5 */ /* 0x004fcc0000000000 */
[----:B------:R-:W-:Y:S03]  /*f440*/  HGMMA.64x16x16.F32.BF16 R176, gdesc[UR32], R176, gsb0 ;  /* 0x0020000020b079f0 */ /* 0x000fe600080018b0 */
[----:B------:R-:W-:Y:S02]  /*f450*/  WARPGROUP.DEPBAR.LE gsb0, 0x0 ;  /* 0x00008000000079c5 */ /* 0x000fe40000010000 */
        /* <DEDUP_REMOVED lines=78> */
[----:B------:R-:W-:Y:S01]  /*f940*/  MOV R208, R19 ;  /* 0x0000001300d07202 */ /* 0x000fe20000000f00 */
[----:B------:R-:W-:Y:S01]  /*f950*/  IMAD.MOV.U32 R209, RZ, RZ, R17 ;  /* 0x000000ffffd17224 */ /* 0x000fe200078e0011 */
[----:B------:R-:W-:Y:S01]  /*f960*/  MOV R213, R5 ;  /* 0x0000000500d57202 */ /* 0x000fe20000000f00 */
[----:B------:R-:W-:-:S02]  /*f970*/  IMAD.MOV.U32 R210, RZ, RZ, R16 ;  /* 0x000000ffffd27224 */ /* 0x000fc400078e0010 */
        /* <DEDUP_REMOVED lines=49> */
[----:B------:R-:W-:Y:S01]  /*fc90*/  STL [R1+0x48c], R140 ;  /* 0x00048c8c01007387 */ /* 0x000fe20000100800 */
[----:B------:R-:W-:-:S03]  /*fca0*/  WARPGROUP.DEPBAR.LE gsb0, 0x0 ;  /* 0x00008000000079c5 */ /* 0x000fc60000010000 */
[----:B------:R-:W-:Y:S04]  /*fcb0*/  STL [R1+0x488], R141 ;  /* 0x0004888d01007387 */ /* 0x000fe80000100800 */
[----:B------:R-:W-:Y:S04]  /*fcc0*/  STL [R1+0x484], R142 ;  /* 0x0004848e01007387 */ /* 0x000fe80000100800 */
[----:B------:R-:W-:Y:S04]  /*fcd0*/  STL [R1+0x480], R143 ;  /* 0x0004808f01007387 */ /* 0x000fe80000100800 */
        /* <DEDUP_REMOVED lines=25> */
[----:B------:R-:W-:Y:S01]  /*fe70*/  IMAD.MOV.U32 R54, RZ, RZ, R116 ;  /* 0x000000ffff367224 */ /* 0x000fe200078e0074 */
[----:B------:R-:W-:Y:S01]  /*fe80*/  MOV R79, R119 ;  /* 0x00000077004f7202 */ /* 0x000fe20000000f00 */
[----:B------:R-:W-:Y:S01]  /*fe90*/  IMAD.MOV.U32 R55, RZ, RZ, R117 ;  /* 0x000000ffff377224 */ /* 0x000fe200078e0075 */
[----:B------:R-:W4:Y:S01]  /*fea0*/  LDL.LU.64 R114, [R1+0x1e8] ;  /* 0x0001e80001727983 */ /* 0x000f220000300a00 */
[----:B------:R-:W-:Y:S01]  /*feb0*/  IMAD.MOV.U32 R47, RZ, RZ, R118 ;  /* 0x000000ffff2f7224 */ /* 0x000fe200078e0076 */
[----:B------:R-:W-:Y:S02]  /*fec0*/  HGMMA.64x16x16.F32.BF16 R144, gdesc[UR16], R144, gsb0 ;  /* 0x00200000109079f0 */ /* 0x000fe40008001890 */
[----:B------:R-:W4:Y:S04]  /*fed0*/  LDL.LU.64 R116, [R1+0x1f0] ;  /* 0x0001f00001747983 */ /* 0x000f280000300a00 */
[----:B------:R-:W4:Y:S01]  /*fee0*/  LDL.LU.64 R118, [R1+0x1f8] ;  /* 0x0001f80001767983 */ /* 0x000f220000300a00 */
[----:B------:R-:W-:Y:S01]  /*fef0*/  UMOV UR12, UR52 ;  /* 0x00000034000c7c82 */ /* 0x000fe20008000000 */
[----:B------:R-:W-:Y:S01]  /*ff00*/  UMOV UR13, UR53 ;  /* 0x00000035000d7c82 */ /* 0x000fe20008000000 */
[----:B------:R-:W-:-:S02]  /*ff10*/  WARPGROUP.DEPBAR.LE gsb0, 0x0 ;  /* 0x00008000000079c5 */ /* 0x000fc40000010000 */
[----:B------:R-:W-:Y:S02]  /*ff20*/  IMAD.MOV.U32 R50, RZ, RZ, R144 ;  /* 0x000000ffff327224 */ /* 0x000fe400078e0090 */
[----:B------:R-:W-:Y:S01]  /*ff30*/  IMAD.MOV.U32 R51, RZ, RZ, R145 ;  /* 0x000000ffff337224 */ /* 0x000fe200078e0091 */
[----:B------:R-:W-:Y:S01]  /*ff40*/  MOV R80, R148 ;  /* 0x0000009400507202 */ /* 0x000fe20000000f00 */
        /* <DEDUP_REMOVED lines=8> */
[----:B------:R-:W4:Y:S01]  /*ffd0*/  LDL.LU.64 R150, [R1+0x178] ;  /* 0x0001780001967983 */ /* 0x000f220000300a00 */
[----:B--2---:R-:W-:-:S06]  /*ffe0*/  WARPGROUP.ARRIVE ;  /* 0x00000000000079c5 */ /* 0x004fcc0000000000 */
[----:B------:R-:W-:Y:S03]  /*fff0*/  HGMMA.64x16x16.F32.BF16 R208, gdesc[UR12], R208, gsb0 ;  /* 0x002000000cd079f0 */ /* 0x000fe600080018d0 */
        /* <DEDUP_REMOVED lines=13> */
[----:B---3--:R-:W-:Y:S01]  /*100d0*/  WARPGROUP.ARRIVE ;  /* 0x00000000000079c5 */ /* 0x008fe20000000000 */
[----:B------:R-:W-:Y:S01]  /*100e0*/  UMOV UR8, UR52 ;  /* 0x0000003400087c82 */ /* 0x000fe20008000000 */
[----:B------:R-:W-:-:S04]  /*100f0*/  UMOV UR9, UR53 ;  /* 0x0000003500097c82 */ /* 0x000fc80008000000 */
[----:B------:R-:W-:Y:S01]  /*10100*/  HGMMA.64x16x16.F32.BF16 R104, gdesc[UR8], R104, gsb0 ;  /* 0x00200000086879f0 */ /* 0x000fe20008001868 */
[----:B------:R-:W-:Y:S01]  /*10110*/  UIADD3 UR16, UR4, 0x804, URZ ;  /* 0x0000080404107890 */ /* 0x000fe2000fffe03f */
[----:B------:R-:W-:-:S06]  /*10120*/  UMOV UR9, 0x40000040 ;  /* 0x4000004000097882 */ /* 0x000fcc0000000000 */
[----:B------:R-:W-:Y:S01]  /*10130*/  UMOV UR8, UR16 ;  /* 0x0000001000087c82 */ /* 0x000fe20008000000 */
[----:B------:R-:W-:Y:S02]  /*10140*/  WARPGROUP.DEPBAR.LE gsb0, 0x0 ;  /* 0x00008000000079c5 */ /* 0x000fe40000010000 */
[----:B----4-:R-:W-:-:S06]  /*10150*/  WARPGROUP.ARRIVE ;  /* 0x00000000000079c5 */ /* 0x010fcc0000000000 */
        /* <DEDUP_REMOVED lines=9> */
[----:B------:R-:W-:Y:S01]  /*101f0*/  UMOV UR20, UR8 ;  /* 0x0000000800147c82 */ /* 0x000fe20008000000 */
[----:B------:R-:W-:Y:S01]  /*10200*/  UMOV UR21, UR9 ;  /* 0x0000000900157c82 */ /* 0x000fe20008000000 */
[----:B--2---:R-:W-:-:S06]  /*10210*/  WARPGROUP.ARRIVE ;  /* 0x00000000000079c5 */ /* 0x004fcc0000000000 */
        /* <DEDUP_REMOVED lines=47> */
[----:B------:R-:W-:Y:S01]  /*10510*/  STL.64 [R1+0x60], R8 ;  /* 0x0000600801007387 */ /* 0x000fe20000100a00 */
[----:B------:R-:W-:Y:S01]  /*10520*/  IMAD.MOV.U32 R140, RZ, RZ, R148 ;  /* 0x000000ffff8c7224 */ /* 0x000fe200078e0094 */
[----:B------:R-:W-:Y:S01]  /*10530*/  MOV R143, R151 ;  /* 0x00000097008f7202 */ /* 0x000fe20000000f00 */
[----:B------:R-:W-:Y:S01]  /*10540*/  IMAD.MOV.U32 R141, RZ, RZ, R149 ;  /* 0x000000ffff8d7224 */ /* 0x000fe200078e0095 */
        /* <DEDUP_REMOVED lines=10> */
[----:B------:R-:W-:-:S02]  /*105f0*/  WARPGROUP.DEPBAR.LE gsb0, 0x0 ;  /* 0x00008000000079c5 */ /* 0x000fc40000010000 */
[----:B------:R-:W-:Y:S01]  /*10600*/  WARPGROUP.ARRIVE ;  /* 0x00000000000079c5 */ /* 0x000fe20000000000 */
[----:B------:R-:W-:Y:S01]  /*10610*/  IMAD.MOV.U32 R74, RZ, RZ, R106 ;  /* 0x000000ffff4a7224 */ /* 0x000fe200078e006a */
[----:B------:R-:W2:Y:S04]  /*10620*/  LDL.LU.64 R208, [R1+0x140] ;  /* 0x0001400001d07983 */ /* 0x000ea80000300a00 */
[----:B------:R-:W-:Y:S01]  /*10630*/  HGMMA.64x16x16.F32.BF16 R56, gdesc[UR48], R56, gsb0 ;  /* 0x00200000303879f0 */ /* 0x000fe20008001838 */
[----:B------:R-:W-:Y:S01]  /*10640*/  IMAD.MOV.U32 R105, RZ, RZ, R113 ;  /* 0x000000ffff697224 */ /* 0x000fe200078e0071 */
[----:B------:R-:W-:Y:S01]  /*10650*/  MOV R112, R212 ;  /* 0x000000d400707202 */ /* 0x000fe20000000f00 */
[----:B------:R-:W-:Y:S02]  /*10660*/  IMAD.MOV.U32 R150, RZ, RZ, R210 ;  /* 0x000000ffff967224 */ /* 0x000fe400078e00d2 */
[----:B------:R-:W-:-:S02]  /*10670*/  IMAD.MOV.U32 R151, RZ, RZ, R211 ;  /* 0x000000ffff977224 */ /* 0x000fc400078e00d3 */
[----:B------:R-:W-:Y:S01]  /*10680*/  IMAD.MOV.U32 R106, RZ, RZ, R114 ;  /* 0x000000ffff6a7224 */ /* 0x000fe200078e0072 */
[----:B------:R-:W2:Y:S01]  /*10690*/  LDL.LU.64 R210, [R1+0x148] ;  /* 0x0001480001d27983 */ /* 0x000ea20000300a00 */
[----:B------:R-:W-:Y:S02]  /*106a0*/  IMAD.MOV.U32 R107, RZ, RZ, R115 ;  /* 0x000000ffff6b7224 */ /* 0x000fe400078e0073 */
[----:B------:R-:W-:Y:S02]  /*106b0*/  IMAD.MOV.U32 R113, RZ, RZ, R213 ;  /* 0x000000ffff717224 */ /* 0x000fe400078e00d5 */
[----:B------:R-:W-:Y:S01]  /*106c0*/  IMAD.MOV.U32 R114, RZ, RZ, R214 ;  /* 0x000000ffff727224 */ /* 0x000fe200078e00d6 */
[----:B------:R-:W2:Y:S01]  /*106d0*/  LDL.LU.64 R212, [R1+0x150] ;  /* 0x0001500001d47983 */ /* 0x000ea20000300a00 */
[----:B------:R-:W-:-:S03]  /*106e0*/  IMAD.MOV.U32 R115, RZ, RZ, R215 ;  /* 0x000000ffff737224 */ /* 0x000fc600078e00d7 */
[----:B------:R-:W2:Y:S04]  /*106f0*/  LDL.LU.64 R214, [R1+0x158] ;  /* 0x0001580001d67983 */ /* 0x000ea80000300a00 */
[----:B------:R-:W-:Y:S04]  /*10700*/  STL [R1+0x33c], R227 ;  /* 0x00033ce301007387 */ /* 0x000fe80000100800 */
        /* <DEDUP_REMOVED lines=8> */
[----:B------:R-:W-:Y:S04]  /*10790*/  STL.64 [R1+0x358], R198 ;  /* 0x000358c601007387 */ /* 0x000fe80000100a00 */
[----:B------:R-:W-:Y:S04]  /*107a0*/  STL.64 [R1+0x350], R196 ;  /* 0x000350c401007387 */ /* 0x000fe80000100a00 */
[----:B------:R-:W-:Y:S04]  /*107b0*/  STL.64 [R1+0x348], R194 ;  /* 0x000348c201007387 */ /* 0x000fe80000100a00 */
[----:B------:R0:W-:Y:S01]  /*107c0*/  STL.64 [R1+0x340], R192 ;  /* 0x000340c001007387 */ /* 0x0001e20000100a00 */
[----:B------:R-:W-:-:S02]  /*107d0*/  WARPGROUP.DEPBAR.LE gsb0, 0x0 ;  /* 0x00008000000079c5 */ /* 0x000fc40000010000 */
[----:B------:R-:W-:Y:S01]  /*107e0*/  WARPGROUP.ARRIVE ;  /* 0x00000000000079c5 */ /* 0x000fe20000000000 */
[----:B0-----:R-:W4:Y:S04]  /*107f0*/  LDL.LU.64 R192, [R1+0x40] ;  /* 0x0000400001c07983 */ /* 0x001f280000300a00 */
[----:B------:R-:W4:Y:S04]  /*10800*/  LDL.LU.64 R194, [R1+0x48] ;  /* 0x0000480001c27983 */ /* 0x000f280000300a00 */
[----:B------:R-:W4:Y:S04]  /*10810*/  LDL.LU.64 R196, [R1+0x50] ;  /* 0x0000500001c47983 */ /* 0x000f280000300a00 */
[----:B------:R-:W4:Y:S01]  /*10820*/  LDL.LU.64 R198, [R1+0x58] ;  /* 0x0000580001c67983 */ /* 0x000f220000300a00 */
[----:B------:R-:W-:Y:S01]  /*10830*/  UMOV UR44, UR52 ;  /* 0x00000034002c7c82 */ /* 0x000fe20008000000 */
[----:B------:R-:W-:-:S02]  /*10840*/  UMOV UR45, UR53 ;  /* 0x00000035002d7c82 */ /* 0x000fc40008000000 */
        /* <DEDUP_REMOVED lines=24> */
[----:B----4-:R-:W-:-:S06]  /*109d0*/  WARPGROUP.ARRIVE ;  /* 0x00000000000079c5 */ /* 0x010fcc0000000000 */
[----:B------:R-:W-:Y:S01]  /*109e0*/  HGMMA.64x16x16.F32.BF16 R192, gdesc[UR20], R192, gsb0 ;  /* 0x0020000014c079f0 */ /* 0x000fe200080018c0 */
[----:B------:R-:W-:Y:S01]  /*109f0*/  UMOV UR16, UR52 ;  /* 0x0000003400107c82 */ /* 0x000fe20008000000 */
[----:B------:R-:W-:Y:S01]  /*10a00*/  UMOV UR17, UR53 ;  /* 0x0000003500117c82 */ /* 0x000fe20008000000 */
[----:B------:R-:W-:Y:S02]  /*10a10*/  WARPGROUP.DEPBAR.LE gsb0, 0x0 ;  /* 0x00008000000079c5 */ /* 0x000fe40000010000 */
[----:B---3--:R-:W-:-:S06]  /*10a20*/  WARPGROUP.ARRIVE ;  /* 0x00000000000079c5 */ /* 0x008fcc0000000000 */
[----:B------:R-:W-:Y:S01]  /*10a30*/  HGMMA.64x16x16.F32.BF16 R228, gdesc[UR16], R228, gsb0 ;  /* 0x0020000010e479f0 */ /* 0x000fe200080018e4 */
[----:B------:R-:W-:Y:S01]  /*10a40*/  UMOV UR12, UR52 ;  /* 0x00000034000c7c82 */ /* 0x000fe20008000000 */
[----:B------:R-:W-:Y:S01]  /*10a50*/  UMOV UR13, UR53 ;  /* 0x00000035000d7c82 */ /* 0x000fe20008000000 */
[----:B------:R-:W-:Y:S04]  /*10a60*/  STL.64 [R1+0x378], R166 ;  /* 0x000378a601007387 */ /* 0x000fe80000100a00 */
[----:B------:R-:W-:Y:S04]  /*10a70*/  STL.64 [R1+0x370], R164 ;  /* 0x000370a401007387 */ /* 0x000fe80000100a00 */
[----:B------:R-:W-:Y:S01]  /*10a80*/  STL.64 [R1+0x368], R162 ;  /* 0x000368a201007387 */ /* 0x000fe20000100a00 */
[----:B------:R-:W-:-:S02]  /*10a90*/  WARPGROUP.DEPBAR.LE gsb0, 0x0 ;  /* 0x00008000000079c5 */ /* 0x000fc40000010000 */
[----:B--2---:R-:W-:-:S06]  /*10aa0*/  WARPGROUP.ARRIVE ;  /* 0x00000000000079c5 */ /* 0x004fcc0000000000 */
[----:B------:R-:W-:Y:S01]  /*10ab0*/  HGMMA.64x16x16.F32.BF16 R208, gdesc[UR12], R208, gsb0 ;  /* 0x002000000cd079f0 */ /* 0x000fe200080018d0 */
        /* <DEDUP_REMOVED lines=9> */
[----:B------:R-:W-:Y:S04]  /*10b50*/  STL.64 [R1+0x3d8], R70 ;  /* 0x0003d84601007387 */ /* 0x000fe80000100a00 */
[----:B------:R-:W-:Y:S04]  /*10b60*/  STL.64 [R1+0x3d0], R68 ;  /* 0x0003d04401007387 */ /* 0x000fe80000100a00 */
[----:B------:R-:W-:Y:S04]  /*10b70*/  STL.64 [R1+0x3c8], R66 ;  /* 0x0003c84201007387 */ /* 0x000fe80000100a00 */
[----:B------:R2:W-:Y:S04]  /*10b80*/  STL.64 [R1+0x3c0], R64 ;  /* 0x0003c04001007387 */ /* 0x0005e80000100a00 */
[----:B0-----:R-:W3:Y:S01]  /*10b90*/  LDL.LU R160, [R1+0xa0] ;  /* 0x0000a00001a07983 */ /* 0x001ee20000300800 */
[----:B------:R-:W-:-:S03]  /*10ba0*/  IMAD.MOV.U32 R77, RZ, RZ, R109 ;  /* 0x000000ffff4d7224 */ /* 0x000fc600078e006d */
[----:B------:R-:W3:Y:S01]  /*10bb0*/  LDL.LU R161, [R1+0xa4] ;  /* 0x0000a40001a17983 */ /* 0x000ee20000300800 */
[----:B------:R-:W-:-:S03]  /*10bc0*/  IMAD.MOV.U32 R78, RZ, RZ, R110 ;  /* 0x000000ffff4e7224 */ /* 0x000fc600078e006e */
[----:B------:R-:W3:Y:S01]  /*10bd0*/  LDL.LU R162, [R1+0xa8] ;  /* 0x0000a80001a27983 */ /* 0x000ee20000300800 */
[----:B------:R-:W-:Y:S01]  /*10be0*/  IMAD.MOV.U32 R40, RZ, RZ, R111 ;  /* 0x000000ffff287224 */ /* 0x000fe200078e006f */
[----:B------:R-:W-:Y:S02]  /*10bf0*/  MOV R109, R117 ;  /* 0x00000075006d7202 */ /* 0x000fe40000000f00 */
[----:B------:R-:W3:Y:S01]  /*10c00*/  LDL.LU R163, [R1+0xac] ;  /* 0x0000ac0001a37983 */ /* 0x000ee20000300800 */
[----:B------:R-:W-:Y:S01]  /*10c10*/  IMAD.MOV.U32 R110, RZ, RZ, R118 ;  /* 0x000000ffff6e7224 */ /* 0x000fe200078e0076 */
[----:B------:R-:W-:Y:S02]  /*10c20*/  MOV R118, R146 ;  /* 0x0000009200767202 */ /* 0x000fe40000000f00 */
[----:B------:R-:W3:Y:S01]  /*10c30*/  LDL.LU R164, [R1+0xb0] ;  /* 0x0000b00001a47983 */ /* 0x000ee20000300800 */
[----:B------:R-:W-:Y:S01]  /*10c40*/  IMAD.MOV.U32 R111, RZ, RZ, R119 ;  /* 0x000000ffff6f7224 */ /* 0x000fe200078e0077 */
[----:B------:R-:W-:Y:S01]  /*10c50*/  MOV R146, R14 ;  /* 0x0000000e00927202 */ /* 0x000fe20000000f00 */
[----:B------:R-:W-:Y:S01]  /*10c60*/  IMAD.MOV.U32 R117, RZ, RZ, R145 ;  /* 0x000000ffff757224 */ /* 0x000fe200078e0091 */
[----:B------:R-:W3:Y:S01]  /*10c70*/  LDL.LU R165, [R1+0xb4] ;  /* 0x0000b40001a57983 */ /* 0x000ee20000300800 */
[----:B------:R-:W-:Y:S01]  /*10c80*/  IMAD.MOV.U32 R119, RZ, RZ, R147 ;  /* 0x000000ffff777224 */ /* 0x000fe200078e0093 */
[----:B------:R-:W-:-:S02]  /*10c90*/  WARPGROUP.DEPBAR.LE gsb0, 0x0 ;  /* 0x00008000000079c5 */ /* 0x000fc40000010000 */
[----:B------:R-:W3:Y:S01]  /*10ca0*/  LDL.LU R166, [R1+0xb8] ;  /* 0x0000b80001a67983 */ /* 0x000ee20000300800 */
[----:B------:R-:W-:Y:S01]  /*10cb0*/  IMAD.MOV.U32 R145, RZ, RZ, R13 ;  /* 0x000000ffff917224 */ /* 0x000fe200078e000d */
[----:B------:R-:W-:Y:S01]  /*10cc0*/  MOV R5, R210 ;  /* 0x000000d200057202 */ /* 0x000fe20000000f00 */
[----:B------:R-:W-:Y:S01]  /*10cd0*/  IMAD.MOV.U32 R17, RZ, RZ, R208 ;  /* 0x000000ffff117224 */ /* 0x000fe200078e00d0 */
[----:B------:R-:W3:Y:S01]  /*10ce0*/  LDL.LU R167, [R1+0xbc] ;  /* 0x0000bc0001a77983 */ /* 0x000ee20000300800 */
[----:B------:R-:W-:Y:S02]  /*10cf0*/  IMAD.MOV.U32 R16, RZ, RZ, R209 ;  /* 0x000000ffff107224 */ /* 0x000fe400078e00d1 */
[----:B------:R-:W-:Y:S01]  /*10d00*/  IMAD.MOV.U32 R147, RZ, RZ, R15 ;  /* 0x000000ffff937224 */ /* 0x000fe200078e000f */
[----:B------:R-:W4:Y:S01]  /*10d10*/  LDL.LU.64 R208, [R1+0x1c0] ;  /* 0x0001c00001d07983 */ /* 0x000f220000300a00 */
[----:B------:R-:W-:Y:S01]  /*10d20*/  IMAD.MOV.U32 R14, RZ, RZ, R234 ;  /* 0x000000ffff0e7224 */ /* 0x000fe200078e00ea */
[----:B------:R-:W-:Y:S01]  /*10d30*/  MOV R15, R233 ;  /* 0x000000e9000f7202 */ /* 0x000fe20000000f00 */
[----:B------:R-:W-:-:S02]  /*10d40*/  IMAD.MOV.U32 R13, RZ, RZ, R235 ;  /* 0x000000ffff0d7224 */ /* 0x000fc400078e00eb */
[----:B------:R-:W-:Y:S02]  /*10d50*/  IMAD.MOV.U32 R2, RZ, RZ, R211 ;  /* 0x000000ffff027224 */ /* 0x000fe400078e00d3 */
[----:B------:R-:W-:Y:S01]  /*10d60*/  IMAD.MOV.U32 R19, RZ, RZ, R232 ;  /* 0x000000ffff137224 */ /* 0x000fe200078e00e8 */
[----:B------:R-:W4:Y:S01]  /*10d70*/  LDL.LU.64 R210, [R1+0x1c8] ;  /* 0x0001c80001d27983 */ /* 0x000f220000300a00 */
[----:B------:R-:W-:Y:S01]  /*10d80*/  IMAD.MOV.U32 R235, RZ, RZ, R212 ;  /* 0x000000ffffeb7224 */ /* 0x000fe200078e00d4 */
[----:B------:R-:W-:Y:S01]  /*10d90*/  MOV R232, R215 ;  /* 0x000000d700e87202 */ /* 0x000fe20000000f00 */
[----:B------:R-:W-:Y:S02]  /*10da0*/  IMAD.MOV.U32 R234, RZ, RZ, R213 ;  /* 0x000000ffffea7224 */ /* 0x000fe400078e00d5 */
[----:B------:R-:W-:Y:S01]  /*10db0*/  IMAD.MOV.U32 R233, RZ, RZ, R214 ;  /* 0x000000ffffe97224 */ /* 0x000fe200078e00d6 */
[----:B------:R-:W4:Y:S04]  /*10dc0*/  LDL.LU.64 R212, [R1+0x1d0] ;  /* 0x0001d00001d47983 */ /* 0x000f280000300a00 */
[----:B------:R-:W4:Y:S04]  /*10dd0*/  LDL.LU.64 R214, [R1+0x1d8] ;  /* 0x0001d80001d67983 */ /* 0x000f280000300a00 */
[----:B-1----:R-:W3:Y:S04]  /*10de0*/  LDL.LU R96, [R1+0x1a0] ;  /* 0x0001a00001607983 */ /* 0x002ee80000300800 */
[----:B------:R-:W3:Y:S04]  /*10df0*/  LDL.LU R97, [R1+0x1a4] ;  /* 0x0001a40001617983 */ /* 0x000ee80000300800 */
[----:B------:R-:W3:Y:S04]  /*10e00*/  LDL.LU R98, [R1+0x1a8] ;  /* 0x0001a80001627983 */ /* 0x000ee80000300800 */
[----:B------:R-:W3:Y:S04]  /*10e10*/  LDL.LU R99, [R1+0x1ac] ;  /* 0x0001ac0001637983 */ /* 0x000ee80000300800 */
[----:B------:R-:W3:Y:S04]  /*10e20*/  LDL.LU R100, [R1+0x1b0] ;  /* 0x0001b00001647983 */ /* 0x000ee80000300800 */
[----:B------:R-:W3:Y:S04]  /*10e30*/  LDL.LU R101, [R1+0x1b4] ;  /* 0x0001b40001657983 */ /* 0x000ee80000300800 */
[----:B------:R-:W3:Y:S04]  /*10e40*/  LDL.LU R102, [R1+0x1b8] ;  /* 0x0001b80001667983 */ /* 0x000ee80000300800 */
[----:B------:R-:W3:Y:S04]  /*10e50*/  LDL.LU R103, [R1+0x1bc] ;  /* 0x0001bc0001677983 */ /* 0x000ee80000300800 */
[----:B--2---:R-:W2:Y:S04]  /*10e60*/  LDL.LU R64, [R1+0x220] ;  /* 0x0002200001407983 */ /* 0x004ea80000300800 */
[----:B------:R-:W2:Y:S04]  /*10e70*/  LDL.LU R65, [R1+0x224] ;  /* 0x0002240001417983 */ /* 0x000ea80000300800 */
[----:B------:R-:W2:Y:S04]  /*10e80*/  LDL.LU R66, [R1+0x228] ;  /* 0x0002280001427983 */ /* 0x000ea80000300800 */
[----:B------:R-:W2:Y:S04]  /*10e90*/  LDL.LU R67, [R1+0x22c] ;  /* 0x00022c0001437983 */ /* 0x000ea80000300800 */
[----:B------:R-:W2:Y:S04]  /*10ea0*/  LDL.LU R68, [R1+0x230] ;  /* 0x0002300001447983 */ /* 0x000ea80000300800 */
[----:B------:R-:W2:Y:S04]  /*10eb0*/  LDL.LU R69, [R1+0x234] ;  /* 0x0002340001457983 */ /* 0x000ea80000300800 */
[----:B------:R-:W2:Y:S04]  /*10ec0*/  LDL.LU R70, [R1+0x238] ;  /* 0x0002380001467983 */ /* 0x000ea80000300800 */
[----:B------:R-:W2:Y:S04]  /*10ed0*/  LDL.LU R71, [R1+0x23c] ;  /* 0x00023c0001477983 */ /* 0x000ea80000300800 */
[----:B------:R-:W3:Y:S04]  /*10ee0*/  LDL.LU R128, [R1+0x120] ;  /* 0x0001200001807983 */ /* 0x000ee80000300800 */
[----:B------:R-:W3:Y:S04]  /*10ef0*/  LDL.LU R129, [R1+0x124] ;  /* 0x0001240001817983 */ /* 0x000ee80000300800 */
[----:B------:R-:W3:Y:S04]  /*10f00*/  LDL.LU R130, [R1+0x128] ;  /* 0x0001280001827983 */ /* 0x000ee80000300800 */
[----:B------:R-:W3:Y:S04]  /*10f10*/  LDL.LU R131, [R1+0x12c] ;  /* 0x00012c0001837983 */ /* 0x000ee80000300800 */
[----:B------:R-:W3:Y:S04]  /*10f20*/  LDL.LU R132, [R1+0x130] ;  /* 0x0001300001847983 */ /* 0x000ee80000300800 */
[----:B------:R-:W3:Y:S04]  /*10f30*/  LDL.LU R133, [R1+0x134] ;  /* 0x0001340001857983 */ /* 0x000ee80000300800 */
[----:B------:R-:W3:Y:S04]  /*10f40*/  LDL.LU R134, [R1+0x138] ;  /* 0x0001380001867983 */ /* 0x000ee80000300800 */
[----:B------:R-:W3:Y:S01]  /*10f50*/  LDL.LU R135, [R1+0x13c] ;  /* 0x00013c0001877983 */ /* 0x000ee20000300800 */
[----:B------:R-:W-:-:S02]  /*10f60*/  IMAD.MOV.U32 R76, RZ, RZ, R108 ;  /* 0x000000ffff4c7224 */ /* 0x000fc400078e006c */
[----:B------:R-:W-:Y:S02]  /*10f70*/  IMAD.MOV.U32 R108, RZ, RZ, R116 ;  /* 0x000000ffff6c7224 */ /* 0x000fe400078e0074 */
[----:B------:R-:W-:Y:S02]  /*10f80*/  IMAD.MOV.U32 R116, RZ, RZ, R144 ;  /* 0x000000ffff747224 */ /* 0x000fe400078e0090 */
[----:B------:R-:W-:Y:S02]  /*10f90*/  IMAD.MOV.U32 R144, RZ, RZ, R12 ;  /* 0x000000ffff907224 */ /* 0x000fe400078e000c */
[----:B------:R-:W-:Y:S02]  /*10fa0*/  IMAD.MOV.U32 R183, RZ, RZ, R11 ;  /* 0x000000ffffb77224 */ /* 0x000fe400078e000b */
[----:B------:R-:W-:Y:S01]  /*10fb0*/  IMAD.MOV.U32 R12, RZ, RZ, R192 ;  /* 0x000000ffff0c7224 */ /* 0x000fe200078e00c0 */
[----:B------:R-:W-:Y:S01]  /*10fc0*/  MOV R181, R9 ;  /* 0x0000000900b57202 */ /* 0x000fe20000000f00 */
[----:B------:R-:W-:Y:S01]  /*10fd0*/  IMAD.MOV.U32 R182, RZ, RZ, R10 ;  /* 0x000000ffffb67224 */ /* 0x000fe200078e000a */
[----:B------:R-:W3:Y:S01]  /*10fe0*/  LDL.LU R192, [R1+0x20] ;  /* 0x0000200001c07983 */ /* 0x000ee20000300800 */
[----:B------:R-:W-:Y:S01]  /*10ff0*/  IMAD.MOV.U32 R11, RZ, RZ, R193 ;  /* 0x000000ffff0b7224 */ /* 0x000fe200078e00c1 */
[----:B------:R-:W-:Y:S01]  /*11000*/  MOV R9, R195 ;  /* 0x000000c300097202 */ /* 0x000fe20000000f00 */
[----:B------:R-:W-:Y:S01]  /*11010*/  IMAD.MOV.U32 R10, RZ, RZ, R194 ;  /* 0x000000ffff0a7224 */ /* 0x000fe200078e00c2 */
[----:B------:R-:W3:Y:S01]  /*11020*/  LDL.LU R193, [R1+0x24] ;  /* 0x0000240001c17983 */ /* 0x000ee20000300800 */
[----:B------:R-:W-:-:S02]  /*11030*/  IMAD.MOV.U32 R180, RZ, RZ, R8 ;  /* 0x000000ffffb47224 */ /* 0x000fc400078e0008 */
[----:B------:R-:W-:Y:S01]  /*11040*/  IMAD.MOV.U32 R8, RZ, RZ, R196 ;  /* 0x000000ffff087224 */ /* 0x000fe200078e00c4 */
[----:B------:R-:W3:Y:S01]  /*11050*/  LDL.LU R194, [R1+0x28] ;  /* 0x0000280001c27983 */ /* 0x000ee20000300800 */
[----:B------:R-:W-:Y:S01]  /*11060*/  UMOV UR8, UR52 ;  /* 0x0000003400087c82 */ /* 0x000fe20008000000 */
[----:B------:R-:W-:Y:S02]  /*11070*/  UMOV UR9, UR53 ;  /* 0x0000003500097c82 */ /* 0x000fe40008000000 */
[----:B------:R-:W3:Y:S04]  /*11080*/  LDL.LU R195, [R1+0x2c] ;  /* 0x00002c0001c37983 */ /* 0x000ee80000300800 */
[----:B------:R-:W3:Y:S01]  /*11090*/  LDL.LU R196, [R1+0x30] ;  /* 0x0000300001c47983 */ /* 0x000ee20000300800 */
[----:B------:R-:W-:-:S02]  /*110a0*/  IMAD.MOV.U32 R7, RZ, RZ, R197 ;  /* 0x000000ffff077224 */ /* 0x000fc400078e00c5 */
[----:B------:R-:W-:Y:S02]  /*110b0*/  IMAD.MOV.U32 R0, RZ, RZ, R199 ;  /* 0x000000ffff007224 */ /* 0x000fe400078e00c7 */
[----:B------:R-:W-:Y:S02]  /*110c0*/  IMAD.MOV.U32 R6, RZ, RZ, R198 ;  /* 0x000000ffff067224 */ /* 0x000fe400078e00c6 */
[----:B------:R-:W-:Y:S02]  /*110d0*/  IMAD.MOV.U32 R197, RZ, RZ, R18 ;  /* 0x000000ffffc57224 */ /* 0x000fe400078e0012 */
[----:B------:R-:W-:Y:S02]  /*110e0*/  IMAD.MOV.U32 R199, RZ, RZ, R3 ;  /* 0x000000ffffc77224 */ /* 0x000fe400078e0003 */
[----:B------:R-:W-:Y:S02]  /*110f0*/  IMAD.MOV.U32 R20, RZ, RZ, R231 ;  /* 0x000000ffff147224 */ /* 0x000fe400078e00e7 */
[----:B------:R-:W-:Y:S01]  /*11100*/  IMAD.MOV.U32 R198, RZ, RZ, R4 ;  /* 0x000000ffffc67224 */ /* 0x000fe200078e0004 */
[----:B------:R-:W-:Y:S01]  /*11110*/  MOV R23, R228 ;  /* 0x000000e400177202 */ /* 0x000fe20000000f00 */
[----:B------:R-:W-:-:S02]  /*11120*/  IMAD.MOV.U32 R22, RZ, RZ, R229 ;  /* 0x000000ffff167224 */ /* 0x000fc400078e00e5 */
[----:B------:R-:W-:Y:S01]  /*11130*/  IMAD.MOV.U32 R21, RZ, RZ, R230 ;  /* 0x000000ffff157224 */ /* 0x000fe200078e00e6 */
[----:B------:R-:W-:Y:S02]  /*11140*/  UIADD3 UR20, UR4, 0x6, URZ ;  /* 0x0000000604147890 */ /* 0x000fe4000fffe03f */
[----:B------:R-:W-:Y:S02]  /*11150*/  UIADD3 UR16, UR5, 0x6, URZ ;  /* 0x0000000605107890 */ /* 0x000fe4000fffe03f */
[----:B------:R-:W-:Y:S01]  /*11160*/  UIADD3 UR14, UR5, 0x86, URZ ;  /* 0x00000086050e7890 */ /* 0x000fe2000fffe03f */
[----:B------:R-:W-:Y:S01]  /*11170*/  UMOV UR15, 0x40000040 ;  /* 0x40000040000f7882 */ /* 0x000fe20000000000 */
[----:B----4-:R-:W-:-:S06]  /*11180*/  WARPGROUP.ARRIVE ;  /* 0x00000000000079c5 */ /* 0x010fcc0000000000 */
[----:B------:R-:W-:Y:S01]  /*11190*/  HGMMA.64x16x16.F32.BF16 R208, gdesc[UR8], R208, gsb0 ;  /* 0x0020000008d079f0 */ /* 0x000fe200080018d0 */
[----:B------:R-:W-:Y:S01]  /*111a0*/  UMOV UR8, UR20 ;  /* 0x0000001400087c82 */ /* 0x000fe20008000000 */
[----:B------:R-:W-:Y:S01]  /*111b0*/  UMOV UR9, 0x40000040 ;  /* 0x4000004000097882 */ /* 0x000fe20000000000 */
[----:B------:R-:W-:Y:S01]  /*111c0*/  UMOV UR10, UR16 ;  /* 0x00000010000a7c82 */ /* 0x000fe20008000000 */
[----:B------:R-:W-:Y:S01]  /*111d0*/  UMOV UR11, 0x40000040 ;  /* 0x40000040000b7882 */ /* 0x000fe20000000000 */
[----:B------:R-:W-:Y:S02]  /*111e0*/  WARPGROUP.DEPBAR.LE gsb0, 0x0 ;  /* 0x00008000000079c5 */ /* 0x000fe40000010000 */
        /* <DEDUP_REMOVED lines=8> */
[----:B------:R-:W-:-:S02]  /*11270*/  IMAD.MOV.U32 R230, RZ, RZ, R211 ;  /* 0x000000ffffe67224 */ /* 0x000fc400078e00d3 */
[----:B------:R-:W-:Y:S01]  /*11280*/  IMAD.MOV.U32 R227, RZ, RZ, R208 ;  /* 0x000000ffffe37224 */ /* 0x000fe200078e00d0 */
[----:B------:R-:W4:Y:S04]  /*11290*/  LDL.LU.64 R210, [R1+0x4e8] ;  /* 0x0004e80001d27983 */ /* 0x000f280000300a00 */
[----:B------:R-:W4:Y:S01]  /*112a0*/  LDL.LU.64 R208, [R1+0x4e0] ;  /* 0x0004e00001d07983 */ /* 0x000f220000300a00 */
[----:B--2---:R-:W-:-:S06]  /*112b0*/  WARPGROUP.ARRIVE ;  /* 0x00000000000079c5 */ /* 0x004fcc0000000000 */
[----:B------:R-:W-:Y:S01]  /*112c0*/  HGMMA.64x16x16.F32.BF16 R64, gdesc[UR8], R64, gsb0 ;  /* 0x00200000084079f0 */ /* 0x000fe20008001840 */
[----:B------:R-:W-:Y:S01]  /*112d0*/  UMOV UR12, UR8 ;  /* 0x00000008000c7c82 */ /* 0x000fe20008000000 */
[----:B------:R-:W-:Y:S01]  /*112e0*/  UMOV UR13, UR9 ;  /* 0x00000009000d7c82 */ /* 0x000fe20008000000 */
        /* <DEDUP_REMOVED lines=31> */
[----:B----4-:R-:W-:-:S06]  /*114e0*/  WARPGROUP.ARRIVE ;  /* 0x00000000000079c5 */ /* 0x010fcc0000000000 */
        /* <DEDUP_REMOVED lines=92> */
[----:B------:R-:W-:Y:S01]  /*11ab0*/  IMAD.MOV.U32 R149, RZ, RZ, R141 ;  /* 0x000000ffff957224 */ /* 0x000fe200078e008d */
[----:B------:R-:W-:Y:S01]  /*11ac0*/  MOV R151, R143 ;  /* 0x0000008f00977202 */ /* 0x000fe20000000f00 */
[----:B------:R-:W-:Y:S01]  /*11ad0*/  IMAD.MOV.U32 R150, RZ, RZ, R142 ;  /* 0x000000ffff967224 */ /* 0x000fe200078e008e */
[----:B------:R-:W3:Y:S04]  /*11ae0*/  LDL.LU R141, [R1+0x488] ;  /* 0x00048800018d7983 */ /* 0x000ee80000300800 */
[----:B------:R-:W3:Y:S04]  /*11af0*/  LDL.LU R142, [R1+0x484] ;  /* 0x00048400018e7983 */ /* 0x000ee80000300800 */
[----:B------:R-:W3:Y:S01]  /*11b00*/  LDL.LU R143, [R1+0x480] ;  /* 0x00048000018f7983 */ /* 0x000ee20000300800 */
[----:B------:R-:W-:Y:S01]  /*11b10*/  IMAD.MOV.U32 R192, RZ, RZ, R72 ;  /* 0x000000ffffc07224 */ /* 0x000fe200078e0048 */
[----:B------:R-:W-:Y:S01]  /*11b20*/  MOV R193, R73 ;  /* 0x0000004900c17202 */ /* 0x000fe20000000f00 */
[----:B------:R-:W-:-:S02]  /*11b30*/  IMAD.MOV.U32 R194, RZ, RZ, R74 ;  /* 0x000000ffffc27224 */ /* 0x000fc400078e004a */
[----:B------:R-:W-:Y:S02]  /*11b40*/  IMAD.MOV.U32 R195, RZ, RZ, R75 ;  /* 0x000000ffffc37224 */ /* 0x000fe400078e004b */
        /* <DEDUP_REMOVED lines=34> */
[----:B0-----:R-:W-:Y:S01]  /*11d70*/  IMAD.MOV.U32 R118, RZ, RZ, R110 ;  /* 0x000000ffff767224 */ /* 0x001fe200078e006e */
[----:B-1----:R-:W-:Y:S01]  /*11d80*/  MOV R116, R108 ;  /* 0x0000006c00747202 */ /* 0x002fe20000000f00 */
[----:B------:R-:W-:-:S02]  /*11d90*/  IMAD.MOV.U32 R117, RZ, RZ, R109 ;  /* 0x000000ffff757224 */ /* 0x000fc400078e006d */
[----:B--2---:R-:W-:Y:S02]  /*11da0*/  IMAD.MOV.U32 R114, RZ, RZ, R106 ;  /* 0x000000ffff727224 */ /* 0x004fe400078e006a */
[----:B----4-:R-:W-:Y:S02]  /*11db0*/  IMAD.MOV.U32 R112, RZ, RZ, R104 ;  /* 0x000000ffff707224 */ /* 0x010fe400078e0068 */
[----:B------:R-:W2:Y:S01]  /*11dc0*/  LDL.LU R104, [R1+0x47c] ;  /* 0x00047c0001687983 */ /* 0x000ea20000300800 */
[----:B------:R-:W-:Y:S02]  /*11dd0*/  IMAD.MOV.U32 R113, RZ, RZ, R105 ;  /* 0x000000ffff717224 */ /* 0x000fe400078e0069 */
[----:B------:R-:W-:Y:S01]  /*11de0*/  IMAD.MOV.U32 R115, RZ, RZ, R107 ;  /* 0x000000ffff737224 */ /* 0x000fe200078e006b */
        /* <DEDUP_REMOVED lines=47> */
[----:B------:R-:W-:-:S03]  /*120e0*/  MOV R103, R79 ;  /* 0x0000004f00677202 */ /* 0x000fc60000000f00 */
        /* <DEDUP_REMOVED lines=148> */
[----:B0-----:R-:W-:-:S02]  /*12a30*/  IMAD.MOV.U32 R208, RZ, RZ, R227 ;  /* 0x000000ffffd07224 */ /* 0x001fc400078e00e3 */
[----:B------:R-:W-:Y:S01]  /*12a40*/  IMAD.MOV.U32 R209, RZ, RZ, R228 ;  /* 0x000000ffffd17224 */ /* 0x000fe200078e00e4 */
[----:B------:R-:W4:Y:S01]  /*12a50*/  LDL.LU R227, [R1+0x33c] ;  /* 0x00033c0001e37983 */ /* 0x000f220000300800 */
[----:B-1----:R-:W-:Y:S02]  /*12a60*/  IMAD.MOV.U32 R210, RZ, RZ, R229 ;  /* 0x000000ffffd27224 */ /* 0x002fe400078e00e5 */
[----:B------:R-:W-:Y:S01]  /*12a70*/  IMAD.MOV.U32 R211, RZ, RZ, R230 ;  /* 0x000000ffffd37224 */ /* 0x000fe200078e00e6 */
[----:B------:R-:W4:Y:S01]  /*12a80*/  LDL.LU R228, [R1+0x338] ;  /* 0x0003380001e47983 */ /* 0x000f220000300800 */
[----:B------:R-:W-:-:S03]  /*12a90*/  MOV R212, R231 ;  /* 0x000000e700d47202 */ /* 0x000fc60000000f00 */
        /* <DEDUP_REMOVED lines=112> */
[----:B------:R-:W-:Y:S02]  /*131a0*/  IMAD.MOV.U32 R213, RZ, RZ, R4 ;  /* 0x000000ffffd57224 */ /* 0x000fe400078e0004 */
        /* <DEDUP_REMOVED lines=48> */
[----:B------:R-:W-:Y:S01]  /*134b0*/  BPT.TRAP 0x1 ;  /* 0x000000040000795c */ /* 0x000fe20000300000 */
.L_x_23:
[----:B------:R-:W2:Y:S01]  /*134c0*/  LDL R0, [R1+0x25c] ;  /* 0x00025c0001007983 */ /* 0x000ea20000100800 */
[----:B------:R-:W-:-:S04]  /*134d0*/  ULEA UR4, UR7, UR60, 0x3 ;  /* 0x0000003c07047291 */ /* 0x000fc8000f8e183f */
[----:B------:R-:W-:-:S04]  /*134e0*/  UIADD3 UR4, UR4, 0x10, URZ ;  /* 0x0000001004047890 */ /* 0x000fc8000fffe03f */
[----:B------:R-:W-:-:S09]  /*134f0*/  UPRMT UR4, URZ, 0x654, UR4 ;  /* 0x000006543f047896 */ /* 0x000fd20008000004 */
[----:B------:R-:W-:Y:S01]  /*13500*/  SYNCS.ARRIVE.TRANS64.RED.A1T0 RZ, [UR4], RZ ;  /* 0x000000ffffff79a7 */ /* 0x000fe20008100404 */
[----:B--2---:R-:W-:-:S13]  /*13510*/  R2UR UR5, R0 ;  /* 0x00000000000572ca */ /* 0x004fda00000e0000 */
[----:B------:R-:W-:-:S06]  /*13520*/  UISETP.GT.U32.AND UP0, UPT, UR5, 0x1, UPT ;  /* 0x000000010500788c */ /* 0x000fcc000bf04070 */
[----:B------:R-:W-:-:S13]  /*13530*/  PLOP3.LUT P1, PT, PT, PT, UP0, 0x80, 0x0 ;  /* 0x000000000000781c */ /* 0x000fda0003f2f008 */
[----:B------:R-:W-:Y:S05]  /*13540*/  @P1 BRA `(.L_x_24) ;  /* 0x0000000000041947 */ /* 0x000fea0003800000 */
[----:B------:R-:W-:Y:S01]  /*13550*/  BPT.TRAP 0x1 ;  /* 0x000000040000795c */ /* 0x000fe20000300000 */
.L_x_24:
[----:B------:R-:W-:Y:S02]  /*13560*/  UISETP.GT.AND UP2, UPT, UR39, 0x1, UPT ;  /* 0x000000012700788c */ /* 0x000fe4000bf44270 */
[----:B------:R-:W-:Y:S02]  /*13570*/  UIADD3 UR6, UR6, 0x1, URZ ;  /* 0x0000000106067890 */ /* 0x000fe4000fffe03f */
[----:B------:R-:W-:Y:S02]  /*13580*/  UIADD3 UR7, UR7, 0x1, URZ ;  /* 0x0000000107077890 */ /* 0x000fe4000fffe03f */
[----:B------:R-:W-:Y:S01]  /*13590*/  PLOP3.LUT P1, PT, PT, PT, UP2, 0x80, 0x0 ;  /* 0x000000000000781c */ /* 0x000fe20003f2f028 */
[----:B------:R-:W-:Y:S02]  /*135a0*/  UISETP.NE.AND UP0, UPT, UR6, 0x2, UPT ;  /* 0x000000020600788c */ /* 0x000fe4000bf05270 */
[----:B------:R-:W-:Y:S02]  /*135b0*/  UIADD3 UR4, UR39, -0x1, URZ ;  /* 0xffffffff27047890 */ /* 0x000fe4000fffe03f */
[----:B------:R-:W-:-:S02]  /*135c0*/  UISETP.NE.AND UP1, UPT, UR7, 0x2, UPT ;  /* 0x000000020700788c */ /* 0x000fc4000bf25270 */
[----:B------:R-:W-:Y:S02]  /*135d0*/  USEL UR5, URZ, 0x1, UP0 ;  /* 0x000000013f057887 */ /* 0x000fe40008000000 */
[----:B------:R-:W-:Y:S02]  /*135e0*/  USEL UR6, UR6, URZ, UP0 ;  /* 0x0000003f06067287 */ /* 0x000fe40008000000 */
[----:B------:R-:W-:Y:S02]  /*135f0*/  USEL UR7, UR7, URZ, UP1 ;  /* 0x0000003f07077287 */ /* 0x000fe40008800000 */
[----:B------:R-:W-:Y:S01]  /*13600*/  ULOP3.LUT UR38, UR38, UR5, URZ, 0x3c, !UPT ;  /* 0x0000000526267292 */ /* 0x000fe2000f8e3c3f */
[----:B------:R-:W-:Y:S01]  /*13610*/  UMOV UR39, UR4 ;  /* 0x0000000400277c82 */ /* 0x000fe20008000000 */
[----:B------:R-:W-:Y:S10]  /*13620*/  @P1 BRA `(.L_x_25) ;  /* 0xffffff70003c1947 */ /* 0x000ff4000383ffff */
.L_x_18:
[----:B------:R-:W1:Y:S02]  /*13630*/  LDC R0, c[0x0][0x28c] ;  /* 0x0000a300ff007b82 */ /* 0x000e640000000800 */
[----:B-1----:R-:W-:-:S13]  /*13640*/  ISETP.GE.AND P1, PT, R0, 0x1, PT ;  /* 0x000000010000780c */ /* 0x002fda0003f26270 */
[----:B------:R-:W-:Y:S05]  /*13650*/  @!P1 BRA `(.L_x_26) ;  /* 0x00000000003c9947 */ /* 0x000fea0003800000 */
[----:B------:R-:W-:Y:S05]  /*13660*/  @!P0 BRA `(.L_x_27) ;  /* 0x0000000000048947 */ /* 0x000fea0003800000 */
[----:B------:R-:W-:Y:S01]  /*13670*/  BPT.TRAP 0x1 ;  /* 0x000000040000795c */ /* 0x000fe20000300000 */
.L_x_27:
[----:B------:R-:W2:Y:S01]  /*13680*/  LDL R0, [R1+0x25c] ;  /* 0x00025c0001007983 */ /* 0x000ea20000100800 */
[----:B-----5:R-:W-:-:S13]  /*13690*/  R2UR UR4, R5 ;  /* 0x00000000050472ca */ /* 0x020fda00000e0000 */
[----:B------:R-:W-:-:S04]  /*136a0*/  UIADD3 UR4, UR4, UR61, URZ ;  /* 0x0000003d04047290 */ /* 0x000fc8000fffe03f */
[----:B------:R-:W-:-:S04]  /*136b0*/  USHF.L.U32 UR4, UR4, 0x3, URZ ;  /* 0x0000000304047899 */ /* 0x000fc8000800063f */
[----:B------:R-:W-:-:S04]  /*136c0*/  ULOP3.LUT UR4, UR4, 0x8, URZ, 0xc0, !UPT ;  /* 0x0000000804047892 */ /* 0x000fc8000f8ec03f */
[----:B------:R-:W-:-:S04]  /*136d0*/  UIADD3 UR4, UR60, 0x10, UR4 ;  /* 0x000000103c047890 */ /* 0x000fc8000fffe004 */
[----:B------:R-:W-:-:S09]  /*136e0*/  UPRMT UR4, URZ, 0x654, UR4 ;  /* 0x000006543f047896 */ /* 0x000fd20008000004 */
[----:B------:R-:W-:Y:S01]  /*136f0*/  SYNCS.ARRIVE.TRANS64.RED.A1T0 RZ, [UR4], RZ ;  /* 0x000000ffffff79a7 */ /* 0x000fe20008100404 */
[----:B--2---:R-:W-:-:S13]  /*13700*/  R2UR UR5, R0 ;  /* 0x00000000000572ca */ /* 0x004fda00000e0000 */
[----:B------:R-:W-:-:S06]  /*13710*/  UISETP.GT.U32.AND UP0, UPT, UR5, 0x1, UPT ;  /* 0x000000010500788c */ /* 0x000fcc000bf04070 */
[----:B------:R-:W-:-:S13]  /*13720*/  PLOP3.LUT P0, PT, PT, PT, UP0, 0x80, 0x0 ;  /* 0x000000000000781c */ /* 0x000fda0003f0f008 */
[----:B------:R-:W-:Y:S05]  /*13730*/  @P0 BRA `(.L_x_26) ;  /* 0x0000000000040947 */ /* 0x000fea0003800000 */
[----:B------:R-:W-:Y:S01]  /*13740*/  BPT.TRAP 0x1 ;  /* 0x000000040000795c */ /* 0x000fe20000300000 */
.L_x_26:
[----:B------:R-:W2:Y:S01]  /*13750*/  LDL R0, [R1+0x28c] ;  /* 0x00028c0001007983 */ /* 0x000ea20000100800 */
[----:B-----5:R-:W1:Y:S01]  /*13760*/  S2R R3, SR_TID.X ;  /* 0x0000000000037919 */ /* 0x020e620000002100 */
[----:B------:R-:W3:Y:S01]  /*13770*/  S2R R8, SR_TID.X ;  /* 0x0000000000087919 */ /* 0x000ee20000002100 */
[----:B------:R-:W-:Y:S01]  /*13780*/  R2UR UR4, R17 ;  /* 0x00000000110472ca */ /* 0x000fe200000e0000 */
[----:B------:R-:W-:Y:S01]  /*13790*/  ULDC.64 UR6, c[0x0][0x5d0] ;  /* 0x0001740000067ab9 */ /* 0x000fe20000000a00 */
[----:B------:R-:W4:Y:S04]  /*137a0*/  LDL.LU R5, [R1+0x288] ;  /* 0x0002880001057983 */ /* 0x000f280000300800 */
[----:B------:R-:W4:Y:S01]  /*137b0*/  LDL R20, [R1+0x260] ;  /* 0x0002600001147983 */ /* 0x000f220000100800 */
[----:B------:R-:W-:-:S06]  /*137c0*/  R2UR UR10, R18 ;  /* 0x00000000120a72ca */ /* 0x000fcc00000e0000 */
[----:B------:R-:W-:-:S06]  /*137d0*/  UIMAD UR5, UR4, 0xb0, URZ ;  /* 0x000000b0040578a4 */ /* 0x000fcc000f8e023f */
[----:B------:R-:W-:Y:S01]  /*137e0*/  MOV R6, UR5 ;  /* 0x0000000500067c02 */ /* 0x000fe20008000f00 */
[----:B------:R-:W-:Y:S01]  /*137f0*/  UIMAD.WIDE UR8, UR10, 0x200, URZ ;  /* 0x000002000a0878a5 */ /* 0x000fe2000f8e023f */
[----:B-1----:R-:W-:-:S04]  /*13800*/  SHF.R.U32.HI R3, RZ, 0x7, R3 ;  /* 0x00000007ff037819 */ /* 0x002fc80000011603 */
[----:B------:R-:W-:Y:S01]  /*13810*/  LOP3.LUT R3, R3, 0x1, RZ, 0xc0, !PT ;  /* 0x0000000103037812 */ /* 0x000fe200078ec0ff */
[C---:B---3--:R-:W-:Y:S01]  /*13820*/  IMAD.SHL.U32 R7, R8.reuse, 0x2, RZ ;  /* 0x0000000208077824 */ /* 0x048fe200078e00ff */
[----:B------:R-:W-:-:S03]  /*13830*/  LOP3.LUT R4, R8, 0x60, RZ, 0xc0, !PT ;  /* 0x0000006008047812 */ /* 0x000fc600078ec0ff */
[----:B------:R-:W-:Y:S01]  /*13840*/  IMAD.SHL.U32 R17, R3, 0x40, RZ ;  /* 0x0000004003117824 */ /* 0x000fe200078e00ff */
[----:B------:R-:W-:Y:S02]  /*13850*/  SHF.R.U32.HI R4, RZ, 0x1, R4 ;  /* 0x00000001ff047819 */ /* 0x000fe40000011604 */
[----:B------:R-:W-:-:S04]  /*13860*/  LOP3.LUT R6, R6, 0x6, R7, 0xf8, !PT ;  /* 0x0000000606067812 */ /* 0x000fc800078ef807 */
[----:B------:R-:W-:Y:S02]  /*13870*/  SHF.R.S32.HI R7, RZ, 0x1f, R6 ;  /* 0x0000001fff077819 */ /* 0x000fe40000011406 */
[----:B--2---:R-:W-:Y:S02]  /*13880*/  R2UR UR13, R0 ;  /* 0x00000000000d72ca */ /* 0x004fe400000e0000 */
[----:B------:R-:W-:-:S04]  /*13890*/  SHF.R.U32.HI R0, RZ, 0x2, R8 ;  /* 0x00000002ff007819 */ /* 0x000fc80000011608 */
[----:B------:R-:W-:-:S04]  /*138a0*/  LOP3.LUT R0, R0, 0x7, RZ, 0xc0, !PT ;  /* 0x0000000700007812 */ /* 0x000fc800078ec0ff */
[--C-:B------:R-:W-:Y:S02]  /*138b0*/  LOP3.LUT R17, R17, 0x40, R0.reuse, 0xe2, !PT ;  /* 0x0000004011117812 */ /* 0x100fe400078ee200 */
[----:B------:R-:W-:Y:S01]  /*138c0*/  IADD3 R0, RZ, -R4, -R0 ;  /* 0x80000004ff007210 */ /* 0x000fe20007ffe800 */
[----:B------:R-:W-:Y:S01]  /*138d0*/  UIADD3 UR61, UR13, UR61, URZ ;  /* 0x0000003d0d3d7290 */ /* 0x000fe2000fffe03f */
[----:B------:R-:W-:Y:S01]  /*138e0*/  LOP3.LUT R17, R17, UR8, R4, 0xfe, !PT ;  /* 0x0000000811117c12 */ /* 0x000fe2000f8efe04 */
[----:B------:R-:W-:Y:S01]  /*138f0*/  IMAD.U32 R4, RZ, RZ, UR6 ;  /* 0x00000006ff047e24 */ /* 0x000fe2000f8e00ff */
[----:B----4-:R-:W-:Y:S01]  /*13900*/  R2UR UR14, R20 ;  /* 0x00000000140e72ca */ /* 0x010fe200000e0000 */
[----:B------:R-:W-:Y:S01]  /*13910*/  UISETP.GT.U32.AND UP0, UPT, UR61, 0x1, UPT ;  /* 0x000000013d00788c */ /* 0x000fe2000bf04070 */
[----:B------:R-:W-:Y:S01]  /*13920*/  R2UR UR11, R5 ;  /* 0x00000000050b72ca */ /* 0x000fe200000e0000 */
[----:B------:R-:W-:Y:S02]  /*13930*/  IMAD R0, R3, -0x40, R0 ;  /* 0xffffffc003007824 */ /* 0x000fe400078e0200 */
[----:B------:R-:W-:-:S08]  /*13940*/  UISETP.LT.U32.AND UP0, UPT, UR13, 0x2, UP0 ;  /* 0x000000020d00788c */ /* 0x000fd00008701070 */
[----:B------:R-:W-:Y:S02]  /*13950*/  USHF.R.S32.HI UR12, URZ, 0x1f, UR14 ;  /* 0x0000001f3f0c7899 */ /* 0x000fe4000801140e */
[----:B------:R-:W-:Y:S02]  /*13960*/  IMAD.WIDE.U32 R4, R4, UR14, R6 ;  /* 0x0000000e04047c25 */ /* 0x000fe4000f8e0006 */
[----:B------:R-:W-:Y:S02]  /*13970*/  UIMAD UR4, UR12, UR6, URZ ;  /* 0x000000060c0472a4 */ /* 0x000fe4000f8e023f */
[----:B------:R-:W-:Y:S02]  /*13980*/  USHF.L.U32 UR6, UR10, 0x9, URZ ;  /* 0x000000090a067899 */ /* 0x000fe4000800063f */
[----:B------:R-:W-:Y:S01]  /*13990*/  UIMAD UR4, UR14, UR7, UR4 ;  /* 0x000000070e0472a4 */ /* 0x000fe2000f8e0204 */
[----:B------:R-:W-:Y:S02]  /*139a0*/  ULDC UR10, c[0x0][0x288] ;  /* 0x0000a200000a7ab9 */ /* 0x000fe40000000800 */
[----:B------:R-:W-:Y:S01]  /*139b0*/  ULDC UR7, c[0x0][0x284] ;  /* 0x0000a10000077ab9 */ /* 0x000fe20000000800 */
[----:B------:R-:W-:Y:S01]  /*139c0*/  UISETP.GE.AND UP1, UPT, UR5, UR10, UPT ;  /* 0x0000000a0500728c */ /* 0x000fe2000bf26270 */
[----:B------:R-:W-:-:S02]  /*139d0*/  IMAD.U32 R3, RZ, RZ, UR7 ;  /* 0x00000007ff037e24 */ /* 0x000fc4000f8e00ff */
[----:B------:R-:W-:Y:S01]  /*139e0*/  VIADD R5, R5, UR4 ;  /* 0x0000000405057c36 */ /* 0x000fe20008000000 */
[----:B------:R-:W-:Y:S02]  /*139f0*/  USHF.R.U32.HI UR4, URZ, 0x1, UR61 ;  /* 0x000000013f047899 */ /* 0x000fe4000801163d */
[----:B------:R-:W-:Y:S01]  /*13a00*/  IADD3 R0, R3, -UR6, R0 ;  /* 0x8000000603007c10 */ /* 0x000fe2000fffe000 */
[----:B------:R-:W-:Y:S01]  /*13a10*/  UISETP.GE.OR UP1, UPT, UR6, UR7, UP1 ;  /* 0x000000070600728c */ /* 0x000fe20008f26670 */
[----:B------:R-:W-:Y:S01]  /*13a20*/  LOP3.LUT R3, R8, 0x3, RZ, 0xc0, !PT ;  /* 0x0000000308037812 */ /* 0x000fe200078ec0ff */
[----:B------:R-:W-:Y:S01]  /*13a30*/  ULOP3.LUT UR4, UR4, 0x1, URZ, 0xc0, !UPT ;  /* 0x0000000104047892 */ /* 0x000fe2000f8ec03f */
[----:B------:R-:W-:Y:S01]  /*13a40*/  IMAD.MOV.U32 R8, RZ, RZ, -0x2 ;  /* 0xfffffffeff087424 */ /* 0x000fe200078e00ff */
[----:B------:R-:W-:Y:S02]  /*13a50*/  USEL UR6, URZ, 0x1, !UP0 ;  /* 0x000000013f067887 */ /* 0x000fe4000c000000 */
[----:B------:R-:W-:Y:S01]  /*13a60*/  UISETP.NE.U32.AND UP2, UPT, UR4, 0x1, UPT ;  /* 0x000000010400788c */ /* 0x000fe2000bf45070 */
[----:B------:R-:W-:Y:S01]  /*13a70*/  IMAD R3, R3, R8, UR10 ;  /* 0x0000000a03037e24 */ /* 0x000fe2000f8e0208 */
[----:B------:R-:W-:Y:S01]  /*13a80*/  PLOP3.LUT P0, PT, PT, PT, UP1, 0x80, 0x0 ;  /* 0x000000000000781c */ /* 0x000fe20003f0f018 */
[----:B------:R-:W-:-:S02]  /*13a90*/  ULOP3.LUT UR61, UR61, 0x1, URZ, 0xc0, !UPT ;  /* 0x000000013d3d7892 */ /* 0x000fc4000f8ec03f */
[----:B------:R-:W-:Y:S01]  /*13aa0*/  UISETP.GT.U32.AND UP2, UPT, UR13, 0x1, !UP2 ;  /* 0x000000010d00788c */ /* 0x000fe2000d744070 */
[----:B------:R-:W-:-:S03]  /*13ab0*/  IADD3 R3, R3, -UR5, RZ ;  /* 0x8000000503037c10 */ /* 0x000fc6000fffe0ff */
[----:B------:R-:W-:-:S04]  /*13ac0*/  USEL UR4, URZ, 0x1, !UP2 ;  /* 0x000000013f047887 */ /* 0x000fc8000d000000 */
[----:B------:R-:W-:-:S03]  /*13ad0*/  ULOP3.LUT UR11, UR4, UR11, UR6, 0x96, !UPT ;  /* 0x0000000b040b7292 */ /* 0x000fc6000f8e9606 */
[----:B------:R-:W-:-:S03]  /*13ae0*/  UMOV UR6, 0xffffffff ;  /* 0xffffffff00067882 */ /* 0x000fc60000000000 */
[----:B------:R-:W-:-:S05]  /*13af0*/  IMAD.U32 R8, RZ, RZ, UR11 ;  /* 0x0000000bff087e24 */ /* 0x000fca000f8e00ff */
[----:B------:R1:W-:Y:S01]  /*13b00*/  STL [R1+0x288], R8 ;  /* 0x0002880801007387 */ /* 0x0003e20000100800 */
[----:B------:R-:W-:Y:S05]  /*13b10*/  @P0 BRA `(.L_x_28) ;  /* 0x000001b800d80947 */ /* 0x000fea0003800000 */
[----:B------:R-:W-:Y:S01]  /*13b20*/  FSETP.NEU.AND P2, PT, R16, RZ, PT ;  /* 0x000000ff1000720b */ /* 0x000fe20003f4d000 */
[----:B------:R-:W-:Y:S01]  /*13b30*/  ULDC.64 UR10, c[0x0][0x5c8] ;  /* 0x00017200000a7ab9 */ /* 0x000fe20000000a00 */
[----:B------:R-:W-:Y:S01]  /*13b40*/  ISETP.GT.AND P0, PT, R3, RZ, PT ;  /* 0x000000ff0300720c */ /* 0x000fe20003f04270 */
[----:B------:R-:W-:Y:S01]  /*13b50*/  UIMAD UR4, UR9, UR10, URZ ;  /* 0x0000000a090472a4 */ /* 0x000fe2000f8e023f */
[----:B------:R-:W-:Y:S01]  /*13b60*/  IMAD.U32 R14, RZ, RZ, UR11 ;  /* 0x0000000bff0e7e24 */ /* 0x000fe2000f8e00ff */
[----:B------:R-:W-:Y:S01]  /*13b70*/  BSSY B0, `(.L_x_28) ;  /* 0x0001bb0000007945 */ /* 0x000fe20003800000 */
[----:B------:R-:W-:Y:S01]  /*13b80*/  IMAD.WIDE.U32 R4, R17, UR10, R4 ;  /* 0x0000000a11047c25 */ /* 0x000fe2000f8e0004 */
[----:B------:R-:W-:-:S03]  /*13b90*/  ISETP.GT.AND P1, PT, R0, RZ, P0 ;  /* 0x000000ff0000720c */ /* 0x000fc60000724270 */
[----:B------:R-:W-:-:S04]  /*13ba0*/  IMAD R14, R17, R14, UR4 ;  /* 0x00000004110e7e24 */ /* 0x000fc8000f8e020e */
[----:B------:R-:W-:Y:S01]  /*13bb0*/  IMAD.IADD R14, R5, 0x1, R14 ;  /* 0x00000001050e7824 */ /* 0x000fe200078e020e */
[----:B------:R-:W-:Y:S06]  /*13bc0*/  @!P2 BRA `(.L_x_29) ;  /* 0x000001500070a947 */ /* 0x000fec0003800000 */
[----:B------:R-:W1:Y:S01]  /*13bd0*/  LDC.64 R10, c[0x0][0x5b8] ;  /* 0x00016e00ff0a7b82 */ /* 0x000e620000000a00 */
[----:B------:R-:W2:Y:S01]  /*13be0*/  LDL.LU R21, [R1+0x220] ;  /* 0x0002200001157983 */ /* 0x000ea20000300800 */
[----:B------:R-:W-:-:S03]  /*13bf0*/  R2UR UR7, R20 ;  /* 0x00000000140772ca */ /* 0x000fc600000e0000 */
[----:B------:R-:W-:Y:S03]  /*13c00*/  STL.64 [R1+0x290], R24 ;  /* 0x0002901801007387 */ /* 0x000fe60000100a00 */
[----:B------:R-:W3:Y:S01]  /*13c10*/  LDC.64 R22, c[0x0][0x5b0] ;  /* 0x00016c00ff167b82 */ /* 0x000ee20000000a00 */
[----:B-1----:R-:W-:Y:S01]  /*13c20*/  IMAD.MOV.U32 R8, RZ, RZ, R11 ;  /* 0x000000ffff087224 */ /* 0x002fe200078e000b */
[----:B------:R1:W-:Y:S01]  /*13c30*/  STL [R1+0x250], R10 ;  /* 0x0002500a01007387 */ /* 0x0003e20000100800 */
[----:B------:R-:W-:-:S05]  /*13c40*/  MOV R235, R10 ;  /* 0x0000000a00eb7202 */ /* 0x000fca0000000f00 */
[C---:B------:R-:W-:Y:S01]  /*13c50*/  IMAD R5, R235.reuse, UR12, RZ ;  /* 0x0000000ceb057c24 */ /* 0x040fe2000f8e02ff */
[----:B---3--:R-:W-:Y:S01]  /*13c60*/  R2UR UR4, R22 ;  /* 0x00000000160472ca */ /* 0x008fe200000e0000 */
[----:B------:R-:W-:Y:S01]  /*13c70*/  IMAD.WIDE.U32 R232, R235, UR7, R6 ;  /* 0x00000007ebe87c25 */ /* 0x000fe2000f8e0006 */
[----:B-1----:R-:W1:Y:S03]  /*13c80*/  LDC.64 R10, c[0x0][0x5a8] ;  /* 0x00016a00ff0a7b82 */ /* 0x002e660000000a00 */
[----:B------:R-:W-:Y:S02]  /*13c90*/  IMAD R234, R8, UR7, R5 ;  /* 0x0000000708ea7c24 */ /* 0x000fe4000f8e0205 */
[----:B------:R-:W-:Y:S02]  /*13ca0*/  IMAD.MOV.U32 R236, RZ, RZ, R232 ;  /* 0x000000ffffec7224 */ /* 0x000fe400078e00e8 */
[----:B------:R-:W-:Y:S01]  /*13cb0*/  IMAD.IADD R237, R233, 0x1, R234 ;  /* 0x00000001e9ed7824 */ /* 0x000fe200078e02ea */
[----:B------:R-:W-:Y:S03]  /*13cc0*/  STL [R1+0x264], R234 ;  /* 0x000264ea01007387 */ /* 0x000fe60000100800 */
[----:B------:R-:W-:Y:S01]  /*13cd0*/  UIMAD UR4, UR9, UR4, URZ ;  /* 0x00000004090472a4 */ /* 0x000fe2000f8e023f */
[C---:B------:R-:W-:Y:S01]  /*13ce0*/  IMAD.WIDE.U32 R8, R17.reuse, R22, R236 ;  /* 0x0000001611087225 */ /* 0x040fe200078e00ec */
[----:B------:R-:W-:Y:S04]  /*13cf0*/  STL.64 [R1+0x248], R232 ;  /* 0x000248e801007387 */ /* 0x000fe80000100a00 */
[----:B------:R-:W-:Y:S01]  /*13d00*/  IMAD R19, R17, R23, UR4 ;  /* 0x0000000411137e24 */ /* 0x000fe2000f8e0217 */
[----:B------:R-:W-:-:S03]  /*13d10*/  ULDC.64 UR4, c[0x0][0x5c0] ;  /* 0x0001700000047ab9 */ /* 0x000fc60000000a00 */
[----:B------:R-:W-:Y:S01]  /*13d20*/  IMAD.IADD R5, R9, 0x1, R19 ;  /* 0x0000000109057824 */ /* 0x000fe200078e0213 */
[----:B------:R-:W-:Y:S01]  /*13d30*/  STL [R1+0x268], R19 ;  /* 0x0002681301007387 */ /* 0x000fe20000100800 */
[----:B-1----:R-:W-:-:S04]  /*13d40*/  LEA R12, P2, R8, R10, 0x1 ;  /* 0x0000000a080c7211 */ /* 0x002fc800078408ff */
[----:B------:R-:W-:-:S05]  /*13d50*/  LEA.HI.X R13, R8, R11, R5, 0x1, P2 ;  /* 0x0000000b080d7211 */ /* 0x000fca00010f0c05 */
[----:B------:R1:W3:Y:S01]  /*13d60*/  @P1 LDG.E.LTC128B.U16 R18, desc[UR36][R12.64] ;  /* 0x000000240c121981 */ /* 0x0002e2000c1e1520 */
[C---:B------:R-:W-:Y:S02]  /*13d70*/  LEA R8, P2, R4.reuse, UR4, 0x1 ;  /* 0x0000000404087c11 */ /* 0x040fe4000f8408ff */
[----:B------:R-:W-:Y:S02]  /*13d80*/  ISETP.GT.AND P3, PT, R3, 0x1, PT ;  /* 0x000000010300780c */ /* 0x000fe40003f64270 */
[----:B------:R-:W-:Y:S01]  /*13d90*/  LEA.HI.X R9, R4, UR5, R14, 0x1, P2 ;  /* 0x0000000504097c11 */ /* 0x000fe200090f0c0e */
[----:B-1----:R-:W-:-:S04]  /*13da0*/  IMAD.WIDE.U32 R12, R17, R22, R6 ;  /* 0x00000016110c7225 */ /* 0x002fc800078e0006 */
[----:B------:R-:W-:Y:S02]  /*13db0*/  IMAD.IADD R13, R19, 0x1, R13 ;  /* 0x00000001130d7824 */ /* 0x000fe400078e020d */
[----:B------:R-:W-:-:S04]  /*13dc0*/  IMAD.WIDE.U32 R12, R235, UR7, R12 ;  /* 0x00000007eb0c7c25 */ /* 0x000fc8000f8e000c */
[----:B------:R-:W-:Y:S01]  /*13dd0*/  IMAD.IADD R5, R234, 0x1, R13 ;  /* 0x00000001ea057824 */ /* 0x000fe200078e020d */
[----:B------:R-:W-:-:S05]  /*13de0*/  LEA R24, P4, R12, R10, 0x1 ;  /* 0x0000000a0c187211 */ /* 0x000fca00078808ff */
[----:B------:R1:W-:Y:S01]  /*13df0*/  STL [R1+0x240], R24 ;  /* 0x0002401801007387 */ /* 0x0003e20000100800 */
[----:B------:R-:W-:Y:S01]  /*13e00*/  IMAD.MOV.U32 R14, RZ, RZ, R24 ;  /* 0x000000ffff0e7224 */ /* 0x000fe200078e0018 */
[----:B------:R-:W-:Y:S01]  /*13e10*/  ISETP.GT.AND P2, PT, R0, RZ, P3 ;  /* 0x000000ff0000720c */ /* 0x000fe20001f44270 */
[----:B------:R-:W-:Y:S01]  /*13e20*/  BSSY B1, `(.L_x_30) ;  /* 0x000000c000017945 */ /* 0x000fe20003800000 */
[----:B---3--:R-:W-:-:S05]  /*13e30*/  SHF.L.U32 R15, R18, 0x10, RZ ;  /* 0x00000010120f7819 */ /* 0x008fca00000006ff */
[----:B------:R-:W-:-:S04]  /*13e40*/  FMUL R15, R15, R16 ;  /* 0x000000100f0f7220 */ /* 0x000fc80000400000 */
[----:B--2---:R-:W-:-:S05]  /*13e50*/  FFMA R15, R21, R2, R15 ;  /* 0x00000002150f7223 */ /* 0x004fca000000000f */
[----:B------:R-:W-:Y:S01]  /*13e60*/  F2FP.BF16.F32.PACK_AB R4, RZ, R15 ;  /* 0x0000000fff04723e */ /* 0x000fe200000010ff */
[----:B------:R-:W-:Y:S01]  /*13e70*/  IMAD.MOV.U32 R15, RZ, RZ, R25 ;  /* 0x000000ffff0f7224 */ /* 0x000fe200078e0019 */
[----:B------:R-:W-:Y:S01]  /*13e80*/  LEA.HI.X R15, R12, R11, R5, 0x1, P4 ;  /* 0x0000000b0c0f7211 */ /* 0x000fe200020f0c05 */
[----:B-1----:R1:W5:Y:S04]  /*13e90*/  LDL.LU.64 R24, [R1+0x290] ;  /* 0x0002900001187983 */ /* 0x0023680000300a00 */
[----:B------:R1:W-:Y:S04]  /*13ea0*/  @P1 STG.E.U16 desc[UR36][R8.64], R4 ;  /* 0x0000000408001986 */ /* 0x0003e8000c101524 */
[----:B------:R1:W-:Y:S01]  /*13eb0*/  STL [R1+0x244], R15 ;  /* 0x0002440f01007387 */ /* 0x0003e20000100800 */
[----:B------:R-:W-:Y:S05]  /*13ec0*/  @!P2 BRA `(.L_x_31) ;  /* 0x000000000004a947 */ /* 0x000fea0003800000 */
[----:B------:R2:W5:Y:S02]  /*13ed0*/  LDG.E.LTC128B.U16 R18, desc[UR36][R14.64+0x2] ;  /* 0x000002240e127981 */ /* 0x000564000c1e1520 */
.L_x_31:
[----:B------:R-:W-:Y:S05]  /*13ee0*/  BSYNC B1 ;  /* 0x0000000000017941 */ /* 0x000fea0003800000 */
.L_x_30:
[----:B------:R-:W3:Y:S01]  /*13ef0*/  LDL.LU R5, [R1+0x224] ;  /* 0x0002240001057983 */ /* 0x000ee20000300800 */
[----:B-1---5:R-:W-:Y:S01]  /*13f00*/  IMAD.U32 R4, R18, 0x10000, RZ ;  /* 0x0001000012047824 */ /* 0x022fe200078e00ff */
[----:B------:R-:W-:Y:S02]  /*13f10*/  R2UR UR4, R20 ;  /* 0x00000000140472ca */ /* 0x000fe400000e0000 */
[----:B------:R-:W-:Y:S01]  /*13f20*/  ISETP.GT.AND P1, PT, R0, 0x8, P0 ;  /* 0x000000080000780c */ /* 0x000fe20000724270 */
[----:B------:R-:W-:-:S04]  /*13f30*/  FMUL R4, R4, R16 ;  /* 0x0000001004047220 */ /* 0x000fc80000400000 */
[----:B---3--:R-:W-:Y:S01]  /*13f40*/  FFMA R20, R5, R2, R4 ;  /* 0x0000000205147223 */ /* 0x008fe20000000004 */
[C---:B------:R-:W-:Y:S02]  /*13f50*/  SHF.L.U64.HI R5, R22.reuse, 0x3, R23 ;  /* 0x0000000316057819 */ /* 0x040fe40000010217 */
[----:B------:R-:W-:Y:S02]  /*13f60*/  SHF.L.U32 R4, R22, 0x3, RZ ;  /* 0x0000000316047819 */ /* 0x000fe400000006ff */
[----:B------:R-:W-:-:S03]  /*13f70*/  F2FP.BF16.F32.PACK_AB R20, RZ, R20 ;  /* 0x00000014ff14723e */ /* 0x000fc600000010ff */
[----:B--2---:R-:W-:-:S04]  /*13f80*/  IMAD.WIDE.U32 R14, R17, R22, R4 ;  /* 0x00000016110e7225 */ /* 0x004fc800078e0004 */
[----:B------:R-:W-:Y:S01]  /*13f90*/  IMAD.IADD R19, R19, 0x1, R15 ;  /* 0x0000000113137824 */ /* 0x000fe200078e020f */
[----:B------:R-:W-:-:S05]  /*13fa0*/  IADD3 R13, P4, R232, R14, RZ ;  /* 0x0000000ee80d7210 */ /* 0x000fca0007f9e0ff */
[----:B------:R-:W-:Y:S01]  /*13fb0*/  IMAD.X R21, R19, 0x1, R237, P4 ;  /* 0x0000000113157824 */ /* 0x000fe200020e06ed */
[----:B------:R-:W-:-:S04]  /*13fc0*/  LEA R12, P4, R13, R10, 0x1 ;  /* 0x0000000a0d0c7211 */ /* 0x000fc800078808ff */
[----:B------:R-:W-:Y:S01]  /*13fd0*/  LEA.HI.X R13, R13, R11, R21, 0x1, P4 ;  /* 0x0000000b0d0d7211 */ /* 0x000fe200020f0c15 */
[----:B------:R1:W-:Y:S04]  /*13fe0*/  @P2 STG.E.U16 desc[UR36][R8.64+0x2], R20 ;  /* 0x0000021408002986 */ /* 0x0003e8000c101524 */
[----:B------:R2:W3:Y:S04]  /*13ff0*/  @P1 LDG.E.LTC128B.U16 R18, desc[UR36][R12.64] ;  /* 0x000000240c121981 */ /* 0x0004e8000c1e1520 */
[----:B------:R-:W4:Y:S01]  /*14000*/  LDL.LU R21, [R1+0x228] ;  /* 0x0002280001157983 */ /* 0x000f220000300800 */
[----:B--2---:R-:W-:-:S05]  /*14010*/  IADD3 R12, P2, R6, R14, RZ ;  /* 0x0000000e060c7210 */ /* 0x004fca0007f5e0ff */
[----:B------:R-:W-:Y:S02]  /*14020*/  IMAD.X R13, R7, 0x1, R19, P2 ;  /* 0x00000001070d7824 */ /* 0x000fe400010e0613 */
[----:B------:R-:W-:-:S04]  /*14030*/  IMAD.WIDE.U32 R12, R235, UR4, R12 ;  /* 0x00000004eb0c7c25 */ /* 0x000fc8000f8e000c */
[----:B------:R-:W-:Y:S01]  /*14040*/  IMAD.IADD R13, R234, 0x1, R13 ;  /* 0x00000001ea0d7824 */ /* 0x000fe200078e020d */
[----:B------:R-:W-:-:S04]  /*14050*/  LEA R232, P2, R12, R10, 0x1 ;  /* 0x0000000a0ce87211 */ /* 0x000fc800078408ff */
[----:B------:R-:W-:Y:S01]  /*14060*/  LEA.HI.X R233, R12, R11, R13, 0x1, P2 ;  /* 0x0000000b0ce97211 */ /* 0x000fe200010f0c0d */
[----:B-1----:R-:W-:-:S04]  /*14070*/  IMAD.U32 R20, RZ, RZ, UR11 ;  /* 0x0000000bff147e24 */ /* 0x002fc8000f8e00ff */
[----:B------:R-:W-:Y:S01]  /*14080*/  STL.64 [R1+0x220], R232 ;  /* 0x000220e801007387 */ /* 0x000fe20000100a00 */
[----:B------:R-:W-:Y:S01]  /*14090*/  ISETP.GT.AND P5, PT, R0, 0x8, P3 ;  /* 0x000000080000780c */ /* 0x000fe20001fa4270 */
[----:B------:R-:W-:Y:S01]  /*140a0*/  BSSY B1, `(.L_x_32) ;  /* 0x0000011000017945 */ /* 0x000fe20003800000 */
[----:B---3--:R-:W-:-:S05]  /*140b0*/  SHF.L.U32 R12, R18, 0x10, RZ ;  /* 0x00000010120c7819 */ /* 0x008fca00000006ff */
[----:B------:R-:W-:-:S04]  /*140c0*/  FMUL R12, R12, R16 ;  /* 0x000000100c0c7220 */ /* 0x000fc80000400000 */
[----:B----4-:R-:W-:Y:S01]  /*140d0*/  FFMA R13, R21, R2, R12 ;  /* 0x00000002150d7223 */ /* 0x010fe2000000000c */
[----:B------:R-:W-:Y:S02]  /*140e0*/  IMAD.U32 R12, RZ, RZ, UR10 ;  /* 0x0000000aff0c7e24 */ /* 0x000fe4000f8e00ff */
[----:B------:R-:W-:Y:S02]  /*140f0*/  IMAD.U32 R21, RZ, RZ, UR10 ;  /* 0x0000000aff157e24 */ /* 0x000fe4000f8e00ff */
[----:B------:R-:W-:Y:S01]  /*14100*/  IMAD.SHL.U32 R12, R12, 0x10, RZ ;  /* 0x000000100c0c7824 */ /* 0x000fe200078e00ff */
[----:B------:R-:W-:Y:S02]  /*14110*/  F2FP.BF16.F32.PACK_AB R13, RZ, R13 ;  /* 0x0000000dff0d723e */ /* 0x000fe400000010ff */
[--C-:B------:R-:W-:Y:S02]  /*14120*/  SHF.L.U64.HI R21, R21, 0x4, R20.reuse ;  /* 0x0000000415157819 */ /* 0x100fe40000010214 */
[----:B------:R1:W-:Y:S01]  /*14130*/  STL [R1+0x258], R12 ;  /* 0x0002580c01007387 */ /* 0x0003e20000100800 */
[----:B------:R-:W-:-:S02]  /*14140*/  PRMT R20, R13, 0x7610, R20 ;  /* 0x000076100d147816 */ /* 0x000fc40000000014 */
[----:B-1----:R-:W-:-:S04]  /*14150*/  IADD3 R12, P2, R12, R8, RZ ;  /* 0x000000080c0c7210 */ /* 0x002fc80007f5e0ff */
[----:B------:R-:W-:Y:S01]  /*14160*/  IADD3.X R13, R21, R9, RZ, P2, !PT ;  /* 0x00000009150d7210 */ /* 0x000fe200017fe4ff */
[----:B------:R1:W-:Y:S04]  /*14170*/  STL [R1+0x254], R21 ;  /* 0x0002541501007387 */ /* 0x0003e80000100800 */
[----:B------:R1:W-:Y:S01]  /*14180*/  @P1 STG.E.U16 desc[UR36][R12.64], R20 ;  /* 0x000000140c001986 */ /* 0x0003e2000c101524 */
[----:B------:R-:W-:Y:S05]  /*14190*/  @!P5 BRA `(.L_x_33) ;  /* 0x000000000004d947 */ /* 0x000fea0003800000 */
[----:B------:R2:W5:Y:S02]  /*141a0*/  LDG.E.LTC128B.U16 R18, desc[UR36][R232.64+0x2] ;  /* 0x00000224e8127981 */ /* 0x000564000c1e1520 */
.L_x_33:
[----:B------:R-:W-:Y:S05]  /*141b0*/  BSYNC B1 ;  /* 0x0000000000017941 */ /* 0x000fea0003800000 */
.L_x_32:
[----:B-1----:R-:W3:Y:S01]  /*141c0*/  LDL.LU R21, [R1+0x22c] ;  /* 0x00022c0001157983 */ /* 0x002ee20000300800 */
[----:B-----5:R-:W-:Y:S01]  /*141d0*/  IMAD.U32 R20, R18, 0x10000, RZ ;  /* 0x0001000012147824 */ /* 0x020fe200078e00ff */
[----:B------:R-:W-:Y:S02]  /*141e0*/  ISETP.GT.AND P2, PT, R3, 0x8, PT ;  /* 0x000000080300780c */ /* 0x000fe40003f44270 */
[----:B------:R1:W-:Y:S01]  /*141f0*/  STL.64 [R1+0x290], R4 ;  /* 0x0002900401007387 */ /* 0x0003e20000100a00 */
[----:B------:R-:W-:Y:S01]  /*14200*/  FMUL R20, R20, R16 ;  /* 0x0000001014147220 */ /* 0x000fe20000400000 */
[----:B------:R-:W-:Y:S01]  /*14210*/  ISETP.GT.AND P4, PT, R0, RZ, P2 ;  /* 0x000000ff0000720c */ /* 0x000fe20001784270 */
[----:B-1----:R-:W-:Y:S02]  /*14220*/  IMAD.MOV.U32 R4, RZ, RZ, R12 ;  /* 0x000000ffff047224 */ /* 0x002fe400078e000c */
[----:B------:R-:W-:-:S05]  /*14230*/  IMAD.MOV.U32 R5, RZ, RZ, R13 ;  /* 0x000000ffff057224 */ /* 0x000fca00078e000d */
[----:B------:R-:W-:Y:S01]  /*14240*/  STL.64 [R1+0x228], R4 ;  /* 0x0002280401007387 */ /* 0x000fe20000100a00 */
[----:B---3--:R-:W-:-:S05]  /*14250*/  FFMA R20, R21, R2, R20 ;  /* 0x0000000215147223 */ /* 0x008fca0000000014 */
[----:B------:R-:W-:-:S05]  /*14260*/  F2FP.BF16.F32.PACK_AB R20, RZ, R20 ;  /* 0x00000014ff14723e */ /* 0x000fca00000010ff */
[----:B------:R1:W-:Y:S04]  /*14270*/  @P5 STG.E.U16 desc[UR36][R4.64+0x2], R20 ;  /* 0x0000021404005986 */ /* 0x0003e8000c101524 */
[----:B-1----:R1:W5:Y:S01]  /*14280*/  LDL.LU.64 R4, [R1+0x290] ;  /* 0x0002900001047983 */ /* 0x0023620000300a00 */
[----:B------:R-:W-:Y:S04]  /*14290*/  BSSY B1, `(.L_x_34) ;  /* 0x0000004000017945 */ /* 0x000fe80003800000 */
[----:B------:R-:W-:Y:S05]  /*142a0*/  @!P4 BRA `(.L_x_35) ;  /* 0x000000000008c947 */ /* 0x000fea0003800000 */
[----:B------:R-:W3:Y:S04]  /*142b0*/  LDL.64 R20, [R1+0x240] ;  /* 0x0002400001147983 */ /* 0x000ee80000100a00 */
[----:B---3--:R3:W5:Y:S02]  /*142c0*/  LDG.E.LTC128B.U16 R18, desc[UR36][R20.64+0x10] ;  /* 0x0000102414127981 */ /* 0x008764000c1e1520 */
.L_x_35:
[----:B------:R-:W-:Y:S05]  /*142d0*/  BSYNC B1 ;  /* 0x0000000000017941 */ /* 0x000fea0003800000 */
.L_x_34:
[----:B---3--:R-:W3:Y:S01]  /*142e0*/  LDL.LU R21, [R1+0x230] ;  /* 0x0002300001157983 */ /* 0x008ee20000300800 */
[----:B-----5:R-:W-:Y:S01]  /*142f0*/  IMAD.U32 R20, R18, 0x10000, RZ ;  /* 0x0001000012147824 */ /* 0x020fe200078e00ff */
[----:B------:R-:W-:Y:S01]  /*14300*/  ISETP.GT.AND P1, PT, R3, 0x9, PT ;  /* 0x000000090300780c */ /* 0x000fe20003f24270 */
[----:B------:R-:W-:Y:S02]  /*14310*/  BSSY B1, `(.L_x_36) ;  /* 0x0000009000017945 */ /* 0x000fe40003800000 */
[----:B------:R-:W-:Y:S01]  /*14320*/  FMUL R20, R20, R16 ;  /* 0x0000001014147220 */ /* 0x000fe20000400000 */
[----:B------:R-:W-:-:S03]  /*14330*/  ISETP.GT.AND P5, PT, R0, RZ, P1 ;  /* 0x000000ff0000720c */ /* 0x000fc60000fa4270 */
[----:B---3--:R-:W-:-:S05]  /*14340*/  FFMA R20, R21, R2, R20 ;  /* 0x0000000215147223 */ /* 0x008fca0000000014 */
[----:B------:R-:W-:-:S05]  /*14350*/  F2FP.BF16.F32.PACK_AB R20, RZ, R20 ;  /* 0x00000014ff14723e */ /* 0x000fca00000010ff */
[----:B------:R3:W-:Y:S01]  /*14360*/  @P4 STG.E.U16 desc[UR36][R8.64+0x10], R20 ;  /* 0x0000101408004986 */ /* 0x0007e2000c101524 */
[----:B------:R-:W-:Y:S05]  /*14370*/  @!P5 BRA `(.L_x_37) ;  /* 0x000000000008d947 */ /* 0x000fea0003800000 */
[----:B---3--:R-:W3:Y:S04]  /*14380*/  LDL.64 R20, [R1+0x240] ;  /* 0x0002400001147983 */ /* 0x008ee80000100a00 */
[----:B---3--:R4:W5:Y:S02]  /*14390*/  LDG.E.LTC128B.U16 R18, desc[UR36][R20.64+0x12] ;  /* 0x0000122414127981 */ /* 0x008964000c1e1520 */
.L_x_37:
[----:B------:R-:W-:Y:S05]  /*143a0*/  BSYNC B1 ;  /* 0x0000000000017941 */ /* 0x000fea0003800000 */
.L_x_36:
[----:B----4-:R-:W4:Y:S01]  /*143b0*/  LDL.LU R21, [R1+0x234] ;  /* 0x0002340001157983 */ /* 0x010f220000300800 */
[----:B---3-5:R-:W-:Y:S01]  /*143c0*/  SHF.L.U32 R20, R18, 0x10, RZ ;  /* 0x0000001012147819 */ /* 0x028fe200000006ff */
[----:B------:R-:W-:Y:S01]  /*143d0*/  BSSY B1, `(.L_x_38) ;  /* 0x0000008000017945 */ /* 0x000fe20003800000 */
[----:B------:R-:W-:-:S03]  /*143e0*/  ISETP.GT.AND P4, PT, R0, 0x8, P2 ;  /* 0x000000080000780c */ /* 0x000fc60001784270 */
[----:B------:R-:W-:-:S04]  /*143f0*/  FMUL R20, R20, R16 ;  /* 0x0000001014147220 */ /* 0x000fc80000400000 */
[----:B----4-:R-:W-:-:S05]  /*14400*/  FFMA R20, R21, R2, R20 ;  /* 0x0000000215147223 */ /* 0x010fca0000000014 */
[----:B------:R-:W-:-:S05]  /*14410*/  F2FP.BF16.F32.PACK_AB R20, RZ, R20 ;  /* 0x00000014ff14723e */ /* 0x000fca00000010ff */
[----:B------:R3:W-:Y:S01]  /*14420*/  @P5 STG.E.U16 desc[UR36][R8.64+0x12], R20 ;  /* 0x0000121408005986 */ /* 0x0007e2000c101524 */
[----:B------:R-:W-:Y:S05]  /*14430*/  @!P4 BRA `(.L_x_39) ;  /* 0x000000000004c947 */ /* 0x000fea0003800000 */
[----:B------:R4:W5:Y:S02]  /*14440*/  LDG.E.LTC128B.U16 R18, desc[UR36][R232.64+0x10] ;  /* 0x00001024e8127981 */ /* 0x000964000c1e1520 */
.L_x_39:
[----:B------:R-:W-:Y:S05]  /*14450*/  BSYNC B1 ;  /* 0x0000000000017941 */ /* 0x000fea0003800000 */
.L_x_38:
[----:B------:R-:W2:Y:S01]  /*14460*/  LDL.LU R21, [R1+0x238] ;  /* 0x0002380001157983 */ /* 0x000ea20000300800 */
[----:B---3-5:R-:W-:Y:S01]  /*14470*/  IMAD.U32 R20, R18, 0x10000, RZ ;  /* 0x0001000012147824 */ /* 0x028fe200078e00ff */
[----:B------:R-:W-:Y:S01]  /*14480*/  ISETP.GT.AND P5, PT, R0, 0x8, P1 ;  /* 0x000000080000780c */ /* 0x000fe20000fa4270 */
[----:B------:R-:W-:Y:S02]  /*14490*/  BSSY B1, `(.L_x_40) ;  /* 0x0000007000017945 */ /* 0x000fe40003800000 */
[----:B------:R-:W-:-:S04]  /*144a0*/  FMUL R20, R20, R16 ;  /* 0x0000001014147220 */ /* 0x000fc80000400000 */
[----:B--2---:R-:W-:-:S05]  /*144b0*/  FFMA R20, R21, R2, R20 ;  /* 0x0000000215147223 */ /* 0x004fca0000000014 */
[----:B------:R-:W-:-:S05]  /*144c0*/  F2FP.BF16.F32.PACK_AB R20, RZ, R20 ;  /* 0x00000014ff14723e */ /* 0x000fca00000010ff */
[----:B------:R2:W-:Y:S01]  /*144d0*/  @P4 STG.E.U16 desc[UR36][R12.64+0x10], R20 ;  /* 0x000010140c004986 */ /* 0x0005e2000c101524 */
[----:B------:R-:W-:Y:S05]  /*144e0*/  @!P5 BRA `(.L_x_41) ;  /* 0x000000000004d947 */ /* 0x000fea0003800000 */
[----:B------:R3:W5:Y:S02]  /*144f0*/  LDG.E.LTC128B.U16 R18, desc[UR36][R232.64+0x12] ;  /* 0x00001224e8127981 */ /* 0x000764000c1e1520 */
.L_x_41:
[----:B------:R-:W-:Y:S05]  /*14500*/  BSYNC B1 ;  /* 0x0000000000017941 */ /* 0x000fea0003800000 */
.L_x_40:
[----:B--2---:R-:W2:Y:S04]  /*14510*/  LDL R20, [R1+0x260] ;  /* 0x0002600001147983 */ /* 0x004ea80000100800 */
[----:B---34-:R-:W3:Y:S01]  /*14520*/  LDL.LU R233, [R1+0x23c] ;  /* 0x00023c0001e97983 */ /* 0x018ee20000300800 */
[----:B------:R-:W-:-:S03]  /*14530*/  IMAD.MOV.U32 R15, RZ, RZ, R19 ;  /* 0x000000ffff0f7224 */ /* 0x000fc600078e0013 */
[----:B------:R-:W4:Y:S04]  /*14540*/  LDL.LU R21, [R1+0x200] ;  /* 0x0002000001157983 */ /* 0x000f280000300800 */
[----:B------:R0:W-:Y:S04]  /*14550*/  STL [R1+0x298], R3 ;  /* 0x0002980301007387 */ /* 0x0001e80000100800 */
[----:B------:R1:W-:Y:S01]  /*14560*/  STL.64 [R1+0x290], R8 ;  /* 0x0002900801007387 */ /* 0x0003e20000100a00 */
[----:B------:R-:W-:Y:S01]  /*14570*/  IMAD R23, R23, 0x78, RZ ;  /* 0x0000007817177824 */ /* 0x000fe200078e02ff */
[----:B------:R-:W-:-:S02]  /*14580*/  ISETP.GT.AND P4, PT, R0, 0x80, P0 ;  /* 0x000000800000780c */ /* 0x000fc40000784270 */
[----:B-----5:R-:W-:Y:S01]  /*14590*/  PRMT R232, R18, 0x7610, R232 ;  /* 0x0000761012e87816 */ /* 0x020fe200000000e8 */
[----:B0-----:R-:W4:Y:S01]  /*145a0*/  LDL R3, [R1+0x268] ;  /* 0x0002680001037983 */ /* 0x001f220000100800 */
[----:B-1----:R-:W-:-:S03]  /*145b0*/  IMAD.WIDE.U32 R8, R22, 0x78, R14 ;  /* 0x0000007816087825 */ /* 0x002fc600078e000e */
[----:B------:R-:W4:Y:S01]  /*145c0*/  LDL.64 R14, [R1+0x248] ;  /* 0x00024800010e7983 */ /* 0x000f220000100a00 */
[----:B--2---:R-:W-:Y:S01]  /*145d0*/  R2UR UR4, R20 ;  /* 0x00000000140472ca */ /* 0x004fe200000e0000 */
[----:B------:R-:W-:-:S04]  /*145e0*/  IMAD.U32 R20, R18, 0x10000, RZ ;  /* 0x0001000012147824 */ /* 0x000fc800078e00ff */
[----:B------:R-:W-:-:S04]  /*145f0*/  FMUL R20, R20, R16 ;  /* 0x0000001014147220 */ /* 0x000fc80000400000 */
[----:B---3--:R-:W-:-:S05]  /*14600*/  FFMA R20, R233, R2, R20 ;  /* 0x00000002e9147223 */ /* 0x008fca0000000014 */
[----:B------:R-:W-:Y:S01]  /*14610*/  F2FP.BF16.F32.PACK_AB R20, RZ, R20 ;  /* 0x00000014ff14723e */ /* 0x000fe200000010ff */
[----:B------:R-:W-:-:S04]  /*14620*/  IMAD.IADD R233, R9, 0x1, R23 ;  /* 0x0000000109e97824 */ /* 0x000fc800078e0217 */
[----:B------:R0:W-:Y:S01]  /*14630*/  @P5 STG.E.U16 desc[UR36][R12.64+0x12], R20 ;  /* 0x000012140c005986 */ /* 0x0001e2000c101524 */
[----:B----4-:R-:W-:-:S04]  /*14640*/  IADD3 R15, P5, R14, R8, RZ ;  /* 0x000000080e0f7210 */ /* 0x010fc80007fbe0ff */
[----:B------:R-:W-:Y:S02]  /*14650*/  IADD3.X R19, R233, R237, RZ, P5, !PT ;  /* 0x000000ede9137210 */ /* 0x000fe40002ffe4ff */
[----:B------:R-:W-:-:S04]  /*14660*/  LEA R14, P5, R15, R10, 0x1 ;  /* 0x0000000a0f0e7211 */ /* 0x000fc800078a08ff */
[----:B------:R-:W-:-:S05]  /*14670*/  LEA.HI.X R15, R15, R11, R19, 0x1, P5 ;  /* 0x0000000b0f0f7211 */ /* 0x000fca00028f0c13 */
[----:B------:R-:W2:Y:S01]  /*14680*/  @P4 LDG.E.LTC128B.U16 R232, desc[UR36][R14.64] ;  /* 0x000000240ee84981 */ /* 0x000ea2000c1e1520 */
[----:B0-----:R-:W-:-:S03]  /*14690*/  IMAD.U32 R20, RZ, RZ, UR10 ;  /* 0x0000000aff147e24 */ /* 0x001fc6000f8e00ff */
[----:B------:R0:W-:Y:S02]  /*146a0*/  STL [R1+0x234], R233 ;  /* 0x000234e901007387 */ /* 0x0001e40000100800 */
[----:B0-----:R-:W-:-:S04]  /*146b0*/  IMAD.U32 R233, RZ, RZ, UR11 ;  /* 0x0000000bffe97e24 */ /* 0x001fc8000f8e00ff */
[----:B------:R-:W-:Y:S01]  /*146c0*/  IMAD R233, R233, 0xf0, RZ ;  /* 0x000000f0e9e97824 */ /* 0x000fe200078e02ff */
[----:B------:R-:W-:Y:S01]  /*146d0*/  BSSY B1, `(.L_x_42) ;  /* 0x000001b000017945 */ /* 0x000fe20003800000 */
[----:B--2---:R-:W-:-:S04]  /*146e0*/  IMAD.U32 R14, R232, 0x10000, RZ ;  /* 0x00010000e80e7824 */ /* 0x004fc800078e00ff */
[----:B------:R-:W-:-:S04]  /*146f0*/  FMUL R14, R14, R16 ;  /* 0x000000100e0e7220 */ /* 0x000fc80000400000 */
[----:B------:R-:W-:Y:S01]  /*14700*/  FFMA R14, R21, R2, R14 ;  /* 0x00000002150e7223 */ /* 0x000fe2000000000e */
[----:B------:R-:W-:-:S04]  /*14710*/  IMAD.WIDE.U32 R20, R20, 0xf0, R12 ;  /* 0x000000f014147825 */ /* 0x000fc800078e000c */
[----:B------:R-:W-:Y:S01]  /*14720*/  F2FP.BF16.F32.PACK_AB R12, RZ, R14 ;  /* 0x0000000eff0c723e */ /* 0x000fe200000010ff */
[----:B------:R-:W-:Y:S01]  /*14730*/  IMAD.IADD R15, R21, 0x1, R233 ;  /* 0x00000001150f7824 */ /* 0x000fe200078e02e9 */
[----:B------:R-:W-:-:S05]  /*14740*/  @P4 MOV R14, R20 ;  /* 0x00000014000e4202 */ /* 0x000fca0000000f00 */
[----:B------:R0:W-:Y:S02]  /*14750*/  @P4 STG.E.U16 desc[UR36][R14.64], R12 ;  /* 0x0000000c0e004986 */ /* 0x0001e4000c101524 */
[----:B0-----:R-:W-:-:S04]  /*14760*/  IMAD.WIDE.U32 R12, R22, 0x78, R4 ;  /* 0x00000078160c7825 */ /* 0x001fc800078e0004 */
[----:B------:R-:W-:Y:S02]  /*14770*/  IMAD.IADD R19, R23, 0x1, R13 ;  /* 0x0000000117137824 */ /* 0x000fe400078e020d */
[----:B------:R-:W-:Y:S01]  /*14780*/  IMAD.MOV.U32 R18, RZ, RZ, R12 ;  /* 0x000000ffff127224 */ /* 0x000fe200078e000c */
[----:B------:R0:W-:Y:S03]  /*14790*/  STL.64 [R1+0x278], R12 ;  /* 0x0002780c01007387 */ /* 0x0001e60000100a00 */
[----:B0-----:R-:W-:-:S03]  /*147a0*/  IMAD.WIDE.U32 R12, R17, R22, R18 ;  /* 0x00000016110c7225 */ /* 0x001fc600078e0012 */
[----:B------:R-:W-:-:S04]  /*147b0*/  IADD3 R12, P4, R6, R12, RZ ;  /* 0x0000000c060c7210 */ /* 0x000fc80007f9e0ff */
[----:B------:R-:W-:Y:S02]  /*147c0*/  IADD3.X R13, R7, R3, R13, P4, !PT ;  /* 0x00000003070d7210 */ /* 0x000fe400027fe40d */
[----:B------:R0:W5:Y:S01]  /*147d0*/  LDL.LU R3, [R1+0x298] ;  /* 0x0002980001037983 */ /* 0x0001620000300800 */
[----:B------:R-:W-:-:S04]  /*147e0*/  IMAD.WIDE.U32 R12, R235, UR4, R12 ;  /* 0x00000004eb0c7c25 */ /* 0x000fc8000f8e000c */
[----:B------:R-:W-:Y:S01]  /*147f0*/  IMAD.IADD R13, R234, 0x1, R13 ;  /* 0x00000001ea0d7824 */ /* 0x000fe200078e020d */
[----:B------:R-:W-:-:S04]  /*14800*/  LEA R234, P4, R12, R10, 0x1 ;  /* 0x0000000a0cea7211 */ /* 0x000fc800078808ff */
[----:B------:R-:W-:Y:S02]  /*14810*/  LEA.HI.X R235, R12, R11, R13, 0x1, P4 ;  /* 0x0000000b0ceb7211 */ /* 0x000fe400020f0c0d */
[----:B------:R-:W-:Y:S02]  /*14820*/  IADD3 R12, P5, R4, R8, RZ ;  /* 0x00000008040c7210 */ /* 0x000fe40007fbe0ff */
[----:B------:R0:W5:Y:S04]  /*14830*/  LDL.LU.64 R8, [R1+0x290] ;  /* 0x0002900001087983 */ /* 0x0001680000300a00 */
[----:B------:R0:W-:Y:S01]  /*14840*/  STL [R1+0x200], R12 ;  /* 0x0002000c01007387 */ /* 0x0001e20000100800 */
[----:B------:R-:W-:-:S13]  /*14850*/  ISETP.GT.AND P4, PT, R0, 0x80, P3 ;  /* 0x000000800000780c */ /* 0x000fda0001f84270 */
[----:B0-----:R-:W-:Y:S05]  /*14860*/  @!P4 BRA `(.L_x_43) ;  /* 0x000000000004c947 */ /* 0x001fea0003800000 */
[----:B------:R0:W5:Y:S02]  /*14870*/  LDG.E.LTC128B.U16 R232, desc[UR36][R234.64+0x2] ;  /* 0x00000224eae87981 */ /* 0x000164000c1e1520 */
.L_x_43:
[----:B------:R-:W-:Y:S05]  /*14880*/  BSYNC B1 ;  /* 0x0000000000017941 */ /* 0x000fea0003800000 */
.L_x_42:
[----:B------:R-:W2:Y:S04]  /*14890*/  LDL R13, [R1+0x204] ;  /* 0x00020400010d7983 */ /* 0x000ea80000100800 */
[----:B------:R1:W-:Y:S04]  /*148a0*/  STL.64 [R1+0x2a8], R14 ;  /* 0x0002a80e01007387 */ /* 0x0003e80000100a00 */
[----:B-1----:R-:W3:Y:S04]  /*148b0*/  LDL.64 R14, [R1+0x200] ;  /* 0x00020000010e7983 */ /* 0x002ee80000100a00 */
[----:B-----5:R1:W-:Y:S04]  /*148c0*/  STL.64 [R1+0x2a0], R8 ;  /* 0x0002a00801007387 */ /* 0x0203e80000100a00 */
[----:B-1----:R1:W4:Y:S01]  /*148d0*/  LDL.64 R8, [R1+0x200] ;  /* 0x0002000001087983 */ /* 0x0023220000100a00 */
[----:B------:R-:W-:-:S04]  /*148e0*/  IMAD.U32 R12, R232, 0x10000, RZ ;  /* 0x00010000e80c7824 */ /* 0x000fc800078e00ff */
[----:B------:R-:W-:Y:S01]  /*148f0*/  FMUL R12, R12, R16 ;  /* 0x000000100c0c7220 */ /* 0x000fe20000400000 */
[----:B----4-:R-:W4:Y:S04]  /*14900*/  LDL.LU R9, [R1+0x234] ;  /* 0x0002340001097983 */ /* 0x010f280000300800 */
[----:B------:R2:W-:Y:S04]  /*14910*/  STL [R1+0x298], R3 ;  /* 0x0002980301007387 */ /* 0x0005e80000100800 */
[----:B------:R0:W-:Y:S01]  /*14920*/  STL.64 [R1+0x290], R6 ;  /* 0x0002900601007387 */ /* 0x0001e20000100a00 */
[----:B--2---:R-:W-:-:S03]  /*14930*/  FFMA R3, R13, R2, R12 ;  /* 0x000000020d037223 */ /* 0x004fc6000000000c */
[----:B------:R-:W2:Y:S04]  /*14940*/  LDL.64 R12, [R1+0x248] ;  /* 0x00024800010c7983 */ /* 0x000ea80000100a00 */
[----:B0-----:R-:W2:Y:S01]  /*14950*/  LDL.64 R6, [R1+0x228] ;  /* 0x0002280001067983 */ /* 0x001ea20000100a00 */
[----:B---3--:R-:W-:-:S03]  /*14960*/  MOV R8, R14 ;  /* 0x0000000e00087202 */ /* 0x008fc60000000f00 */
[----:B------:R1:W5:Y:S01]  /*14970*/  LDL.LU.64 R14, [R1+0x2a8] ;  /* 0x0002a800010e7983 */ /* 0x0003620000300a00 */
[----:B------:R-:W-:Y:S01]  /*14980*/  BSSY B1, `(.L_x_44) ;  /* 0x0000019000017945 */ /* 0x000fe20003800000 */
[----:B----4-:R-:W-:-:S05]  /*14990*/  IMAD.X R9, R9, 0x1, R5, P5 ;  /* 0x0000000109097824 */ /* 0x010fca00028e0605 */
[----:B------:R0:W-:Y:S01]  /*149a0*/  STL [R1+0x204], R9 ;  /* 0x0002040901007387 */ /* 0x0001e20000100800 */
[----:B--2---:R-:W-:-:S05]  /*149b0*/  IADD3 R12, P5, R8, R12, RZ ;  /* 0x0000000c080c7210 */ /* 0x004fca0007fbe0ff */
[----:B------:R-:W-:Y:S01]  /*149c0*/  IMAD.X R13, R9, 0x1, R237, P5 ;  /* 0x00000001090d7824 */ /* 0x000fe200028e06ed */
[----:B------:R-:W-:-:S04]  /*149d0*/  LEA R8, P5, R12, R10, 0x1 ;  /* 0x0000000a0c087211 */ /* 0x000fc800078a08ff */
[----:B0-----:R-:W-:Y:S01]  /*149e0*/  LEA.HI.X R9, R12, R11, R13, 0x1, P5 ;  /* 0x0000000b0c097211 */ /* 0x001fe200028f0c0d */
[----:B------:R-:W-:Y:S01]  /*149f0*/  IMAD.U32 R13, RZ, RZ, UR10 ;  /* 0x0000000aff0d7e24 */ /* 0x000fe2000f8e00ff */
[----:B------:R-:W-:-:S03]  /*14a00*/  F2FP.BF16.F32.PACK_AB R12, RZ, R3 ;  /* 0x00000003ff0c723e */ /* 0x000fc600000010ff */
[----:B------:R-:W-:Y:S01]  /*14a10*/  IMAD.WIDE.U32 R6, R13, 0xf0, R6 ;  /* 0x000000f00d067825 */ /* 0x000fe200078e0006 */
[----:B------:R0:W-:Y:S03]  /*14a20*/  STL.64 [R1+0x238], R8 ;  /* 0x0002380801007387 */ /* 0x0001e60000100a00 */
[----:B------:R-:W-:Y:S01]  /*14a30*/  IMAD.IADD R13, R233, 0x1, R7 ;  /* 0x00000001e90d7824 */ /* 0x000fe200078e0207 */
[----:B------:R-:W-:Y:S02]  /*14a40*/  PRMT R233, R12, 0x7610, R233 ;  /* 0x000076100ce97816 */ /* 0x000fe400000000e9 */
[----:B------:R-:W-:Y:S01]  /*14a50*/  MOV R12, R6 ;  /* 0x00000006000c7202 */ /* 0x000fe20000000f00 */
[----:B0-----:R1:W5:Y:S04]  /*14a60*/  LDL.LU.64 R8, [R1+0x2a0] ;  /* 0x0002a00001087983 */ /* 0x0013680000300a00 */
[----:B------:R1:W5:Y:S04]  /*14a70*/  LDL.LU R3, [R1+0x298] ;  /* 0x0002980001037983 */ /* 0x0003680000300800 */
[----:B------:R0:W-:Y:S04]  /*14a80*/  STL.64 [R1+0x230], R6 ;  /* 0x0002300601007387 */ /* 0x0001e80000100a00 */
[----:B------:R1:W-:Y:S01]  /*14a90*/  @P4 STG.E.U16 desc[UR36][R12.64+0x2], R233 ;  /* 0x000002e90c004986 */ /* 0x0003e2000c101524 */
[----:B------:R-:W-:-:S03]  /*14aa0*/  ISETP.GT.AND P5, PT, R0, 0x88, P0 ;  /* 0x000000880000780c */ /* 0x000fc600007a4270 */
[----:B0-----:R1:W5:Y:S04]  /*14ab0*/  LDL.LU.64 R6, [R1+0x290] ;  /* 0x0002900001067983 */ /* 0x0013680000300a00 */
[----:B------:R1:W-:Y:S06]  /*14ac0*/  STL.S16 [R1+0x284], R232 ;  /* 0x000284e801007387 */ /* 0x0003ec0000100600 */
[----:B------:R-:W-:Y:S05]  /*14ad0*/  @!P5 BRA `(.L_x_45) ;  /* 0x00000000000cd947 */ /* 0x000fea0003800000 */
[----:B-1----:R-:W2:Y:S04]  /*14ae0*/  LDL.LU.64 R232, [R1+0x238] ;  /* 0x0002380001e87983 */ /* 0x002ea80000300a00 */
[----:B--2---:R-:W2:Y:S04]  /*14af0*/  LDG.E.LTC128B.U16 R232, desc[UR36][R232.64] ;  /* 0x00000024e8e87981 */ /* 0x004ea8000c1e1520 */
[----:B--2---:R0:W-:Y:S02]  /*14b00*/  STL [R1+0x284], R232 ;  /* 0x000284e801007387 */ /* 0x0041e40000100800 */
.L_x_45:
[----:B------:R-:W-:Y:S05]  /*14b10*/  BSYNC B1 ;  /* 0x0000000000017941 */ /* 0x000fea0003800000 */
.L_x_44:
[----:B01----:R-:W2:Y:S04]  /*14b20*/  LDL R232, [R1+0x260] ;  /* 0x0002600001e87983 */ /* 0x003ea80000100800 */
[----:B------:R-:W3:Y:S04]  /*14b30*/  LDL R233, [R1+0x254] ;  /* 0x0002540001e97983 */ /* 0x000ee80000100800 */
[----:B------:R0:W-:Y:S04]  /*14b40*/  STL.64 [R1+0x2a0], R24 ;  /* 0x0002a01801007387 */ /* 0x0001e80000100a00 */
[----:B0-----:R-:W4:Y:S04]  /*14b50*/  LDL.LU R24, [R1+0x208] ;  /* 0x0002080001187983 */ /* 0x001f280000300800 */
[----:B------:R-:W3:Y:S04]  /*14b60*/  LDL R25, [R1+0x258] ;  /* 0x0002580001197983 */ /* 0x000ee80000100800 */
[----:B------:R0:W-:Y:S04]  /*14b70*/  STL.64 [R1+0x298], R12 ;  /* 0x0002980c01007387 */ /* 0x0001e80000100a00 */
[----:B0-----:R-:W3:Y:S04]  /*14b80*/  LDL R12, [R1+0x268] ;  /* 0x00026800010c7983 */ /* 0x001ee80000100800 */
[----:B------:R-:W3:Y:S04]  /*14b90*/  LDL R13, [R1+0x250] ;  /* 0x00025000010d7983 */ /* 0x000ee80000100800 */
[----:B-----5:R0:W-:Y:S04]  /*14ba0*/  STL [R1+0x294], R8 ;  /* 0x0002940801007387 */ /* 0x0201e80000100800 */
[----:B0-----:R-:W4:Y:S04]  /*14bb0*/  LDL.LU R8, [R1+0x284] ;  /* 0x0002840001087983 */ /* 0x001f280000300800 */
[----:B------:R-:W-:Y:S01]  /*14bc0*/  STL [R1+0x290], R3 ;  /* 0x0002900301007387 */ /* 0x000fe20000100800 */
[----:B--2---:R-:W-:Y:S01]  /*14bd0*/  R2UR UR4, R232 ;  /* 0x00000000e80472ca */ /* 0x004fe200000e0000 */
[----:B----4-:R-:W-:-:S04]  /*14be0*/  IMAD.U32 R232, R8, 0x10000, RZ ;  /* 0x0001000008e87824 */ /* 0x010fc800078e00ff */
[----:B------:R-:W-:-:S04]  /*14bf0*/  FMUL R232, R232, R16 ;  /* 0x00000010e8e87220 */ /* 0x000fc80000400000 */
[----:B------:R-:W-:Y:S01]  /*14c00*/  FFMA R232, R24, R2, R232 ;  /* 0x0000000218e87223 */ /* 0x000fe200000000e8 */
[----:B---3--:R-:W-:-:S04]  /*14c10*/  IADD3 R24, P4, R25, R20, RZ ;  /* 0x0000001419187210 */ /* 0x008fc80007f9e0ff */
[----:B------:R-:W-:Y:S01]  /*14c20*/  F2FP.BF16.F32.PACK_AB R232, RZ, R232 ;  /* 0x000000e8ffe8723e */ /* 0x000fe200000010ff */
[----:B------:R-:W-:-:S05]  /*14c30*/  IMAD.X R25, R15, 0x1, R233, P4 ;  /* 0x000000010f197824 */ /* 0x000fca00020e06e9 */
[----:B------:R-:W-:Y:S04]  /*14c40*/  STL.64 [R1+0x270], R24 ;  /* 0x0002701801007387 */ /* 0x000fe80000100a00 */
[----:B------:R0:W-:Y:S04]  /*14c50*/  @P5 STG.E.U16 desc[UR36][R24.64], R232 ;  /* 0x000000e818005986 */ /* 0x0001e8000c101524 */
[----:B0-----:R0:W5:Y:S04]  /*14c60*/  LDL.LU.64 R24, [R1+0x2a0] ;  /* 0x0002a00001187983 */ /* 0x0011680000300a00 */
[----:B------:R-:W2:Y:S02]  /*14c70*/  LDL.LU.64 R232, [R1+0x278] ;  /* 0x0002780001e87983 */ /* 0x000ea40000300a00 */
[----:B--2---:R-:W-:-:S05]  /*14c80*/  IADD3 R232, P4, R4, R232, RZ ;  /* 0x000000e804e87210 */ /* 0x004fca0007f9e0ff */
[----:B------:R-:W-:-:S05]  /*14c90*/  IMAD.X R233, R19, 0x1, R5, P4 ;  /* 0x0000000113e97824 */ /* 0x000fca00020e0605 */
[----:B------:R1:W-:Y:S02]  /*14ca0*/  STL.64 [R1+0x278], R232 ;  /* 0x000278e801007387 */ /* 0x0003e40000100a00 */
[----:B-1----:R-:W-:-:S03]  /*14cb0*/  IMAD.WIDE.U32 R232, R17, R22, R232 ;  /* 0x0000001611e87225 */ /* 0x002fc600078e00e8 */
[----:B------:R-:W-:-:S04]  /*14cc0*/  IADD3 R232, P4, R6, R232, RZ ;  /* 0x000000e806e87210 */ /* 0x000fc80007f9e0ff */
[----:B------:R-:W-:-:S03]  /*14cd0*/  IADD3.X R233, R7, R12, R233, P4, !PT ;  /* 0x0000000c07e97210 */ /* 0x000fc600027fe4e9 */
[----:B------:R-:W-:-:S03]  /*14ce0*/  IMAD.WIDE.U32 R12, R13, UR4, R232 ;  /* 0x000000040d0c7c25 */ /* 0x000fc6000f8e00e8 */
[----:B------:R-:W2:Y:S01]  /*14cf0*/  LDL R233, [R1+0x264] ;  /* 0x0002640001e97983 */ /* 0x000ea20000100800 */
[----:B------:R-:W-:Y:S02]  /*14d00*/  PRMT R3, R8, 0x7610, R3 ;  /* 0x0000761008037816 */ /* 0x000fe40000000003 */
[----:B------:R-:W-:Y:S02]  /*14d10*/  LEA R232, P4, R12, R10, 0x1 ;  /* 0x0000000a0ce87211 */ /* 0x000fe400078808ff */
[----:B------:R-:W-:Y:S01]  /*14d20*/  ISETP.GT.AND P5, PT, R0, 0x88, P3 ;  /* 0x000000880000780c */ /* 0x000fe20001fa4270 */
[----:B--2---:R-:W-:-:S05]  /*14d30*/  IMAD.IADD R233, R233, 0x1, R13 ;  /* 0x00000001e9e97824 */ /* 0x004fca00078e020d */
[----:B------:R-:W-:Y:S02]  /*14d40*/  LEA.HI.X R233, R12, R11, R233, 0x1, P4 ;  /* 0x0000000b0ce97211 */ /* 0x000fe400020f0ce9 */
[----:B------:R0:W5:Y:S04]  /*14d50*/  LDL.LU.64 R12, [R1+0x298] ;  /* 0x00029800010c7983 */ /* 0x0001680000300a00 */
[----:B------:R0:W5:Y:S04]  /*14d60*/  LDL.LU R8, [R1+0x294] ;  /* 0x0002940001087983 */ /* 0x0001680000300800 */
[----:B------:R1:W-:Y:S04]  /*14d70*/  STL.S16 [R1+0x208], R3 ;  /* 0x0002080301007387 */ /* 0x0003e80000100600 */
[----:B-1----:R0:W5:Y:S01]  /*14d80*/  LDL.LU R3, [R1+0x290] ;  /* 0x0002900001037983 */ /* 0x0021620000300800 */
[----:B------:R-:W-:Y:S04]  /*14d90*/  BSSY B1, `(.L_x_46) ;  /* 0x0000006000017945 */ /* 0x000fe80003800000 */
[----:B------:R-:W-:Y:S05]  /*14da0*/  @!P5 BRA `(.L_x_47) ;  /* 0x000000000010d947 */ /* 0x000fea0003800000 */
[----:B------:R1:W-:Y:S04]  /*14db0*/  STL [R1+0x290], R0 ;  /* 0x0002900001007387 */ /* 0x0003e80000100800 */
[----:B-1----:R-:W2:Y:S04]  /*14dc0*/  LDG.E.LTC128B.U16 R0, desc[UR36][R232.64+0x2] ;  /* 0x00000224e8007981 */ /* 0x002ea8000c1e1520 */
[----:B--2---:R1:W-:Y:S04]  /*14dd0*/  STL [R1+0x208], R0 ;  /* 0x0002080001007387 */ /* 0x0043e80000100800 */
[----:B-1----:R1:W5:Y:S02]  /*14de0*/  LDL.LU R0, [R1+0x290] ;  /* 0x0002900001007983 */ /* 0x0023640000300800 */
.L_x_47:
[----:B------:R-:W-:Y:S05]  /*14df0*/  BSYNC B1 ;  /* 0x0000000000017941 */ /* 0x000fea0003800000 */
.L_x_46:
[----:B------:R2:W-:Y:S04]  /*14e00*/  STL.64 [R1+0x2b8], R14 ;  /* 0x0002b80e01007387 */ /* 0x0005e80000100a00 */
[----:B--2---:R-:W2:Y:S04]  /*14e10*/  LDL.64 R14, [R1+0x230] ;  /* 0x00023000010e7983 */ /* 0x004ea80000100a00 */
[----:B------:R3:W-:Y:S04]  /*14e20*/  STL [R1+0x2b0], R10 ;  /* 0x0002b00a01007387 */ /* 0x0007e80000100800 */
[----:B---3--:R-:W3:Y:S04]  /*14e30*/  LDL.LU R10, [R1+0x20c] ;  /* 0x00020c00010a7983 */ /* 0x008ee80000300800 */
[----:B------:R-:W-:Y:S04]  /*14e40*/  STL [R1+0x2ac], R9 ;  /* 0x0002ac0901007387 */ /* 0x000fe80000100800 */
[----:B-----5:R-:W-:Y:S04]  /*14e50*/  STL [R1+0x2a8], R8 ;  /* 0x0002a80801007387 */ /* 0x020fe80000100800 */
[----:B------:R4:W-:Y:S04]  /*14e60*/  STL.64 [R1+0x2a0], R6 ;  /* 0x0002a00601007387 */ /* 0x0009e80000100a00 */
[----:B----4-:R-:W2:Y:S04]  /*14e70*/  LDL R7, [R1+0x258] ;  /* 0x0002580001077983 */ /* 0x010ea80000100800 */
[----:B------:R-:W-:Y:S04]  /*14e80*/  STL [R1+0x298], R5 ;  /* 0x0002980501007387 */ /* 0x000fe80000100800 */
[----:B------:R4:W-:Y:S04]  /*14e90*/  STL [R1+0x294], R4 ;  /* 0x0002940401007387 */ /* 0x0009e80000100800 */
[----:B----4-:R-:W4:Y:S04]  /*14ea0*/  LDL.LU R4, [R1+0x208] ;  /* 0x0002080001047983 */ /* 0x010f280000300800 */
[----:B------:R0:W-:Y:S01]  /*14eb0*/  STL [R1+0x290], R3 ;  /* 0x0002900301007387 */ /* 0x0001e20000100800 */
[----:B----4-:R-:W-:-:S05]  /*14ec0*/  SHF.L.U32 R6, R4, 0x10, RZ ;  /* 0x0000001004067819 */ /* 0x010fca00000006ff */
[----:B------:R-:W-:-:S04]  /*14ed0*/  FMUL R6, R6, R16 ;  /* 0x0000001006067220 */ /* 0x000fc80000400000 */
[----:B---3--:R-:W-:Y:S01]  /*14ee0*/  FFMA R10, R10, R2, R6 ;  /* 0x000000020a0a7223 */ /* 0x008fe20000000006 */
[----:B--2---:R-:W-:Y:S02]  /*14ef0*/  IADD3 R6, P4, R7, R14, RZ ;  /* 0x0000000e07067210 */ /* 0x004fe40007f9e0ff */
[----:B------:R2:W5:Y:S04]  /*14f00*/  LDL.LU.64 R14, [R1+0x2b8] ;  /* 0x0002b800010e7983 */ /* 0x0005680000300a00 */
[----:B------:R-:W3:Y:S01]  /*14f10*/  LDL R7, [R1+0x254] ;  /* 0x0002540001077983 */ /* 0x000ee20000100800 */
[----:B------:R-:W-:-:S03]  /*14f20*/  F2FP.BF16.F32.PACK_AB R9, RZ, R10 ;  /* 0x0000000aff09723e */ /* 0x000fc600000010ff */
[----:B------:R2:W5:Y:S01]  /*14f30*/  LDL.LU R10, [R1+0x2b0] ;  /* 0x0002b000010a7983 */ /* 0x0005620000300800 */
[----:B------:R-:W-:Y:S02]  /*14f40*/  PRMT R8, R9, 0x7610, R8 ;  /* 0x0000761009087816 */ /* 0x000fe40000000008 */
[----:B0-----:R-:W-:Y:S01]  /*14f50*/  PRMT R3, R4, 0x7610, R3 ;  /* 0x0000761004037816 */ /* 0x001fe20000000003 */
[----:B------:R2:W5:Y:S01]  /*14f60*/  LDL.LU R9, [R1+0x2ac] ;  /* 0x0002ac0001097983 */ /* 0x0005620000300800 */
[----:B------:R-:W-:-:S03]  /*14f70*/  PRMT R5, R8, 0x7610, R5 ;  /* 0x0000761008057816 */ /* 0x000fc60000000005 */
[----:B------:R2:W5:Y:S01]  /*14f80*/  LDL.LU R8, [R1+0x2a8] ;  /* 0x0002a80001087983 */ /* 0x0005620000300800 */
[----:B---3--:R-:W-:Y:S01]  /*14f90*/  IMAD.X R7, R7, 0x1, R13, P4 ;  /* 0x0000000107077824 */ /* 0x008fe200020e060d */
[----:B------:R-:W-:-:S04]  /*14fa0*/  ISETP.GT.AND P4, PT, R0, 0x80, P2 ;  /* 0x000000800000780c */ /* 0x000fc80001784270 */
[----:B------:R-:W-:Y:S04]  /*14fb0*/  STL.64 [R1+0x238], R6 ;  /* 0x0002380601007387 */ /* 0x000fe80000100a00 */
[----:B------:R0:W-:Y:S04]  /*14fc0*/  @P5 STG.E.U16 desc[UR36][R6.64+0x2], R5 ;  /* 0x0000020506005986 */ /* 0x0001e8000c101524 */
[----:B0-----:R2:W5:Y:S04]  /*14fd0*/  LDL.LU.64 R6, [R1+0x2a0] ;  /* 0x0002a00001067983 */ /* 0x0015680000300a00 */
[----:B------:R2:W5:Y:S04]  /*14fe0*/  LDL.LU R5, [R1+0x298] ;  /* 0x0002980001057983 */ /* 0x0005680000300800 */
[----:B------:R2:W5:Y:S04]  /*14ff0*/  LDL.LU R4, [R1+0x294] ;  /* 0x0002940001047983 */ /* 0x0005680000300800 */
[----:B------:R0:W-:Y:S04]  /*15000*/  STL.S16 [R1+0x208], R3 ;  /* 0x0002080301007387 */ /* 0x0001e80000100600 */
[----:B0-----:R2:W5:Y:S01]  /*15010*/  LDL.LU R3, [R1+0x290] ;  /* 0x0002900001037983 */ /* 0x0015620000300800 */
[----:B------:R-:W-:Y:S04]  /*15020*/  BSSY B1, `(.L_x_48) ;  /* 0x0000006000017945 */ /* 0x000fe80003800000 */
[----:B------:R-:W-:Y:S05]  /*15030*/  @!P4 BRA `(.L_x_49) ;  /* 0x000000000010c947 */ /* 0x000fea0003800000 */
[----:B------:R0:W-:Y:S04]  /*15040*/  STL [R1+0x290], R0 ;  /* 0x0002900001007387 */ /* 0x0001e80000100800 */
[----:B0-----:R-:W3:Y:S04]  /*15050*/  LDG.E.LTC128B.U16 R0, desc[UR36][R234.64+0x10] ;  /* 0x00001024ea007981 */ /* 0x001ee8000c1e1520 */
[----:B---3--:R0:W-:Y:S04]  /*15060*/  STL [R1+0x208], R0 ;  /* 0x0002080001007387 */ /* 0x0081e80000100800 */
[----:B0-----:R0:W5:Y:S02]  /*15070*/  LDL.LU R0, [R1+0x290] ;  /* 0x0002900001007983 */ /* 0x0011640000300800 */
.L_x_49:
[----:B------:R-:W-:Y:S05]  /*15080*/  BSYNC B1 ;  /* 0x0000000000017941 */ /* 0x000fea0003800000 */
.L_x_48:
[----:B-----5:R-:W3:Y:S04]  /*15090*/  LDL R14, [R1+0x208] ;  /* 0x00020800010e7983 */ /* 0x020ee80000100800 */
[----:B------:R4:W-:Y:S04]  /*150a0*/  STL [R1+0x290], R3 ;  /* 0x0002900301007387 */ /* 0x0009e80000100800 */
[----:B----4-:R-:W4:Y:S01]  /*150b0*/  LDL.LU R3, [R1+0x210] ;  /* 0x0002100001037983 */ /* 0x010f220000300800 */
[----:B---3--:R-:W-:-:S04]  /*150c0*/  IMAD.U32 R14, R14, 0x10000, RZ ;  /* 0x000100000e0e7824 */ /* 0x008fc800078e00ff */
[----:B------:R-:W-:-:S04]  /*150d0*/  FMUL R14, R14, R16 ;  /* 0x000000100e0e7220 */ /* 0x000fc80000400000 */
[----:B----4-:R-:W-:Y:S02]  /*150e0*/  FFMA R14, R3, R2, R14 ;  /* 0x00000002030e7223 */ /* 0x010fe4000000000e */
[----:B------:R3:W5:Y:S01]  /*150f0*/  LDL.LU R3, [R1+0x290] ;  /* 0x0002900001037983 */ /* 0x0007620000300800 */
[----:B------:R-:W-:Y:S02]  /*15100*/  ISETP.GT.AND P5, PT, R0, 0x80, P1 ;  /* 0x000000800000780c */ /* 0x000fe40000fa4270 */
[----:B------:R-:W-:-:S04]  /*15110*/  F2FP.BF16.F32.PACK_AB R14, RZ, R14 ;  /* 0x0000000eff0e723e */ /* 0x000fc800000010ff */
[----:B------:R-:W-:Y:S01]  /*15120*/  PRMT R21, R14, 0x7610, R21 ;  /* 0x000076100e157816 */ /* 0x000fe20000000015 */
[----:B------:R-:W-:Y:S02]  /*15130*/  @P4 IMAD.MOV.U32 R14, RZ, RZ, R20 ;  /* 0x000000ffff0e4224 */ /* 0x000fe400078e0014 */
[----:B------:R-:W4:Y:S01]  /*15140*/  LDL.LU R20, [R1+0x208] ;  /* 0x0002080001147983 */ /* 0x000f220000300800 */
[----:B------:R-:W-:Y:S03]  /*15150*/  BSSY B1, `(.L_x_50) ;  /* 0x0000005000017945 */ /* 0x000fe60003800000 */
[----:B------:R4:W-:Y:S02]  /*15160*/  @P4 STG.E.U16 desc[UR36][R14.64+0x10], R21 ;  /* 0x000010150e004986 */ /* 0x0009e4000c101524 */
[----:B----4-:R-:W-:Y:S01]  /*15170*/  PRMT R14, R20, 0x7610, R14 ;  /* 0x00007610140e7816 */ /* 0x010fe2000000000e */
[----:B---3--:R-:W-:Y:S06]  /*15180*/  @!P5 BRA `(.L_x_51) ;  /* 0x000000000004d947 */ /* 0x008fec0003800000 */
[----:B------:R3:W5:Y:S02]  /*15190*/  LDG.E.LTC128B.U16 R14, desc[UR36][R234.64+0x12] ;  /* 0x00001224ea0e7981 */ /* 0x000764000c1e1520 */
.L_x_51:
[----:B------:R-:W-:Y:S05]  /*151a0*/  BSYNC B1 ;  /* 0x0000000000017941 */ /* 0x000fea0003800000 */
.L_x_50:
[----:B------:R-:W4:Y:S01]  /*151b0*/  LDL.LU R20, [R1+0x214] ;  /* 0x0002140001147983 */ /* 0x000f220000300800 */
[----:B-----5:R-:W-:Y:S01]  /*151c0*/  IMAD.U32 R15, R14, 0x10000, RZ ;  /* 0x000100000e0f7824 */ /* 0x020fe200078e00ff */
[----:B------:R-:W-:Y:S01]  /*151d0*/  ISETP.GT.AND P4, PT, R0, 0x88, P2 ;  /* 0x000000880000780c */ /* 0x000fe20001784270 */
[----:B------:R-:W-:Y:S02]  /*151e0*/  BSSY B1, `(.L_x_52) ;  /* 0x0000007000017945 */ /* 0x000fe40003800000 */
[----:B------:R-:W-:-:S04]  /*151f0*/  FMUL R15, R15, R16 ;  /* 0x000000100f0f7220 */ /* 0x000fc80000400000 */
[----:B----4-:R-:W-:-:S05]  /*15200*/  FFMA R15, R20, R2, R15 ;  /* 0x00000002140f7223 */ /* 0x010fca000000000f */
[----:B------:R-:W-:-:S05]  /*15210*/  F2FP.BF16.F32.PACK_AB R15, RZ, R15 ;  /* 0x0000000fff0f723e */ /* 0x000fca00000010ff */
[----:B------:R4:W-:Y:S01]  /*15220*/  @P5 STG.E.U16 desc[UR36][R12.64+0x12], R15 ;  /* 0x0000120f0c005986 */ /* 0x0009e2000c101524 */
[----:B------:R-:W-:Y:S05]  /*15230*/  @!P4 BRA `(.L_x_53) ;  /* 0x000000000004c947 */ /* 0x000fea0003800000 */
[----:B------:R0:W5:Y:S02]  /*15240*/  LDG.E.LTC128B.U16 R14, desc[UR36][R232.64+0x10] ;  /* 0x00001024e80e7981 */ /* 0x000164000c1e1520 */
.L_x_53:
[----:B------:R-:W-:Y:S05]  /*15250*/  BSYNC B1 ;  /* 0x0000000000017941 */ /* 0x000fea0003800000 */
.L_x_52:
[----:B------:R1:W-:Y:S04]  /*15260*/  STL [R1+0x290], R3 ;  /* 0x0002900301007387 */ /* 0x0003e80000100800 */
[----:B-1----:R-:W2:Y:S01]  /*15270*/  LDL.LU R3, [R1+0x218] ;  /* 0x0002180001037983 */ /* 0x002ea20000300800 */
[----:B----45:R-:W-:-:S03]  /*15280*/  SHF.L.U32 R15, R14, 0x10, RZ ;  /* 0x000000100e0f7819 */ /* 0x030fc600000006ff */
[----:B------:R-:W4:Y:S02]  /*15290*/  LDL.LU.64 R20, [R1+0x270] ;  /* 0x0002700001147983 */ /* 0x000f240000300a00 */
[----:B------:R-:W-:Y:S01]  /*152a0*/  FMUL R15, R15, R16 ;  /* 0x000000100f0f7220 */ /* 0x000fe20000400000 */
[----:B------:R-:W-:-:S03]  /*152b0*/  ISETP.GT.AND P5, PT, R0, 0x88, P1 ;  /* 0x000000880000780c */ /* 0x000fc60000fa4270 */
[----:B--2---:R-:W-:Y:S02]  /*152c0*/  FFMA R15, R3, R2, R15 ;  /* 0x00000002030f7223 */ /* 0x004fe4000000000f */
[----:B------:R1:W5:Y:S01]  /*152d0*/  LDL.LU R3, [R1+0x290] ;  /* 0x0002900001037983 */ /* 0x0003620000300800 */
[----:B------:R-:W-:Y:S02]  /*152e0*/  BSSY B1, `(.L_x_54) ;  /* 0x0000006000017945 */ /* 0x000fe40003800000 */
[----:B------:R-:W-:-:S05]  /*152f0*/  F2FP.BF16.F32.PACK_AB R15, RZ, R15 ;  /* 0x0000000fff0f723e */ /* 0x000fca00000010ff */
[----:B----4-:R2:W-:Y:S02]  /*15300*/  @P4 STG.E.U16 desc[UR36][R20.64+0x10], R15 ;  /* 0x0000100f14004986 */ /* 0x0105e4000c101524 */
[----:B--2---:R-:W-:Y:S01]  /*15310*/  PRMT R20, R14, 0x7610, R20 ;  /* 0x000076100e147816 */ /* 0x004fe20000000014 */
[----:B-1----:R-:W-:Y:S06]  /*15320*/  @!P5 BRA `(.L_x_55) ;  /* 0x000000000004d947 */ /* 0x002fec0003800000 */
[----:B------:R1:W5:Y:S02]  /*15330*/  LDG.E.LTC128B.U16 R20, desc[UR36][R232.64+0x12] ;  /* 0x00001224e8147981 */ /* 0x000364000c1e1520 */
.L_x_55:
[----:B------:R-:W-:Y:S05]  /*15340*/  BSYNC B1 ;  /* 0x0000000000017941 */ /* 0x000fea0003800000 */
.L_x_54:
[----:B------:R-:W2:Y:S04]  /*15350*/  LDL R14, [R1+0x260] ;  /* 0x00026000010e7983 */ /* 0x000ea80000100800 */
[----:B------:R-:W4:Y:S04]  /*15360*/  LDL.LU R15, [R1+0x21c] ;  /* 0x00021c00010f7983 */ /* 0x000f280000300800 */
[----:B------:R0:W-:Y:S04]  /*15370*/  STL.64 [R1+0x2a8], R26 ;  /* 0x0002a81a01007387 */ /* 0x0001e80000100a00 */
[----:B0-----:R-:W3:Y:S04]  /*15380*/  LDL.LU.64 R26, [R1+0x238] ;  /* 0x00023800011a7983 */ /* 0x001ee80000300a00 */
[----:B------:R0:W-:Y:S04]  /*15390*/  STL.64 [R1+0x2a0], R24 ;  /* 0x0002a01801007387 */ /* 0x0001e80000100a00 */
[----:B0-----:R-:W3:Y:S04]  /*153a0*/  LDL.LU.64 R24, [R1+0x200] ;  /* 0x0002000001187983 */ /* 0x001ee80000300a00 */
[----:B------:R0:W-:Y:S04]  /*153b0*/  STL.64 [R1+0x298], R12 ;  /* 0x0002980c01007387 */ /* 0x0001e80000100a00 */
[----:B0-----:R-:W3:Y:S04]  /*153c0*/  LDL.LU R13, [R1+0x1e0] ;  /* 0x0001e000010d7983 */ /* 0x001ee80000300800 */
[----:B-----5:R0:W-:Y:S04]  /*153d0*/  STL [R1+0x290], R3 ;  /* 0x0002900301007387 */ /* 0x0201e80000100800 */
[----:B0-----:R-:W3:Y:S01]  /*153e0*/  LDL R3, [R1+0x268] ;  /* 0x0002680001037983 */ /* 0x001ee20000100800 */
[----:B--2---:R-:W-:Y:S01]  /*153f0*/  R2UR UR5, R14 ;  /* 0x000000000e0572ca */ /* 0x004fe200000e0000 */
[----:B------:R-:W-:-:S04]  /*15400*/  IMAD.U32 R14, R20, 0x10000, RZ ;  /* 0x00010000140e7824 */ /* 0x000fc800078e00ff */
[----:B------:R-:W-:-:S04]  /*15410*/  FMUL R14, R14, R16 ;  /* 0x000000100e0e7220 */ /* 0x000fc80000400000 */
[----:B----4-:R-:W-:-:S05]  /*15420*/  FFMA R14, R15, R2, R14 ;  /* 0x000000020f0e7223 */ /* 0x010fca000000000e */
[----:B------:R-:W-:Y:S01]  /*15430*/  F2FP.BF16.F32.PACK_AB R14, RZ, R14 ;  /* 0x0000000eff0e723e */ /* 0x000fe200000010ff */
[----:B---3--:R-:W-:Y:S04]  /*15440*/  STL.64 [R1+0x200], R26 ;  /* 0x0002001a01007387 */ /* 0x008fe80000100a00 */
[----:B------:R0:W-:Y:S04]  /*15450*/  @P5 STG.E.U16 desc[UR36][R26.64+0x12], R14 ;  /* 0x0000120e1a005986 */ /* 0x0001e8000c101524 */
[----:B0-----:R0:W5:Y:S04]  /*15460*/  LDL.LU.64 R26, [R1+0x2a8] ;  /* 0x0002a800011a7983 */ /* 0x0011680000300a00 */
[----:B------:R-:W2:Y:S01]  /*15470*/  LDL.64 R14, [R1+0x248] ;  /* 0x00024800010e7983 */ /* 0x000ea20000100a00 */
[----:B------:R-:W-:Y:S01]  /*15480*/  IMAD.WIDE.U32 R24, R22, 0x78, R24 ;  /* 0x0000007816187825 */ /* 0x000fe200078e0018 */
[----:B------:R-:W-:-:S03]  /*15490*/  ISETP.GT.AND P4, PT, R0, 0x100, P0 ;  /* 0x000001000000780c */ /* 0x000fc60000784270 */
[----:B------:R-:W-:Y:S01]  /*154a0*/  IMAD.IADD R21, R23, 0x1, R25 ;  /* 0x0000000117157824 */ /* 0x000fe200078e0219 */
[----:B------:R3:W-:Y:S01]  /*154b0*/  STL.64 [R1+0x208], R24 ;  /* 0x0002081801007387 */ /* 0x0007e20000100a00 */
[----:B------:R-:W-:Y:S02]  /*154c0*/  PRMT R12, R20, 0x7610, R12 ;  /* 0x00007610140c7816 */ /* 0x000fe4000000000c */
[----:B--2---:R-:W-:Y:S02]  /*154d0*/  IADD3 R15, P5, R14, R24, RZ ;  /* 0x000000180e0f7210 */ /* 0x004fe40007fbe0ff */
[----:B---3--:R0:W5:Y:S04]  /*154e0*/  LDL.LU.64 R24, [R1+0x2a0] ;  /* 0x0002a00001187983 */ /* 0x0081680000300a00 */
[----:B------:R2:W-:Y:S02]  /*154f0*/  STL [R1+0x214], R21 ;  /* 0x0002141501007387 */ /* 0x0005e40000100800 */
[----:B--2---:R-:W-:Y:S01]  /*15500*/  IMAD.X R21, R21, 0x1, R237, P5 ;  /* 0x0000000115157824 */ /* 0x004fe200028e06ed */
[----:B------:R-:W-:-:S04]  /*15510*/  LEA R14, P5, R15, R10, 0x1 ;  /* 0x0000000a0f0e7211 */ /* 0x000fc800078a08ff */
[----:B------:R-:W-:Y:S01]  /*15520*/  LEA.HI.X R15, R15, R11, R21, 0x1, P5 ;  /* 0x0000000b0f0f7211 */ /* 0x000fe200028f0c15 */
[----:B------:R-:W-:Y:S01]  /*15530*/  USHF.L.U64.HI UR4, UR10, 0x9, UR11 ;  /* 0x000000090a047899 */ /* 0x000fe2000801020b */
[----:B------:R-:W2:Y:S04]  /*15540*/  LDL R21, [R1+0x264] ;  /* 0x0002640001157983 */ /* 0x000ea80000100800 */
[----:B------:R-:W3:Y:S01]  /*15550*/  @P4 LDG.E.LTC128B.U16 R12, desc[UR36][R14.64] ;  /* 0x000000240e0c4981 */ /* 0x000ee2000c1e1520 */
[----:B------:R-:W-:-:S04]  /*15560*/  IMAD.WIDE.U32 R18, R22, 0x78, R18 ;  /* 0x0000007816127825 */ /* 0x000fc800078e0012 */
[----:B---3--:R-:W-:-:S04]  /*15570*/  IMAD.U32 R14, R12, 0x10000, RZ ;  /* 0x000100000c0e7824 */ /* 0x008fc800078e00ff */
[----:B------:R-:W-:-:S04]  /*15580*/  FMUL R14, R14, R16 ;  /* 0x000000100e0e7220 */ /* 0x000fc80000400000 */
[----:B------:R-:W-:Y:S01]  /*15590*/  FFMA R20, R13, R2, R14 ;  /* 0x000000020d147223 */ /* 0x000fe2000000000e */
[----:B------:R-:W-:-:S04]  /*155a0*/  MOV R14, UR10 ;  /* 0x0000000a000e7c02 */ /* 0x000fc80008000f00 */
[----:B------:R-:W-:Y:S02]  /*155b0*/  LEA R14, P5, R14, R8, 0x9 ;  /* 0x000000080e0e7211 */ /* 0x000fe400078a48ff */
[----:B------:R-:W-:Y:S02]  /*155c0*/  F2FP.BF16.F32.PACK_AB R20, RZ, R20 ;  /* 0x00000014ff14723e */ /* 0x000fe400000010ff */
[----:B------:R-:W-:Y:S01]  /*155d0*/  IADD3.X R15, R9, UR4, RZ, P5, !PT ;  /* 0x00000004090f7c10 */ /* 0x000fe2000affe4ff */
[----:B------:R-:W-:Y:S04]  /*155e0*/  STL [R1+0x210], R12 ;  /* 0x0002100c01007387 */ /* 0x000fe80000100800 */
[----:B------:R3:W-:Y:S04]  /*155f0*/  @P4 STG.E.U16 desc[UR36][R14.64], R20 ;  /* 0x000000140e004986 */ /* 0x0007e8000c101524 */
[----:B---3--:R-:W3:Y:S01]  /*15600*/  LDL R20, [R1+0x250] ;  /* 0x0002500001147983 */ /* 0x008ee20000100800 */
[----:B------:R-:W-:-:S04]  /*15610*/  IADD3 R12, P4, R4, R18, RZ ;  /* 0x00000012040c7210 */ /* 0x000fc80007f9e0ff */
[----:B------:R-:W-:-:S03]  /*15620*/  IADD3.X R13, R5, R23, R19, P4, !PT ;  /* 0x00000017050d7210 */ /* 0x000fc600027fe413 */
[----:B------:R-:W-:Y:S02]  /*15630*/  IMAD.WIDE.U32 R18, R17, R22, R12 ;  /* 0x0000001611127225 */ /* 0x000fe400078e000c */
[----:B------:R4:W-:Y:S01]  /*15640*/  STL.64 [R1+0x238], R12 ;  /* 0x0002380c01007387 */ /* 0x0009e20000100a00 */
[----:B------:R-:W-:-:S04]  /*15650*/  IADD3 R18, P4, R6, R18, RZ ;  /* 0x0000001206127210 */ /* 0x000fc80007f9e0ff */
[----:B------:R-:W-:Y:S01]  /*15660*/  IADD3.X R19, R7, R3, R19, P4, !PT ;  /* 0x0000000307137210 */ /* 0x000fe200027fe413 */
[----:B----4-:R0:W5:Y:S04]  /*15670*/  LDL.LU.64 R12, [R1+0x298] ;  /* 0x00029800010c7983 */ /* 0x0101680000300a00 */
[----:B------:R0:W5:Y:S01]  /*15680*/  LDL.LU R3, [R1+0x290] ;  /* 0x0002900001037983 */ /* 0x0001620000300800 */
[----:B------:R-:W-:Y:S01]  /*15690*/  BSSY B1, `(.L_x_56) ;  /* 0x0000009000017945 */ /* 0x000fe20003800000 */
[----:B---3--:R-:W-:-:S04]  /*156a0*/  IMAD.WIDE.U32 R18, R20, UR5, R18 ;  /* 0x0000000514127c25 */ /* 0x008fc8000f8e0012 */
[----:B--2---:R-:W-:Y:S01]  /*156b0*/  IMAD.IADD R19, R21, 0x1, R19 ;  /* 0x0000000115137824 */ /* 0x004fe200078e0213 */
[----:B------:R-:W-:-:S04]  /*156c0*/  LEA R20, P4, R18, R10, 0x1 ;  /* 0x0000000a12147211 */ /* 0x000fc800078808ff */
[----:B------:R-:W-:Y:S02]  /*156d0*/  LEA.HI.X R21, R18, R11, R19, 0x1, P4 ;  /* 0x0000000b12157211 */ /* 0x000fe400020f0c13 */
[----:B------:R-:W-:-:S13]  /*156e0*/  ISETP.GT.AND P4, PT, R0, 0x100, P3 ;  /* 0x000001000000780c */ /* 0x000fda0001f84270 */
[----:B0-----:R-:W-:Y:S05]  /*156f0*/  @!P4 BRA `(.L_x_57) ;  /* 0x000000000008c947 */ /* 0x001fea0003800000 */
[----:B------:R-:W2:Y:S04]  /*15700*/  LDG.E.LTC128B.U16 R18, desc[UR36][R20.64+0x2] ;  /* 0x0000022414127981 */ /* 0x000ea8000c1e1520 */
[----:B--2---:R0:W-:Y:S02]  /*15710*/  STL [R1+0x210], R18 ;  /* 0x0002101201007387 */ /* 0x0041e40000100800 */
.L_x_57:
[----:B------:R-:W-:Y:S05]  /*15720*/  BSYNC B1 ;  /* 0x0000000000017941 */ /* 0x000fea0003800000 */
.L_x_56:
[----:B------:R-:W2:Y:S04]  /*15730*/  LDL.LU R19, [R1+0x1e4] ;  /* 0x0001e40001137983 */ /* 0x000ea80000300800 */
[----:B------:R3:W-:Y:S04]  /*15740*/  STL.64 [R1+0x2a0], R8 ;  /* 0x0002a00801007387 */ /* 0x0007e80000100a00 */
[----:B---3--:R-:W3:Y:S04]  /*15750*/  LDL.LU.64 R8, [R1+0x208] ;  /* 0x0002080001087983 */ /* 0x008ee80000300a00 */
[----:B------:R4:W-:Y:S04]  /*15760*/  STL [R1+0x298], R7 ;  /* 0x0002980701007387 */ /* 0x0009e80000100800 */
[----:B----4-:R-:W4:Y:S04]  /*15770*/  LDL.LU R7, [R1+0x214] ;  /* 0x0002140001077983 */ /* 0x010f280000300800 */
[----:B------:R1:W-:Y:S04]  /*15780*/  STL [R1+0x294], R6 ;  /* 0x0002940601007387 */ /* 0x0003e80000100800 */
[----:B-1----:R-:W0:Y:S04]  /*15790*/  LDL.LU R6, [R1+0x210] ;  /* 0x0002100001067983 */ /* 0x002e280000300800 */
[----:B-----5:R-:W-:Y:S01]  /*157a0*/  STL [R1+0x290], R3 ;  /* 0x0002900301007387 */ /* 0x020fe20000100800 */
[----:B0-----:R-:W-:-:S04]  /*157b0*/  IMAD.U32 R18, R6, 0x10000, RZ ;  /* 0x0001000006127824 */ /* 0x001fc800078e00ff */
[----:B------:R-:W-:-:S04]  /*157c0*/  FMUL R18, R18, R16 ;  /* 0x0000001012127220 */ /* 0x000fc80000400000 */
[----:B--2---:R-:W-:-:S05]  /*157d0*/  FFMA R18, R19, R2, R18 ;  /* 0x0000000213127223 */ /* 0x004fca0000000012 */
[----:B------:R-:W-:-:S05]  /*157e0*/  F2FP.BF16.F32.PACK_AB R18, RZ, R18 ;  /* 0x00000012ff12723e */ /* 0x000fca00000010ff */
[----:B------:R0:W-:Y:S04]  /*157f0*/  @P4 STG.E.U16 desc[UR36][R14.64+0x2], R18 ;  /* 0x000002120e004986 */ /* 0x0001e8000c101524 */
[----:B0-----:R-:W2:Y:S01]  /*15800*/  LDL.64 R18, [R1+0x248] ;  /* 0x0002480001127983 */ /* 0x001ea20000100a00 */
[----:B---3--:R-:W-:-:S05]  /*15810*/  IADD3 R8, P4, R4, R8, RZ ;  /* 0x0000000804087210 */ /* 0x008fca0007f9e0ff */
[----:B----4-:R-:W-:Y:S01]  /*15820*/  IMAD.X R9, R7, 0x1, R5, P4 ;  /* 0x0000000107097824 */ /* 0x010fe200020e0605 */
[----:B------:R-:W-:Y:S02]  /*15830*/  PRMT R3, R6, 0x7610, R3 ;  /* 0x0000761006037816 */ /* 0x000fe40000000003 */
[----:B------:R-:W-:Y:S02]  /*15840*/  ISETP.GT.AND P4, PT, R0, 0x108, P0 ;  /* 0x000001080000780c */ /* 0x000fe40000784270 */
[----:B------:R0:W-:Y:S01]  /*15850*/  STL.64 [R1+0x1e0], R8 ;  /* 0x0001e00801007387 */ /* 0x0001e20000100a00 */
[----:B--2---:R-:W-:-:S05]  /*15860*/  IADD3 R19, P5, R8, R18, RZ ;  /* 0x0000001208137210 */ /* 0x004fca0007fbe0ff */
[----:B------:R-:W-:Y:S01]  /*15870*/  IMAD.X R7, R9, 0x1, R237, P5 ;  /* 0x0000000109077824 */ /* 0x000fe200028e06ed */
[C---:B------:R-:W-:Y:S01]  /*15880*/  LEA R18, P5, R19.reuse, R10, 0x1 ;  /* 0x0000000a13127211 */ /* 0x040fe200078a08ff */
[----:B0-----:R0:W5:Y:S03]  /*15890*/  LDL.LU.64 R8, [R1+0x2a0] ;  /* 0x0002a00001087983 */ /* 0x0011660000300a00 */
[----:B------:R-:W-:Y:S02]  /*158a0*/  LEA.HI.X R19, R19, R11, R7, 0x1, P5 ;  /* 0x0000000b13137211 */ /* 0x000fe400028f0c07 */
[----:B------:R0:W5:Y:S04]  /*158b0*/  LDL.LU R7, [R1+0x298] ;  /* 0x0002980001077983 */ /* 0x0001680000300800 */
[----:B------:R0:W5:Y:S04]  /*158c0*/  LDL.LU R6, [R1+0x294] ;  /* 0x0002940001067983 */ /* 0x0001680000300800 */
[----:B------:R1:W-:Y:S04]  /*158d0*/  STL.S16 [R1+0x270], R3 ;  /* 0x0002700301007387 */ /* 0x0003e80000100600 */
[----:B-1----:R0:W5:Y:S01]  /*158e0*/  LDL.LU R3, [R1+0x290] ;  /* 0x0002900001037983 */ /* 0x0021620000300800 */
[----:B------:R-:W-:Y:S04]  /*158f0*/  BSSY B1, `(.L_x_58) ;  /* 0x0000004000017945 */ /* 0x000fe80003800000 */
[----:B------:R-:W-:Y:S05]  /*15900*/  @!P4 BRA `(.L_x_59) ;  /* 0x000000000008c947 */ /* 0x000fea0003800000 */
[----:B------:R-:W2:Y:S04]  /*15910*/  LDG.E.LTC128B.U16 R18, desc[UR36][R18.64] ;  /* 0x0000002412127981 */ /* 0x000ea8000c1e1520 */
[----:B--2---:R1:W-:Y:S02]  /*15920*/  STL [R1+0x270], R18 ;  /* 0x0002701201007387 */ /* 0x0043e40000100800 */
.L_x_59:
[----:B------:R-:W-:Y:S05]  /*15930*/  BSYNC B1 ;  /* 0x0000000000017941 */ /* 0x000fea0003800000 */
.L_x_58:
[----:B-1----:R-:W2:Y:S04]  /*15940*/  LDL R18, [R1+0x260] ;  /* 0x0002600001127983 */ /* 0x002ea80000100800 */
[----:B------:R-:W3:Y:S04]  /*15950*/  LDL R19, [R1+0x254] ;  /* 0x0002540001137983 */ /* 0x000ee80000100800 */
[----:B------:R1:W-:Y:S04]  /*15960*/  STL.64 [R1+0x2a8], R24 ;  /* 0x0002a81801007387 */ /* 0x0003e80000100a00 */
[----:B-1----:R-:W4:Y:S04]  /*15970*/  LDL.LU R24, [R1+0x1e8] ;  /* 0x0001e80001187983 */ /* 0x002f280000300800 */
[----:B------:R-:W3:Y:S04]  /*15980*/  LDL R25, [R1+0x258] ;  /* 0x0002580001197983 */ /* 0x000ee80000100800 */
[----:B------:R1:W-:Y:S04]  /*15990*/  STL.64 [R1+0x2a0], R20 ;  /* 0x0002a01401007387 */ /* 0x0003e80000100a00 */
[----:B-1----:R-:W3:Y:S04]  /*159a0*/  LDL.LU.64 R20, [R1+0x278] ;  /* 0x0002780001147983 */ /* 0x002ee80000300a00 */
[----:B------:R1:W-:Y:S04]  /*159b0*/  STL.64 [R1+0x298], R12 ;  /* 0x0002980c01007387 */ /* 0x0003e80000100a00 */
[----:B-1----:R-:W3:Y:S04]  /*159c0*/  LDL R12, [R1+0x268] ;  /* 0x00026800010c7983 */ /* 0x002ee80000100800 */
[----:B------:R-:W3:Y:S04]  /*159d0*/  LDL R13, [R1+0x250] ;  /* 0x00025000010d7983 */ /* 0x000ee80000100800 */
[----:B-----5:R1:W-:Y:S04]  /*159e0*/  STL [R1+0x294], R8 ;  /* 0x0002940801007387 */ /* 0x0203e80000100800 */
[----:B-1----:R-:W4:Y:S04]  /*159f0*/  LDL.LU R8, [R1+0x270] ;  /* 0x0002700001087983 */ /* 0x002f280000300800 */
[----:B------:R-:W-:Y:S01]  /*15a00*/  STL [R1+0x290], R3 ;  /* 0x0002900301007387 */ /* 0x000fe20000100800 */
[----:B--2---:R-:W-:-:S02]  /*15a10*/  R2UR UR4, R18 ;  /* 0x00000000120472ca */ /* 0x004fc400000e0000 */
[----:B----4-:R-:W-:-:S05]  /*15a20*/  SHF.L.U32 R18, R8, 0x10, RZ ;  /* 0x0000001008127819 */ /* 0x010fca00000006ff */
[----:B------:R-:W-:-:S04]  /*15a30*/  FMUL R18, R18, R16 ;  /* 0x0000001012127220 */ /* 0x000fc80000400000 */
[----:B------:R-:W-:Y:S01]  /*15a40*/  FFMA R18, R24, R2, R18 ;  /* 0x0000000218127223 */ /* 0x000fe20000000012 */
[----:B---3--:R-:W-:-:S04]  /*15a50*/  IADD3 R24, P5, R14, R25, RZ ;  /* 0x000000190e187210 */ /* 0x008fc80007fbe0ff */
[----:B------:R-:W-:Y:S01]  /*15a60*/  F2FP.BF16.F32.PACK_AB R18, RZ, R18 ;  /* 0x00000012ff12723e */ /* 0x000fe200000010ff */
[----:B------:R-:W-:-:S05]  /*15a70*/  IMAD.X R25, R15, 0x1, R19, P5 ;  /* 0x000000010f197824 */ /* 0x000fca00028e0613 */
[----:B------:R1:W-:Y:S04]  /*15a80*/  @P4 STG.E.U16 desc[UR36][R24.64], R18 ;  /* 0x0000001218004986 */ /* 0x0003e8000c101524 */
[----:B------:R2:W-:Y:S01]  /*15a90*/  STL.64 [R1+0x218], R24 ;  /* 0x0002181801007387 */ /* 0x0005e20000100a00 */
[----:B-1----:R-:W-:-:S03]  /*15aa0*/  IMAD.WIDE.U32 R18, R22, 0x78, R20 ;  /* 0x0000007816127825 */ /* 0x002fc600078e0014 */
[----:B--2---:R1:W5:Y:S01]  /*15ab0*/  LDL.LU.64 R24, [R1+0x2a8] ;  /* 0x0002a80001187983 */ /* 0x0043620000300a00 */
[----:B------:R-:W-:-:S04]  /*15ac0*/  IADD3 R20, P4, R4, R18, RZ ;  /* 0x0000001204147210 */ /* 0x000fc80007f9e0ff */
[----:B------:R-:W-:-:S03]  /*15ad0*/  IADD3.X R21, R5, R23, R19, P4, !PT ;  /* 0x0000001705157210 */ /* 0x000fc600027fe413 */
[----:B------:R-:W-:Y:S02]  /*15ae0*/  IMAD.WIDE.U32 R18, R17, R22, R20 ;  /* 0x0000001611127225 */ /* 0x000fe400078e0014 */
[----:B------:R2:W-:Y:S01]  /*15af0*/  STL.64 [R1+0x210], R20 ;  /* 0x0002101401007387 */ /* 0x0005e20000100a00 */
[----:B------:R-:W-:-:S04]  /*15b00*/  IADD3 R18, P4, R6, R18, RZ ;  /* 0x0000001206127210 */ /* 0x000fc80007f9e0ff */
[----:B------:R-:W-:Y:S01]  /*15b10*/  IADD3.X R19, R7, R12, R19, P4, !PT ;  /* 0x0000000c07137210 */ /* 0x000fe200027fe413 */
[----:B--2---:R1:W5:Y:S02]  /*15b20*/  LDL.LU.64 R20, [R1+0x2a0] ;  /* 0x0002a00001147983 */ /* 0x0043640000300a00 */
[----:B------:R-:W-:-:S03]  /*15b30*/  IMAD.WIDE.U32 R12, R13, UR4, R18 ;  /* 0x000000040d0c7c25 */ /* 0x000fc6000f8e0012 */
[----:B------:R-:W2:Y:S01]  /*15b40*/  LDL R19, [R1+0x264] ;  /* 0x0002640001137983 */ /* 0x000ea20000100800 */
[----:B------:R-:W-:Y:S02]  /*15b50*/  LEA R18, P4, R12, R10, 0x1 ;  /* 0x0000000a0c127211 */ /* 0x000fe400078808ff */
[----:B------:R-:W-:Y:S02]  /*15b60*/  PRMT R3, R8, 0x7610, R3 ;  /* 0x0000761008037816 */ /* 0x000fe40000000003 */
[----:B------:R-:W-:Y:S01]  /*15b70*/  ISETP.GT.AND P5, PT, R0, 0x108, P3 ;  /* 0x000001080000780c */ /* 0x000fe20001fa4270 */
[----:B--2---:R-:W-:-:S05]  /*15b80*/  IMAD.IADD R19, R19, 0x1, R13 ;  /* 0x0000000113137824 */ /* 0x004fca00078e020d */
[----:B------:R-:W-:Y:S02]  /*15b90*/  LEA.HI.X R19, R12, R11, R19, 0x1, P4 ;  /* 0x0000000b0c137211 */ /* 0x000fe400020f0c13 */
[----:B------:R1:W5:Y:S04]  /*15ba0*/  LDL.LU.64 R12, [R1+0x298] ;  /* 0x00029800010c7983 */ /* 0x0003680000300a00 */
[----:B------:R1:W5:Y:S04]  /*15bb0*/  LDL.LU R8, [R1+0x294] ;  /* 0x0002940001087983 */ /* 0x0003680000300800 */
[----:B------:R2:W-:Y:S04]  /*15bc0*/  STL.S16 [R1+0x208], R3 ;  /* 0x0002080301007387 */ /* 0x0005e80000100600 */
[----:B--2---:R1:W5:Y:S01]  /*15bd0*/  LDL.LU R3, [R1+0x290] ;  /* 0x0002900001037983 */ /* 0x0043620000300800 */
[----:B------:R-:W-:Y:S04]  /*15be0*/  BSSY B1, `(.L_x_60) ;  /* 0x0000006000017945 */ /* 0x000fe80003800000 */
[----:B------:R-:W-:Y:S05]  /*15bf0*/  @!P5 BRA `(.L_x_61) ;  /* 0x000000000010d947 */ /* 0x000fea0003800000 */
[----:B------:R2:W-:Y:S04]  /*15c00*/  STL [R1+0x290], R0 ;  /* 0x0002900001007387 */ /* 0x0005e80000100800 */
[----:B--2---:R-:W2:Y:S04]  /*15c10*/  LDG.E.LTC128B.U16 R0, desc[UR36][R18.64+0x2] ;  /* 0x0000022412007981 */ /* 0x004ea8000c1e1520 */
[----:B--2---:R2:W-:Y:S04]  /*15c20*/  STL [R1+0x208], R0 ;  /* 0x0002080001007387 */ /* 0x0045e80000100800 */
[----:B--2---:R2:W5:Y:S02]  /*15c30*/  LDL.LU R0, [R1+0x290] ;  /* 0x0002900001007983 */ /* 0x0045640000300800 */
.L_x_61:
[----:B------:R-:W-:Y:S05]  /*15c40*/  BSYNC B1 ;  /* 0x0000000000017941 */ /* 0x000fea0003800000 */
.L_x_60:
[----:B------:R3:W-:Y:S04]  /*15c50*/  STL [R1+0x2b0], R10 ;  /* 0x0002b00a01007387 */ /* 0x0007e80000100800 */
[----:B---3--:R-:W3:Y:S04]  /*15c60*/  LDL.LU R10, [R1+0x1ec] ;  /* 0x0001ec00010a7983 */ /* 0x008ee80000300800 */
[----:B------:R-:W-:Y:S04]  /*15c70*/  STL [R1+0x2ac], R9 ;  /* 0x0002ac0901007387 */ /* 0x000fe80000100800 */
[----:B-----5:R-:W-:Y:S04]  /*15c80*/  STL [R1+0x2a8], R8 ;  /* 0x0002a80801007387 */ /* 0x020fe80000100800 */
[----:B------:R4:W-:Y:S04]  /*15c90*/  STL.64 [R1+0x2a0], R6 ;  /* 0x0002a00601007387 */ /* 0x0009e80000100a00 */
[----:B----4-:R-:W4:Y:S04]  /*15ca0*/  LDL R7, [R1+0x258] ;  /* 0x0002580001077983 */ /* 0x010f280000100800 */
[----:B------:R-:W-:Y:S04]  /*15cb0*/  STL [R1+0x298], R5 ;  /* 0x0002980501007387 */ /* 0x000fe80000100800 */
[----:B------:R0:W-:Y:S04]  /*15cc0*/  STL [R1+0x294], R4 ;  /* 0x0002940401007387 */ /* 0x0001e80000100800 */
[----:B0-----:R-:W2:Y:S04]  /*15cd0*/  LDL.LU R4, [R1+0x208] ;  /* 0x0002080001047983 */ /* 0x001ea80000300800 */
[----:B------:R0:W-:Y:S01]  /*15ce0*/  STL [R1+0x290], R3 ;  /* 0x0002900301007387 */ /* 0x0001e20000100800 */
[----:B--2---:R-:W-:-:S04]  /*15cf0*/  IMAD.U32 R6, R4, 0x10000, RZ ;  /* 0x0001000004067824 */ /* 0x004fc800078e00ff */
[----:B------:R-:W-:-:S04]  /*15d00*/  FMUL R6, R6, R16 ;  /* 0x0000001006067220 */ /* 0x000fc80000400000 */
[----:B---3--:R-:W-:Y:S01]  /*15d10*/  FFMA R10, R10, R2, R6 ;  /* 0x000000020a0a7223 */ /* 0x008fe20000000006 */
[----:B----4-:R-:W-:Y:S02]  /*15d20*/  IADD3 R6, P4, R14, R7, RZ ;  /* 0x000000070e067210 */ /* 0x010fe40007f9e0ff */
[----:B------:R-:W2:Y:S02]  /*15d30*/  LDL R7, [R1+0x254] ;  /* 0x0002540001077983 */ /* 0x000ea40000100800 */
[----:B------:R-:W-:Y:S02]  /*15d40*/  F2FP.BF16.F32.PACK_AB R9, RZ, R10 ;  /* 0x0000000aff09723e */ /* 0x000fe400000010ff */
[----:B------:R3:W5:Y:S02]  /*15d50*/  LDL.LU R10, [R1+0x2b0] ;  /* 0x0002b000010a7983 */ /* 0x0007640000300800 */
[----:B------:R-:W-:Y:S02]  /*15d60*/  PRMT R8, R9, 0x7610, R8 ;  /* 0x0000761009087816 */ /* 0x000fe40000000008 */
[----:B------:R3:W5:Y:S02]  /*15d70*/  LDL.LU R9, [R1+0x2ac] ;  /* 0x0002ac0001097983 */ /* 0x0007640000300800 */
[----:B------:R-:W-:-:S02]  /*15d80*/  PRMT R5, R8, 0x7610, R5 ;  /* 0x0000761008057816 */ /* 0x000fc40000000005 */
[----:B------:R3:W5:Y:S01]  /*15d90*/  LDL.LU R8, [R1+0x2a8] ;  /* 0x0002a80001087983 */ /* 0x0007620000300800 */
[----:B0-----:R-:W-:Y:S01]  /*15da0*/  PRMT R3, R4, 0x7610, R3 ;  /* 0x0000761004037816 */ /* 0x001fe20000000003 */
[----:B--2---:R-:W-:Y:S01]  /*15db0*/  IMAD.X R7, R15, 0x1, R7, P4 ;  /* 0x000000010f077824 */ /* 0x004fe200020e0607 */
        /* <DEDUP_REMOVED lines=11> */
[----:B0-----:R-:W2:Y:S04]  /*15e70*/  LDG.E.LTC128B.U16 R0, desc[UR36][R20.64+0x10] ;  /* 0x0000102414007981 */ /* 0x001ea8000c1e1520 */
[----:B--2---:R0:W-:Y:S04]  /*15e80*/  STL [R1+0x208], R0 ;  /* 0x0002080001007387 */ /* 0x0041e80000100800 */
[----:B0-----:R0:W5:Y:S02]  /*15e90*/  LDL.LU R0, [R1+0x290] ;  /* 0x0002900001007983 */ /* 0x0011640000300800 */
.L_x_63:
[----:B------:R-:W-:Y:S05]  /*15ea0*/  BSYNC B1 ;  /* 0x0000000000017941 */ /* 0x000fea0003800000 */
.L_x_62:
[----:B-----5:R-:W-:Y:S04]  /*15eb0*/  STL [R1+0x2a8], R9 ;  /* 0x0002a80901007387 */ /* 0x020fe80000100800 */
[----:B------:R2:W-:Y:S04]  /*15ec0*/  STL [R1+0x2a4], R8 ;  /* 0x0002a40801007387 */ /* 0x0005e80000100800 */
[----:B--2---:R-:W2:Y:S04]  /*15ed0*/  LDL.LU R8, [R1+0x1f0] ;  /* 0x0001f00001087983 */ /* 0x004ea80000300800 */
[----:B------:R-:W-:Y:S04]  /*15ee0*/  STL [R1+0x2a0], R7 ;  /* 0x0002a00701007387 */ /* 0x000fe80000100800 */
[----:B------:R-:W-:Y:S04]  /*15ef0*/  STL [R1+0x29c], R6 ;  /* 0x00029c0601007387 */ /* 0x000fe80000100800 */
[----:B------:R-:W-:Y:S04]  /*15f00*/  STL [R1+0x298], R5 ;  /* 0x0002980501007387 */ /* 0x000fe80000100800 */
[----:B------:R4:W-:Y:S04]  /*15f10*/  STL [R1+0x294], R4 ;  /* 0x0002940401007387 */ /* 0x0009e80000100800 */
[----:B----4-:R-:W4:Y:S04]  /*15f20*/  LDL.LU R4, [R1+0x208] ;  /* 0x0002080001047983 */ /* 0x010f280000300800 */
[----:B------:R1:W-:Y:S01]  /*15f30*/  STL [R1+0x290], R3 ;  /* 0x0002900301007387 */ /* 0x0003e20000100800 */
[----:B----4-:R-:W-:-:S05]  /*15f40*/  SHF.L.U32 R9, R4, 0x10, RZ ;  /* 0x0000001004097819 */ /* 0x010fca00000006ff */
[----:B------:R-:W-:-:S04]  /*15f50*/  FMUL R9, R9, R16 ;  /* 0x0000001009097220 */ /* 0x000fc80000400000 */
[----:B--2---:R-:W-:Y:S01]  /*15f60*/  FFMA R8, R8, R2, R9 ;  /* 0x0000000208087223 */ /* 0x004fe20000000009 */
[----:B-1----:R-:W-:Y:S01]  /*15f70*/  PRMT R3, R4, 0x7610, R3 ;  /* 0x0000761004037816 */ /* 0x002fe20000000003 */
[----:B------:R1:W5:Y:S03]  /*15f80*/  LDL.LU R9, [R1+0x2a8] ;  /* 0x0002a80001097983 */ /* 0x0003660000300800 */
[----:B------:R-:W-:Y:S02]  /*15f90*/  F2FP.BF16.F32.PACK_AB R7, RZ, R8 ;  /* 0x00000008ff07723e */ /* 0x000fe400000010ff */
[----:B------:R1:W5:Y:S02]  /*15fa0*/  LDL.LU R8, [R1+0x2a4] ;  /* 0x0002a40001087983 */ /* 0x0003640000300800 */
[----:B------:R-:W-:Y:S02]  /*15fb0*/  PRMT R6, R7, 0x7610, R6 ;  /* 0x0000761007067816 */ /* 0x000fe40000000006 */
[----:B------:R1:W5:Y:S01]  /*15fc0*/  LDL.LU R7, [R1+0x2a0] ;  /* 0x0002a00001077983 */ /* 0x0003620000300800 */
[----:B------:R-:W-:-:S02]  /*15fd0*/  ISETP.GT.AND P5, PT, R0, 0x100, P1 ;  /* 0x000001000000780c */ /* 0x000fc40000fa4270 */
[----:B------:R-:W-:Y:S02]  /*15fe0*/  PRMT R5, R6, 0x7610, R5 ;  /* 0x0000761006057816 */ /* 0x000fe40000000005 */
[----:B------:R1:W5:Y:S04]  /*15ff0*/  LDL.LU R6, [R1+0x29c] ;  /* 0x00029c0001067983 */ /* 0x0003680000300800 */
[----:B------:R2:W-:Y:S04]  /*16000*/  @P4 STG.E.U16 desc[UR36][R14.64+0x10], R5 ;  /* 0x000010050e004986 */ /* 0x0005e8000c101524 */
[----:B--2---:R1:W5:Y:S04]  /*16010*/  LDL.LU R5, [R1+0x298] ;  /* 0x0002980001057983 */ /* 0x0043680000300800 */
        /* <DEDUP_REMOVED lines=9> */
.L_x_65:
[----:B------:R-:W-:Y:S05]  /*160b0*/  BSYNC B1 ;  /* 0x0000000000017941 */ /* 0x000fea0003800000 */
.L_x_64:
[----:B-----5:R4:W-:Y:S04]  /*160c0*/  STL [R1+0x2a0], R7 ;  /* 0x0002a00701007387 */ /* 0x0209e80000100800 */
[----:B----4-:R-:W4:Y:S04]  /*160d0*/  LDL R7, [R1+0x1f0] ;  /* 0x0001f00001077983 */ /* 0x010f280000100800 */
[----:B------:R0:W-:Y:S04]  /*160e0*/  STL [R1+0x29c], R6 ;  /* 0x00029c0601007387 */ /* 0x0001e80000100800 */
[----:B0-----:R-:W3:Y:S04]  /*160f0*/  LDL.LU R6, [R1+0x1f4] ;  /* 0x0001f40001067983 */ /* 0x001ee80000300800 */
[----:B------:R0:W-:Y:S04]  /*16100*/  STL [R1+0x298], R5 ;  /* 0x0002980501007387 */ /* 0x0001e80000100800 */
[----:B------:R1:W-:Y:S04]  /*16110*/  STL [R1+0x294], R4 ;  /* 0x0002940401007387 */ /* 0x0003e80000100800 */
[----:B------:R2:W-:Y:S01]  /*16120*/  STL [R1+0x290], R3 ;  /* 0x0002900301007387 */ /* 0x0005e20000100800 */
[----:B----4-:R-:W-:-:S04]  /*16130*/  IMAD.U32 R7, R7, 0x10000, RZ ;  /* 0x0001000007077824 */ /* 0x010fc800078e00ff */
[----:B------:R-:W-:-:S04]  /*16140*/  FMUL R7, R7, R16 ;  /* 0x0000001007077220 */ /* 0x000fc80000400000 */
[----:B---3--:R-:W-:Y:S02]  /*16150*/  FFMA R6, R6, R2, R7 ;  /* 0x0000000206067223 */ /* 0x008fe40000000007 */
[----:B------:R3:W5:Y:S03]  /*16160*/  LDL.LU R7, [R1+0x2a0] ;  /* 0x0002a00001077983 */ /* 0x0007660000300800 */
[----:B0-----:R-:W-:Y:S02]  /*16170*/  F2FP.BF16.F32.PACK_AB R5, RZ, R6 ;  /* 0x00000006ff05723e */ /* 0x001fe400000010ff */
[----:B------:R3:W5:Y:S02]  /*16180*/  LDL.LU R6, [R1+0x29c] ;  /* 0x00029c0001067983 */ /* 0x0007640000300800 */
[----:B-1----:R-:W-:Y:S02]  /*16190*/  PRMT R4, R5, 0x7610, R4 ;  /* 0x0000761005047816 */ /* 0x002fe40000000004 */
[----:B------:R3:W5:Y:S01]  /*161a0*/  LDL.LU R5, [R1+0x298] ;  /* 0x0002980001057983 */ /* 0x0007620000300800 */
[----:B------:R-:W-:-:S02]  /*161b0*/  ISETP.GT.AND P4, PT, R0, 0x108, P2 ;  /* 0x000001080000780c */ /* 0x000fc40001784270 */
[----:B--2---:R-:W-:Y:S02]  /*161c0*/  PRMT R3, R4, 0x7610, R3 ;  /* 0x0000761004037816 */ /* 0x004fe40000000003 */
[----:B------:R3:W5:Y:S04]  /*161d0*/  LDL.LU R4, [R1+0x294] ;  /* 0x0002940001047983 */ /* 0x0007680000300800 */
[----:B------:R0:W-:Y:S04]  /*161e0*/  @P5 STG.E.U16 desc[UR36][R14.64+0x12], R3 ;  /* 0x000012030e005986 */ /* 0x0001e8000c101524 */
[----:B0-----:R3:W5:Y:S04]  /*161f0*/  LDL.LU R3, [R1+0x290] ;  /* 0x0002900001037983 */ /* 0x0017680000300800 */
[----:B------:R-:W2:Y:S01]  /*16200*/  LDL.LU R15, [R1+0x1f0] ;  /* 0x0001f000010f7983 */ /* 0x000ea20000300800 */
[----:B------:R-:W-:Y:S01]  /*16210*/  BSSY B1, `(.L_x_66) ;  /* 0x0000004000017945 */ /* 0x000fe20003800000 */
[----:B--2---:R-:W-:-:S03]  /*16220*/  PRMT R14, R15, 0x7610, R14 ;  /* 0x000076100f0e7816 */ /* 0x004fc6000000000e */
[----:B---3--:R-:W-:Y:S05]  /*16230*/  @!P4 BRA `(.L_x_67) ;  /* 0x000000000004c947 */ /* 0x008fea0003800000 */
[----:B------:R0:W5:Y:S02]  /*16240*/  LDG.E.LTC128B.U16 R14, desc[UR36][R18.64+0x10] ;  /* 0x00001024120e7981 */ /* 0x000164000c1e1520 */
.L_x_67:
[----:B------:R-:W-:Y:S05]  /*16250*/  BSYNC B1 ;  /* 0x0000000000017941 */ /* 0x000fea0003800000 */
.L_x_66:
[----:B-----5:R1:W-:Y:S04]  /*16260*/  STL [R1+0x298], R3 ;  /* 0x0002980301007387 */ /* 0x0203e80000100800 */
[----:B-1----:R-:W2:Y:S04]  /*16270*/  LDL.LU R3, [R1+0x1f8] ;  /* 0x0001f80001037983 */ /* 0x002ea80000300800 */
[----:B------:R1:W-:Y:S04]  /*16280*/  STL.64 [R1+0x290], R4 ;  /* 0x0002900401007387 */ /* 0x0003e80000100a00 */
[----:B-1----:R-:W3:Y:S01]  /*16290*/  LDL.LU.64 R4, [R1+0x218] ;  /* 0x0002180001047983 */ /* 0x002ee20000300a00 */
[----:B------:R-:W-:-:S04]  /*162a0*/  IMAD.U32 R15, R14, 0x10000, RZ ;  /* 0x000100000e0f7824 */ /* 0x000fc800078e00ff */
[----:B------:R-:W-:Y:S01]  /*162b0*/  FMUL R15, R15, R16 ;  /* 0x000000100f0f7220 */ /* 0x000fe20000400000 */
[----:B------:R-:W-:Y:S01]  /*162c0*/  ISETP.GT.AND P5, PT, R0, 0x108, P1 ;  /* 0x000001080000780c */ /* 0x000fe20000fa4270 */
[----:B------:R-:W-:Y:S02]  /*162d0*/  BSSY B1, `(.L_x_68) ;  /* 0x000000a000017945 */ /* 0x000fe40003800000 */
[----:B--2---:R-:W-:Y:S02]  /*162e0*/  FFMA R15, R3, R2, R15 ;  /* 0x00000002030f7223 */ /* 0x004fe4000000000f */
[----:B------:R1:W5:Y:S03]  /*162f0*/  LDL.LU R3, [R1+0x298] ;  /* 0x0002980001037983 */ /* 0x0003660000300800 */
[----:B------:R-:W-:-:S05]  /*16300*/  F2FP.BF16.F32.PACK_AB R15, RZ, R15 ;  /* 0x0000000fff0f723e */ /* 0x000fca00000010ff */
[----:B---3--:R2:W-:Y:S04]  /*16310*/  @P4 STG.E.U16 desc[UR36][R4.64+0x10], R15 ;  /* 0x0000100f04004986 */ /* 0x0085e8000c101524 */
[----:B--2---:R1:W5:Y:S04]  /*16320*/  LDL.LU.64 R4, [R1+0x290] ;  /* 0x0002900001047983 */ /* 0x0043680000300a00 */
[----:B------:R1:W-:Y:S01]  /*16330*/  STL.S16 [R1+0x1f0], R14 ;  /* 0x0001f00e01007387 */ /* 0x0003e20000100600 */
[----:B------:R-:W-:Y:S05]  /*16340*/  @!P5 BRA `(.L_x_69) ;  /* 0x000000000008d947 */ /* 0x000fea0003800000 */
[----:B-1----:R-:W2:Y:S04]  /*16350*/  LDG.E.LTC128B.U16 R14, desc[UR36][R18.64+0x12] ;  /* 0x00001224120e7981 */ /* 0x002ea8000c1e1520 */
[----:B--2---:R2:W-:Y:S02]  /*16360*/  STL [R1+0x1f0], R14 ;  /* 0x0001f00e01007387 */ /* 0x0045e40000100800 */
.L_x_69:
[----:B------:R-:W-:Y:S05]  /*16370*/  BSYNC B1 ;  /* 0x0000000000017941 */ /* 0x000fea0003800000 */
.L_x_68:
[----:B-12---:R-:W2:Y:S04]  /*16380*/  LDL R14, [R1+0x260] ;  /* 0x00026000010e7983 */ /* 0x006ea80000100800 */
[----:B------:R-:W3:Y:S04]  /*16390*/  LDL.LU R15, [R1+0x1fc] ;  /* 0x0001fc00010f7983 */ /* 0x000ee80000300800 */
[----:B------:R1:W-:Y:S04]  /*163a0*/  STL.64 [R1+0x2c0], R30 ;  /* 0x0002c01e01007387 */ /* 0x0003e80000100a00 */
[----:B-1----:R-:W4:Y:S04]  /*163b0*/  LDL.LU R30, [R1+0x1f0] ;  /* 0x0001f000011e7983 */ /* 0x002f280000300800 */
[----:B------:R-:W3:Y:S04]  /*163c0*/  LDL.LU R31, [R1+0x1c0] ;  /* 0x0001c000011f7983 */ /* 0x000ee80000300800 */
[----:B------:R-:W-:Y:S04]  /*163d0*/  STL.64 [R1+0x2b8], R28 ;  /* 0x0002b81c01007387 */ /* 0x000fe80000100a00 */
[----:B------:R-:W-:Y:S04]  /*163e0*/  STL.64 [R1+0x2b0], R26 ;  /* 0x0002b01a01007387 */ /* 0x000fe80000100a00 */
[----:B------:R1:W-:Y:S04]  /*163f0*/  STL.64 [R1+0x2a8], R24 ;  /* 0x0002a81801007387 */ /* 0x0003e80000100a00 */
[----:B-1----:R-:W3:Y:S04]  /*16400*/  LDL.LU.64 R24, [R1+0x1e0] ;  /* 0x0001e00001187983 */ /* 0x002ee80000300a00 */
[----:B------:R1:W-:Y:S04]  /*16410*/  STL.64 [R1+0x2a0], R20 ;  /* 0x0002a01401007387 */ /* 0x0003e80000100a00 */
[----:B-1----:R-:W3:Y:S04]  /*16420*/  LDL.LU.64 R20, [R1+0x248] ;  /* 0x0002480001147983 */ /* 0x002ee80000300a00 */
[----:B------:R-:W-:Y:S04]  /*16430*/  STL [R1+0x29c], R18 ;  /* 0x00029c1201007387 */ /* 0x000fe80000100800 */
[----:B-----5:R-:W-:Y:S04]  /*16440*/  STL [R1+0x298], R3 ;  /* 0x0002980301007387 */ /* 0x020fe80000100800 */
[----:B------:R1:W-:Y:S04]  /*16450*/  STL.64 [R1+0x290], R12 ;  /* 0x0002900c01007387 */ /* 0x0003e80000100a00 */
[----:B-1----:R-:W3:Y:S01]  /*16460*/  LDL.LU.64 R12, [R1+0x1e8] ;  /* 0x0001e800010c7983 */ /* 0x002ee20000300a00 */
[----:B------:R-:W-:Y:S01]  /*16470*/  ISETP.GT.AND P4, PT, R0, 0x180, P0 ;  /* 0x000001800000780c */ /* 0x000fe20000784270 */
[----:B------:R-:W-:-:S02]  /*16480*/  UIMAD UR4, UR11, 0x300, URZ ;  /* 0x000003000b0478a4 */ /* 0x000fc4000f8e023f */
[----:B------:R-:W3:Y:S04]  /*16490*/  LDL R26, [R1+0x268] ;  /* 0x00026800011a7983 */ /* 0x000ee80000100800 */
[----:B------:R-:W3:Y:S04]  /*164a0*/  LDL R27, [R1+0x250] ;  /* 0x00025000011b7983 */ /* 0x000ee80000100800 */
[----:B0-----:R-:W3:Y:S01]  /*164b0*/  LDL R18, [R1+0x264] ;  /* 0x0002640001127983 */ /* 0x001ee20000100800 */
[----:B--2---:R-:W-:Y:S01]  /*164c0*/  R2UR UR5, R14 ;  /* 0x000000000e0572ca */ /* 0x004fe200000e0000 */
[----:B----4-:R-:W-:-:S04]  /*164d0*/  IMAD.U32 R14, R30, 0x10000, RZ ;  /* 0x000100001e0e7824 */ /* 0x010fc800078e00ff */
[----:B------:R-:W-:-:S04]  /*164e0*/  FMUL R14, R14, R16 ;  /* 0x000000100e0e7220 */ /* 0x000fc80000400000 */
[----:B---3--:R-:W-:-:S05]  /*164f0*/  FFMA R14, R15, R2, R14 ;  /* 0x000000020f0e7223 */ /* 0x008fca000000000e */
[----:B------:R-:W-:-:S04]  /*16500*/  F2FP.BF16.F32.PACK_AB R14, RZ, R14 ;  /* 0x0000000eff0e723e */ /* 0x000fc800000010ff */
[----:B------:R-:W-:Y:S01]  /*16510*/  PRMT R236, R14, 0x7610, R236 ;  /* 0x000076100eec7816 */ /* 0x000fe200000000ec */
[----:B------:R-:W-:-:S04]  /*16520*/  IMAD.WIDE.U32 R24, R22, 0x78, R24 ;  /* 0x0000007816187825 */ /* 0x000fc800078e0018 */
[----:B------:R-:W-:Y:S02]  /*16530*/  IMAD.IADD R3, R23, 0x1, R25 ;  /* 0x0000000117037824 */ /* 0x000fe400078e0219 */
[----:B------:R-:W-:Y:S01]  /*16540*/  @P5 IMAD.MOV.U32 R14, RZ, RZ, R12 ;  /* 0x000000ffff0e5224 */ /* 0x000fe200078e000c */
[----:B------:R-:W-:Y:S02]  /*16550*/  @P5 MOV R15, R13 ;  /* 0x0000000d000f5202 */ /* 0x000fe40000000f00 */
[----:B------:R-:W2:Y:S04]  /*16560*/  LDL.LU.64 R12, [R1+0x210] ;  /* 0x00021000010c7983 */ /* 0x000ea80000300a00 */
[----:B------:R0:W-:Y:S02]  /*16570*/  @P5 STG.E.U16 desc[UR36][R14.64+0x12], R236 ;  /* 0x000012ec0e005986 */ /* 0x0001e4000c101524 */
[----:B0-----:R-:W-:-:S05]  /*16580*/  IADD3 R15, P5, R20, R24, RZ ;  /* 0x00000018140f7210 */ /* 0x001fca0007fbe0ff */
[----:B------:R-:W-:Y:S01]  /*16590*/  IMAD.X R236, R3, 0x1, R237, P5 ;  /* 0x0000000103ec7824 */ /* 0x000fe200028e06ed */
[----:B------:R-:W-:-:S04]  /*165a0*/  LEA R14, P5, R15, R10, 0x1 ;  /* 0x0000000a0f0e7211 */ /* 0x000fc800078a08ff */
[--C-:B------:R-:W-:Y:S02]  /*165b0*/  LEA.HI.X R15, R15, R11, R236.reuse, 0x1, P5 ;  /* 0x0000000b0f0f7211 */ /* 0x100fe400028f0cec */
[----:B------:R-:W-:-:S06]  /*165c0*/  PRMT R236, R30, 0x7610, R236 ;  /* 0x000076101eec7816 */ /* 0x000fcc00000000ec */
[----:B------:R0:W3:Y:S02]  /*165d0*/  @P4 LDG.E.LTC128B.U16 R236, desc[UR36][R14.64] ;  /* 0x000000240eec4981 */ /* 0x0000e4000c1e1520 */
[----:B0-----:R-:W-:Y:S02]  /*165e0*/  IMAD.U32 R15, RZ, RZ, UR10 ;  /* 0x0000000aff0f7e24 */ /* 0x001fe4000f8e00ff */
[----:B---3--:R-:W-:-:S04]  /*165f0*/  IMAD.U32 R14, R236, 0x10000, RZ ;  /* 0x00010000ec0e7824 */ /* 0x008fc800078e00ff */
[----:B------:R-:W-:-:S04]  /*16600*/  FMUL R14, R14, R16 ;  /* 0x000000100e0e7220 */ /* 0x000fc80000400000 */
[----:B------:R-:W-:Y:S01]  /*16610*/  FFMA R14, R31, R2, R14 ;  /* 0x000000021f0e7223 */ /* 0x000fe2000000000e */
[----:B------:R-:W-:-:S04]  /*16620*/  IMAD.WIDE.U32 R30, R15, 0x300, R8 ;  /* 0x000003000f1e7825 */ /* 0x000fc800078e0008 */
[----:B------:R-:W-:Y:S01]  /*16630*/  F2FP.BF16.F32.PACK_AB R14, RZ, R14 ;  /* 0x0000000eff0e723e */ /* 0x000fe200000010ff */
[----:B------:R-:W-:Y:S01]  /*16640*/  @P4 IMAD.MOV.U32 R28, RZ, RZ, R30 ;  /* 0x000000ffff1c4224 */ /* 0x000fe200078e001e */
[----:B------:R-:W-:Y:S02]  /*16650*/  IADD3 R29, R31, UR4, RZ ;  /* 0x000000041f1d7c10 */ /* 0x000fe4000fffe0ff */
[----:B------:R-:W-:Y:S01]  /*16660*/  PRMT R15, R14, 0x7610, R15 ;  /* 0x000076100e0f7816 */ /* 0x000fe2000000000f */
[----:B------:R0:W-:Y:S04]  /*16670*/  STL.64 [R1+0x1e8], R30 ;  /* 0x0001e81e01007387 */ /* 0x0001e80000100a00 */
[----:B------:R-:W-:Y:S04]  /*16680*/  @P4 STG.E.U16 desc[UR36][R28.64], R15 ;  /* 0x0000000f1c004986 */ /* 0x000fe8000c101524 */
[----:B0-----:R0:W5:Y:S04]  /*16690*/  LDL.LU.64 R30, [R1+0x2c0] ;  /* 0x0002c000011e7983 */ /* 0x0011680000300a00 */
[----:B------:R1:W-:Y:S04]  /*166a0*/  STL.64 [R1+0x1e0], R28 ;  /* 0x0001e01c01007387 */ /* 0x0003e80000100a00 */
[----:B-1----:R0:W5:Y:S04]  /*166b0*/  LDL.LU.64 R28, [R1+0x2b8] ;  /* 0x0002b800011c7983 */ /* 0x0021680000300a00 */
[----:B------:R-:W3:Y:S01]  /*166c0*/  LDL.LU.64 R14, [R1+0x238] ;  /* 0x00023800010e7983 */ /* 0x000ee20000300a00 */
[----:B--2---:R-:W-:-:S04]  /*166d0*/  IMAD.WIDE.U32 R12, R22, 0x78, R12 ;  /* 0x00000078160c7825 */ /* 0x004fc800078e000c */
[----:B---3--:R-:W-:-:S03]  /*166e0*/  IMAD.WIDE.U32 R14, R22, 0x78, R14 ;  /* 0x00000078160e7825 */ /* 0x008fc600078e000e */
[----:B------:R-:W-:-:S04]  /*166f0*/  IADD3 R14, P4, R4, R14, RZ ;  /* 0x0000000e040e7210 */ /* 0x000fc80007f9e0ff */
[----:B------:R-:W-:-:S03]  /*16700*/  IADD3.X R15, R5, R23, R15, P4, !PT ;  /* 0x00000017050f7210 */ /* 0x000fc600027fe40f */
[----:B------:R-:W-:-:S03]  /*16710*/  IMAD.WIDE.U32 R14, R17, R22, R14 ;  /* 0x00000016110e7225 */ /* 0x000fc600078e000e */
[----:B------:R-:W-:-:S04]  /*16720*/  IADD3 R14, P4, R6, R14, RZ ;  /* 0x0000000e060e7210 */ /* 0x000fc80007f9e0ff */
[----:B------:R-:W-:-:S03]  /*16730*/  IADD3.X R15, R7, R26, R15, P4, !PT ;  /* 0x0000001a070f7210 */ /* 0x000fc600027fe40f */
[----:B------:R-:W-:-:S04]  /*16740*/  IMAD.WIDE.U32 R26, R27, UR5, R14 ;  /* 0x000000051b1a7c25 */ /* 0x000fc8000f8e000e */
[----:B------:R-:W-:Y:S01]  /*16750*/  IMAD.IADD R15, R18, 0x1, R27 ;  /* 0x00000001120f7824 */ /* 0x000fe200078e021b */
[----:B------:R-:W-:-:S04]  /*16760*/  LEA R14, P4, R26, R10, 0x1 ;  /* 0x0000000a1a0e7211 */ /* 0x000fc800078808ff */
[----:B------:R-:W-:Y:S02]  /*16770*/  LEA.HI.X R15, R26, R11, R15, 0x1, P4 ;  /* 0x0000000b1a0f7211 */ /* 0x000fe400020f0c0f */
[----:B------:R-:W-:Y:S01]  /*16780*/  IADD3 R18, P4, P5, R20, R24, R4 ;  /* 0x0000001814127210 */ /* 0x000fe20007d9e004 */
[----:B------:R0:W5:Y:S03]  /*16790*/  LDL.LU.64 R26, [R1+0x2b0] ;  /* 0x0002b000011a7983 */ /* 0x0001660000300a00 */
[----:B------:R-:W-:Y:S01]  /*167a0*/  IADD3.X R3, R237, R3, R5, P4, P5 ;  /* 0x00000003ed037210 */ /* 0x000fe200027ea405 */
[----:B------:R0:W5:Y:S01]  /*167b0*/  LDL.LU.64 R24, [R1+0x2a8] ;  /* 0x0002a80001187983 */ /* 0x0001620000300a00 */
[----:B------:R-:W-:-:S03]  /*167c0*/  IADD3 R4, P5, R4, R12, RZ ;  /* 0x0000000c04047210 */ /* 0x000fc60007fbe0ff */
[----:B------:R0:W5:Y:S01]  /*167d0*/  LDL.LU.64 R20, [R1+0x2a0] ;  /* 0x0002a00001147983 */ /* 0x0001620000300a00 */
[----:B------:R-:W-:-:S03]  /*167e0*/  IADD3.X R5, R5, R23, R13, P5, !PT ;  /* 0x0000001705057210 */ /* 0x000fc60002ffe40d */
[----:B------:R1:W-:Y:S04]  /*167f0*/  STL [R1+0x1f8], R18 ;  /* 0x0001f81201007387 */ /* 0x0003e80000100800 */
[----:B-1----:R0:W5:Y:S04]  /*16800*/  LDL.LU R18, [R1+0x29c] ;  /* 0x00029c0001127983 */ /* 0x0021680000300800 */
[----:B------:R1:W-:Y:S04]  /*16810*/  STL [R1+0x1fc], R3 ;  /* 0x0001fc0301007387 */ /* 0x0003e80000100800 */
[----:B-1----:R0:W5:Y:S04]  /*16820*/  LDL.LU R3, [R1+0x298] ;  /* 0x0002980001037983 */ /* 0x0021680000300800 */
[----:B------:R0:W5:Y:S01]  /*16830*/  LDL.LU.64 R12, [R1+0x290] ;  /* 0x00029000010c7983 */ /* 0x0001620000300a00 */
[----:B------:R-:W-:Y:S01]  /*16840*/  ISETP.GT.AND P4, PT, R0, 0x180, P3 ;  /* 0x000001800000780c */ /* 0x000fe20001f84270 */
[----:B------:R-:W-:-:S12]  /*16850*/  BSSY B1, `(.L_x_70) ;  /* 0x0000003000017945 */ /* 0x000fd80003800000 */
[----:B0-----:R-:W-:Y:S05]  /*16860*/  @!P4 BRA `(.L_x_71) ;  /* 0x000000000004c947 */ /* 0x001fea0003800000 */
[----:B------:R0:W5:Y:S02]  /*16870*/  LDG.E.LTC128B.U16 R236, desc[UR36][R14.64+0x2] ;  /* 0x000002240eec7981 */ /* 0x000164000c1e1520 */
.L_x_71:
[----:B------:R-:W-:Y:S05]  /*16880*/  BSYNC B1 ;  /* 0x0000000000017941 */ /* 0x000fea0003800000 */
.L_x_70:
[----:B-----5:R1:W-:Y:S04]  /*16890*/  STL [R1+0x2a0], R12 ;  /* 0x0002a00c01007387 */ /* 0x0203e80000100800 */
[----:B-1----:R-:W2:Y:S04]  /*168a0*/  LDL.LU R12, [R1+0x1f8] ;  /* 0x0001f800010c7983 */ /* 0x002ea80000300800 */
[----:B------:R1:W-:Y:S04]  /*168b0*/  STL.64 [R1+0x298], R8 ;  /* 0x0002980801007387 */ /* 0x0003e80000100a00 */
[----:B-1----:R-:W3:Y:S01]  /*168c0*/  LDL.LU R9, [R1+0x1c4] ;  /* 0x0001c40001097983 */ /* 0x002ee20000300800 */
[----:B------:R-:W-:-:S03]  /*168d0*/  IMAD.U32 R23, R236, 0x10000, RZ ;  /* 0x00010000ec177824 */ /* 0x000fc600078e00ff */
[----:B------:R1:W-:Y:S01]  /*168e0*/  STL [R1+0x290], R3 ;  /* 0x0002900301007387 */ /* 0x0003e20000100800 */
[----:B------:R-:W-:-:S03]  /*168f0*/  FMUL R23, R23, R16 ;  /* 0x0000001017177220 */ /* 0x000fc60000400000 */
[----:B-1----:R-:W4:Y:S01]  /*16900*/  LDL.LU R3, [R1+0x268] ;  /* 0x0002680001037983 */ /* 0x002f220000300800 */
[----:B--2---:R-:W-:Y:S01]  /*16910*/  LEA R8, P5, R12, R10, 0x1 ;  /* 0x0000000a0c087211 */ /* 0x004fe200078a08ff */
[----:B---3--:R-:W-:Y:S02]  /*16920*/  FFMA R237, R9, R2, R23 ;  /* 0x0000000209ed7223 */ /* 0x008fe40000000017 */
[----:B------:R-:W2:Y:S01]  /*16930*/  LDL.LU R9, [R1+0x1fc] ;  /* 0x0001fc0001097983 */ /* 0x000ea20000300800 */
[----:B------:R-:W-:Y:S02]  /*16940*/  IMAD.WIDE.U32 R22, R17, R22, R4 ;  /* 0x0000001611167225 */ /* 0x000fe400078e0004 */
[----:B------:R-:W-:-:S04]  /*16950*/  F2FP.BF16.F32.PACK_AB R4, RZ, R237 ;  /* 0x000000edff04723e */ /* 0x000fc800000010ff */
[----:B------:R-:W-:Y:S02]  /*16960*/  PRMT R17, R4, 0x7610, R17 ;  /* 0x0000761004117816 */ /* 0x000fe40000000011 */
[----:B--2---:R-:W-:Y:S02]  /*16970*/  LEA.HI.X R9, R12, R11, R9, 0x1, P5 ;  /* 0x0000000b0c097211 */ /* 0x004fe400028f0c09 */
[----:B------:R-:W-:Y:S01]  /*16980*/  IADD3 R6, P5, R6, R22, RZ ;  /* 0x0000001606067210 */ /* 0x000fe20007fbe0ff */
[----:B------:R1:W5:Y:S04]  /*16990*/  LDL.LU R12, [R1+0x2a0] ;  /* 0x0002a000010c7983 */ /* 0x0003680000300800 */
[----:B------:R2:W-:Y:S01]  /*169a0*/  STL.64 [R1+0x1c0], R8 ;  /* 0x0001c00801007387 */ /* 0x0005e20000100a00 */
[----:B----4-:R-:W-:-:S03]  /*169b0*/  IADD3.X R7, R7, R3, R23, P5, !PT ;  /* 0x0000000307077210 */ /* 0x010fc60002ffe417 */
[----:B--2---:R1:W5:Y:S01]  /*169c0*/  LDL.LU.64 R8, [R1+0x298] ;  /* 0x0002980001087983 */ /* 0x0043620000300a00 */
[----:B------:R-:W-:-:S03]  /*169d0*/  ISETP.GT.AND P0, PT, R0, 0x188, P0 ;  /* 0x000001880000780c */ /* 0x000fc60000704270 */
[----:B------:R-:W2:Y:S04]  /*169e0*/  LDL.64 R4, [R1+0x1e0] ;  /* 0x0001e00001047983 */ /* 0x000ea80000100a00 */
[----:B------:R1:W5:Y:S04]  /*169f0*/  LDL.LU R3, [R1+0x290] ;  /* 0x0002900001037983 */ /* 0x0003680000300800 */
[----:B------:R-:W2:Y:S01]  /*16a00*/  LDL.64 R22, [R1+0x1e8] ;  /* 0x0001e80001167983 */ /* 0x000ea20000100a00 */
[----:B------:R-:W-:Y:S01]  /*16a10*/  BSSY B1, `(.L_x_72) ;  /* 0x0000006000017945 */ /* 0x000fe20003800000 */
[----:B--2---:R-:W-:-:S05]  /*16a20*/  @P4 IMAD.MOV.U32 R4, RZ, RZ, R22 ;  /* 0x000000ffff044224 */ /* 0x004fca00078e0016 */
[----:B------:R1:W-:Y:S01]  /*16a30*/  @P4 STG.E.U16 desc[UR36][R4.64+0x2], R17 ;  /* 0x0000021104004986 */ /* 0x0003e2000c101524 */
[----:B------:R-:W-:Y:S05]  /*16a40*/  @!P0 BRA `(.L_x_73) ;  /* 0x0000000000088947 */ /* 0x000fea0003800000 */
[----:B-1----:R-:W2:Y:S04]  /*16a50*/  LDL.LU.64 R4, [R1+0x1c0] ;  /* 0x0001c00001047983 */ /* 0x002ea80000300a00 */
[----:B--2---:R2:W5:Y:S02]  /*16a60*/  LDG.E.LTC128B.U16 R236, desc[UR36][R4.64] ;  /* 0x0000002404ec7981 */ /* 0x004564000c1e1520 */
.L_x_73:
[----:B------:R-:W-:Y:S05]  /*16a70*/  BSYNC B1 ;  /* 0x0000000000017941 */ /* 0x000fea0003800000 */
.L_x_72:
[----:B-12---:R-:W2:Y:S04]  /*16a80*/  LDL R4, [R1+0x260] ;  /* 0x0002600001047983 */ /* 0x006ea80000100800 */
[----:B-----5:R1:W-:Y:S04]  /*16a90*/  STL [R1+0x298], R3 ;  /* 0x0002980301007387 */ /* 0x0203e80000100800 */
[----:B-1----:R-:W3:Y:S04]  /*16aa0*/  LDL.LU R3, [R1+0x250] ;  /* 0x0002500001037983 */ /* 0x002ee80000300800 */
[----:B------:R-:W4:Y:S04]  /*16ab0*/  LDL.LU R17, [R1+0x1c8] ;  /* 0x0001c80001117983 */ /* 0x000f280000300800 */
[----:B------:R-:W4:Y:S04]  /*16ac0*/  LDL.LU R5, [R1+0x264] ;  /* 0x0002640001057983 */ /* 0x000f280000300800 */
[----:B------:R1:W-:Y:S04]  /*16ad0*/  STL.64 [R1+0x290], R8 ;  /* 0x0002900801007387 */ /* 0x0003e80000100a00 */
[----:B-1----:R-:W4:Y:S01]  /*16ae0*/  LDL.64 R8, [R1+0x1e0] ;  /* 0x0001e00001087983 */ /* 0x002f220000100a00 */
[----:B--2---:R-:W-:-:S02]  /*16af0*/  R2UR UR4, R4 ;  /* 0x00000000040472ca */ /* 0x004fc400000e0000 */
[----:B------:R-:W-:-:S05]  /*16b00*/  SHF.L.U32 R4, R236, 0x10, RZ ;  /* 0x00000010ec047819 */ /* 0x000fca00000006ff */
[----:B------:R-:W-:-:S06]  /*16b10*/  FMUL R4, R4, R16 ;  /* 0x0000001004047220 */ /* 0x000fcc0000400000 */
[----:B---3--:R-:W-:Y:S02]  /*16b20*/  IMAD.WIDE.U32 R6, R3, UR4, R6 ;  /* 0x0000000403067c25 */ /* 0x008fe4000f8e0006 */
[----:B------:R1:W5:Y:S02]  /*16b30*/  LDL.LU R3, [R1+0x298] ;  /* 0x0002980001037983 */ /* 0x0003640000300800 */
[----:B----4-:R-:W-:Y:S02]  /*16b40*/  FFMA R17, R17, R2, R4 ;  /* 0x0000000211117223 */ /* 0x010fe40000000004 */
[----:B------:R-:W2:Y:S01]  /*16b50*/  LDL R4, [R1+0x258] ;  /* 0x0002580001047983 */ /* 0x000ea20000100800 */
[C---:B------:R-:W-:Y:S01]  /*16b60*/  LEA R10, P5, R6.reuse, R10, 0x1 ;  /* 0x0000000a060a7211 */ /* 0x040fe200078a08ff */
[----:B------:R-:W-:Y:S01]  /*16b70*/  IMAD.IADD R5, R5, 0x1, R7 ;  /* 0x0000000105057824 */ /* 0x000fe200078e0207 */
[----:B------:R-:W-:Y:S02]  /*16b80*/  F2FP.BF16.F32.PACK_AB R7, RZ, R17 ;  /* 0x00000011ff07723e */ /* 0x000fe400000010ff */
[----:B------:R-:W3:Y:S02]  /*16b90*/  LDL R17, [R1+0x254] ;  /* 0x0002540001117983 */ /* 0x000ee40000100800 */
[----:B------:R-:W-:-:S02]  /*16ba0*/  LEA.HI.X R11, R6, R11, R5, 0x1, P5 ;  /* 0x0000000b060b7211 */ /* 0x000fc400028f0c05 */
[----:B------:R-:W-:Y:S02]  /*16bb0*/  ISETP.GT.AND P3, PT, R0, 0x188, P3 ;  /* 0x000001880000780c */ /* 0x000fe40001f64270 */
[----:B--2---:R-:W-:-:S05]  /*16bc0*/  IADD3 R4, P4, R4, R22, RZ ;  /* 0x0000001604047210 */ /* 0x004fca0007f9e0ff */
[----:B---3--:R-:W-:Y:S02]  /*16bd0*/  IMAD.X R5, R9, 0x1, R17, P4 ;  /* 0x0000000109057824 */ /* 0x008fe400020e0611 */
[----:B------:R1:W5:Y:S04]  /*16be0*/  LDL.LU.64 R8, [R1+0x290] ;  /* 0x0002900001087983 */ /* 0x0003680000300a00 */
[----:B------:R1:W-:Y:S01]  /*16bf0*/  @P0 STG.E.U16 desc[UR36][R4.64], R7 ;  /* 0x0000000704000986 */ /* 0x0003e2000c101524 */
[----:B------:R-:W-:Y:S01]  /*16c00*/  BSSY B1, `(.L_x_74) ;  /* 0x0000004000017945 */ /* 0x000fe20003800000 */
[----:B------:R-:W-:-:S03]  /*16c10*/  PRMT R6, R236, 0x7610, R6 ;  /* 0x00007610ec067816 */ /* 0x000fc60000000006 */
[----:B------:R-:W-:Y:S05]  /*16c20*/  @!P3 BRA `(.L_x_75) ;  /* 0x000000000004b947 */ /* 0x000fea0003800000 */
[----:B------:R2:W5:Y:S02]  /*16c30*/  LDG.E.LTC128B.U16 R6, desc[UR36][R10.64+0x2] ;  /* 0x000002240a067981 */ /* 0x000564000c1e1520 */
.L_x_75:
[----:B------:R-:W-:Y:S05]  /*16c40*/  BSYNC B1 ;  /* 0x0000000000017941 */ /* 0x000fea0003800000 */
.L_x_74:
[----:B------:R-:W3:Y:S01]  /*16c50*/  LDL.LU R17, [R1+0x1cc] ;  /* 0x0001cc0001117983 */ /* 0x000ee20000300800 */
[----:B-1---5:R-:W-:Y:S01]  /*16c60*/  IMAD.U32 R7, R6, 0x10000, RZ ;  /* 0x0001000006077824 */ /* 0x022fe200078e00ff */
[----:B------:R-:W-:Y:S01]  /*16c70*/  ISETP.GT.AND P0, PT, R0, 0x180, P2 ;  /* 0x000001800000780c */ /* 0x000fe20001704270 */
[----:B------:R-:W-:Y:S02]  /*16c80*/  BSSY B1, `(.L_x_76) ;  /* 0x0000007000017945 */ /* 0x000fe40003800000 */
[----:B------:R-:W-:-:S04]  /*16c90*/  FMUL R7, R7, R16 ;  /* 0x0000001007077220 */ /* 0x000fc80000400000 */
[----:B---3--:R-:W-:-:S05]  /*16ca0*/  FFMA R7, R17, R2, R7 ;  /* 0x0000000211077223 */ /* 0x008fca0000000007 */
[----:B------:R-:W-:-:S05]  /*16cb0*/  F2FP.BF16.F32.PACK_AB R7, RZ, R7 ;  /* 0x00000007ff07723e */ /* 0x000fca00000010ff */
[----:B------:R1:W-:Y:S01]  /*16cc0*/  @P3 STG.E.U16 desc[UR36][R4.64+0x2], R7 ;  /* 0x0000020704003986 */ /* 0x0003e2000c101524 */
[----:B------:R-:W-:Y:S05]  /*16cd0*/  @!P0 BRA `(.L_x_77) ;  /* 0x0000000000048947 */ /* 0x000fea0003800000 */
[----:B------:R3:W5:Y:S02]  /*16ce0*/  LDG.E.LTC128B.U16 R6, desc[UR36][R14.64+0x10] ;  /* 0x000010240e067981 */ /* 0x000764000c1e1520 */
.L_x_77:
[----:B------:R-:W-:Y:S05]  /*16cf0*/  BSYNC B1 ;  /* 0x0000000000017941 */ /* 0x000fea0003800000 */
.L_x_76:
[----:B------:R-:W4:Y:S04]  /*16d00*/  LDL.LU R17, [R1+0x1d0] ;  /* 0x0001d00001117983 */ /* 0x000f280000300800 */
[----:B------:R1:W-:Y:S04]  /*16d10*/  STL.64 [R1+0x290], R4 ;  /* 0x0002900401007387 */ /* 0x0003e80000100a00 */
[----:B-1----:R-:W2:Y:S01]  /*16d20*/  LDL.64 R4, [R1+0x1e0] ;  /* 0x0001e00001047983 */ /* 0x002ea20000100a00 */
[----:B-----5:R-:W-:Y:S01]  /*16d30*/  IMAD.U32 R7, R6, 0x10000, RZ ;  /* 0x0001000006077824 */ /* 0x020fe200078e00ff */
[----:B------:R-:W-:-:S03]  /*16d40*/  ISETP.GT.AND P3, PT, R0, 0x180, P1 ;  /* 0x000001800000780c */ /* 0x000fc60000f64270 */
[----:B------:R-:W-:Y:S01]  /*16d50*/  FMUL R7, R7, R16 ;  /* 0x0000001007077220 */ /* 0x000fe20000400000 */
[----:B------:R-:W-:Y:S03]  /*16d60*/  BSSY B1, `(.L_x_78) ;  /* 0x0000008000017945 */ /* 0x000fe60003800000 */
[----:B----4-:R-:W-:-:S05]  /*16d70*/  FFMA R7, R17, R2, R7 ;  /* 0x0000000211077223 */ /* 0x010fca0000000007 */
[----:B------:R-:W-:Y:S02]  /*16d80*/  F2FP.BF16.F32.PACK_AB R7, RZ, R7 ;  /* 0x00000007ff07723e */ /* 0x000fe400000010ff */
[----:B--2---:R-:W-:Y:S02]  /*16d90*/  @P0 MOV R23, R5 ;  /* 0x0000000500170202 */ /* 0x004fe40000000f00 */
[----:B------:R1:W5:Y:S04]  /*16da0*/  LDL.LU.64 R4, [R1+0x290] ;  /* 0x0002900001047983 */ /* 0x0003680000300a00 */
[----:B------:R1:W-:Y:S01]  /*16db0*/  @P0 STG.E.U16 desc[UR36][R22.64+0x10], R7 ;  /* 0x0000100716000986 */ /* 0x0003e2000c101524 */
[----:B------:R-:W-:Y:S05]  /*16dc0*/  @!P3 BRA `(.L_x_79) ;  /* 0x000000000004b947 */ /* 0x000fea0003800000 */
[----:B------:R2:W5:Y:S02]  /*16dd0*/  LDG.E.LTC128B.U16 R6, desc[UR36][R14.64+0x12] ;  /* 0x000012240e067981 */ /* 0x000564000c1e1520 */
.L_x_79:
[----:B------:R-:W-:Y:S05]  /*16de0*/  BSYNC B1 ;  /* 0x0000000000017941 */ /* 0x000fea0003800000 */
.L_x_78:
[----:B------:R-:W4:Y:S04]  /*16df0*/  LDL.LU R17, [R1+0x1d4] ;  /* 0x0001d40001117983 */ /* 0x000f280000300800 */
[----:B-----5:R0:W-:Y:S04]  /*16e00*/  STL.64 [R1+0x290], R4 ;  /* 0x0002900401007387 */ /* 0x0201e80000100a00 */
[----:B0-----:R-:W3:Y:S04]  /*16e10*/  LDL.LU.64 R4, [R1+0x1e0] ;  /* 0x0001e00001047983 */ /* 0x001ee80000300a00 */
[----:B-1----:R-:W3:Y:S01]  /*16e20*/  LDL.LU.64 R22, [R1+0x1e8] ;  /* 0x0001e80001167983 */ /* 0x002ee20000300a00 */
[----:B------:R-:W-:Y:S01]  /*16e30*/  IMAD.U32 R7, R6, 0x10000, RZ ;  /* 0x0001000006077824 */ /* 0x000fe200078e00ff */
[----:B------:R-:W-:-:S03]  /*16e40*/  ISETP.GT.AND P2, PT, R0, 0x188, P2 ;  /* 0x000001880000780c */ /* 0x000fc60001744270 */
[----:B------:R-:W-:Y:S01]  /*16e50*/  FMUL R7, R7, R16 ;  /* 0x0000001007077220 */ /* 0x000fe20000400000 */
[----:B------:R-:W-:Y:S03]  /*16e60*/  BSSY B1, `(.L_x_80) ;  /* 0x0000008000017945 */ /* 0x000fe60003800000 */
[----:B----4-:R-:W-:-:S05]  /*16e70*/  FFMA R7, R17, R2, R7 ;  /* 0x0000000211077223 */ /* 0x010fca0000000007 */
[----:B------:R-:W-:Y:S01]  /*16e80*/  F2FP.BF16.F32.PACK_AB R7, RZ, R7 ;  /* 0x00000007ff07723e */ /* 0x000fe200000010ff */
[----:B---3--:R-:W-:Y:S02]  /*16e90*/  @P3 IMAD.MOV.U32 R23, RZ, RZ, R5 ;  /* 0x000000ffff173224 */ /* 0x008fe400078e0005 */
[----:B------:R0:W5:Y:S04]  /*16ea0*/  LDL.LU.64 R4, [R1+0x290] ;  /* 0x0002900001047983 */ /* 0x0001680000300a00 */
[----:B------:R0:W-:Y:S01]  /*16eb0*/  @P3 STG.E.U16 desc[UR36][R22.64+0x12], R7 ;  /* 0x0000120716003986 */ /* 0x0001e2000c101524 */
[----:B------:R-:W-:Y:S05]  /*16ec0*/  @!P2 BRA `(.L_x_81) ;  /* 0x000000000004a947 */ /* 0x000fea0003800000 */
[----:B------:R1:W5:Y:S02]  /*16ed0*/  LDG.E.LTC128B.U16 R6, desc[UR36][R10.64+0x10] ;  /* 0x000010240a067981 */ /* 0x000364000c1e1520 */
.L_x_81:
[----:B------:R-:W-:Y:S05]  /*16ee0*/  BSYNC B1 ;  /* 0x0000000000017941 */ /* 0x000fea0003800000 */
.L_x_80:
[----:B------:R-:W3:Y:S01]  /*16ef0*/  LDL.LU R17, [R1+0x1d8] ;  /* 0x0001d80001117983 */ /* 0x000ee20000300800 */
[----:B0----5:R-:W-:Y:S01]  /*16f00*/  IMAD.U32 R7, R6, 0x10000, RZ ;  /* 0x0001000006077824 */ /* 0x021fe200078e00ff */
        /* <DEDUP_REMOVED lines=8> */
.L_x_83:
[----:B------:R-:W-:Y:S05]  /*16f90*/  BSYNC B1 ;  /* 0x0000000000017941 */ /* 0x000fea0003800000 */
.L_x_82:
[----:B------:R-:W4:Y:S04]  /*16fa0*/  LDL.LU R17, [R1+0x1dc] ;  /* 0x0001dc0001117983 */ /* 0x000f280000300800 */
[----:B------:R1:W5:Y:S02]  /*16fb0*/  LDL.64 R22, [R1+0x240] ;  /* 0x0002400001167983 */ /* 0x0003640000100a00 */
[----:B0----5:R-:W-:Y:S01]  /*16fc0*/  IMAD.U32 R7, R6, 0x10000, RZ ;  /* 0x0001000006077824 */ /* 0x021fe200078e00ff */
[----:B------:R-:W-:Y:S01]  /*16fd0*/  ISETP.GT.AND P3, PT, R3, 0x10, PT ;  /* 0x000000100300780c */ /* 0x000fe20003f64270 */
[----:B------:R-:W-:Y:S02]  /*16fe0*/  BSSY B1, `(.L_x_84) ;  /* 0x0000008000017945 */ /* 0x000fe40003800000 */
[----:B------:R-:W-:Y:S01]  /*16ff0*/  FMUL R7, R7, R16 ;  /* 0x0000001007077220 */ /* 0x000fe20000400000 */
[----:B------:R-:W-:-:S03]  /*17000*/  ISETP.GT.AND P0, PT, R0, RZ, P3 ;  /* 0x000000ff0000720c */ /* 0x000fc60001f04270 */
[----:B----4-:R-:W-:-:S05]  /*17010*/  FFMA R7, R17, R2, R7 ;  /* 0x0000000211077223 */ /* 0x010fca0000000007 */
[----:B------:R-:W-:-:S05]  /*17020*/  F2FP.BF16.F32.PACK_AB R7, RZ, R7 ;  /* 0x00000007ff07723e */ /* 0x000fca00000010ff */
[----:B------:R1:W-:Y:S01]  /*17030*/  @P1 STG.E.U16 desc[UR36][R4.64+0x12], R7 ;  /* 0x0000120704001986 */ /* 0x0003e2000c101524 */
[----:B------:R-:W-:Y:S05]  /*17040*/  @!P0 BRA `(.L_x_85) ;  /* 0x0000000000048947 */ /* 0x000fea0003800000 */
[----:B------:R0:W5:Y:S02]  /*17050*/  LDG.E.LTC128B.U16 R6, desc[UR36][R22.64+0x20] ;  /* 0x0000202416067981 */ /* 0x000164000c1e1520 */
.L_x_85:
[----:B------:R-:W-:Y:S05]  /*17060*/  BSYNC B1 ;  /* 0x0000000000017941 */ /* 0x000fea0003800000 */
.L_x_84:
[----:B-1----:R-:W4:Y:S01]  /*17070*/  LDL.LU R5, [R1+0x1a0] ;  /* 0x0001a00001057983 */ /* 0x002f220000300800 */
[----:B-----5:R-:W-:Y:S01]  /*17080*/  SHF.L.U32 R4, R6, 0x10, RZ ;  /* 0x0000001006047819 */ /* 0x020fe200000006ff */
[----:B------:R-:W-:Y:S01]  /*17090*/  BSSY B1, `(.L_x_86) ;  /* 0x0000009000017945 */ /* 0x000fe20003800000 */
[----:B------:R-:W-:-:S03]  /*170a0*/  ISETP.GT.AND P2, PT, R3, 0x11, PT ;  /* 0x000000110300780c */ /* 0x000fc60003f44270 */
[----:B------:R-:W-:Y:S01]  /*170b0*/  FMUL R4, R4, R16 ;  /* 0x0000001004047220 */ /* 0x000fe20000400000 */
[----:B------:R-:W-:-:S03]  /*170c0*/  ISETP.GT.AND P1, PT, R0, RZ, P2 ;  /* 0x000000ff0000720c */ /* 0x000fc60001724270 */
[----:B----4-:R-:W-:-:S05]  /*170d0*/  FFMA R4, R5, R2, R4 ;  /* 0x0000000205047223 */ /* 0x010fca0000000004 */
[----:B------:R-:W-:-:S05]  /*170e0*/  F2FP.BF16.F32.PACK_AB R4, RZ, R4 ;  /* 0x00000004ff04723e */ /* 0x000fca00000010ff */
[----:B------:R1:W-:Y:S01]  /*170f0*/  @P0 STG.E.U16 desc[UR36][R8.64+0x20], R4 ;  /* 0x0000200408000986 */ /* 0x0003e2000c101524 */
[----:B------:R-:W-:Y:S05]  /*17100*/  @!P1 BRA `(.L_x_87) ;  /* 0x0000000000049947 */ /* 0x000fea0003800000 */
[----:B------:R4:W5:Y:S02]  /*17110*/  LDG.E.LTC128B.U16 R6, desc[UR36][R22.64+0x22] ;  /* 0x0000222416067981 */ /* 0x000964000c1e1520 */
.L_x_87:
[----:B------:R-:W-:Y:S05]  /*17120*/  BSYNC B1 ;  /* 0x0000000000017941 */ /* 0x000fea0003800000 */
.L_x_86:
[----:B------:R-:W2:Y:S01]  /*17130*/  LDL.LU R5, [R1+0x1a4] ;  /* 0x0001a40001057983 */ /* 0x000ea20000300800 */
[----:B-1---5:R-:W-:Y:S01]  /*17140*/  IMAD.U32 R4, R6, 0x10000, RZ ;  /* 0x0001000006047824 */ /* 0x022fe200078e00ff */
[----:B------:R-:W-:Y:S01]  /*17150*/  ISETP.GT.AND P0, PT, R0, 0x8, P3 ;  /* 0x000000080000780c */ /* 0x000fe20001f04270 */
[----:B------:R-:W-:Y:S02]  /*17160*/  BSSY B1, `(.L_x_88) ;  /* 0x0000008000017945 */ /* 0x000fe40003800000 */
[----:B------:R-:W-:-:S04]  /*17170*/  FMUL R4, R4, R16 ;  /* 0x0000001004047220 */ /* 0x000fc80000400000 */
[----:B--2---:R-:W-:-:S05]  /*17180*/  FFMA R4, R5, R2, R4 ;  /* 0x0000000205047223 */ /* 0x004fca0000000004 */
[----:B------:R-:W-:-:S05]  /*17190*/  F2FP.BF16.F32.PACK_AB R4, RZ, R4 ;  /* 0x00000004ff04723e */ /* 0x000fca00000010ff */
[----:B------:R1:W-:Y:S01]  /*171a0*/  @P1 STG.E.U16 desc[UR36][R8.64+0x22], R4 ;  /* 0x0000220408001986 */ /* 0x0003e2000c101524 */
[----:B------:R-:W-:Y:S05]  /*171b0*/  @!P0 BRA `(.L_x_89) ;  /* 0x0000000000088947 */ /* 0x000fea0003800000 */
[----:B0---4-:R-:W2:Y:S04]  /*171c0*/  LDL.64 R22, [R1+0x220] ;  /* 0x0002200001167983 */ /* 0x011ea80000100a00 */
[----:B--2---:R2:W5:Y:S02]  /*171d0*/  LDG.E.LTC128B.U16 R6, desc[UR36][R22.64+0x20] ;  /* 0x0000202416067981 */ /* 0x004564000c1e1520 */
.L_x_89:
[----:B------:R-:W-:Y:S05]  /*171e0*/  BSYNC B1 ;  /* 0x0000000000017941 */ /* 0x000fea0003800000 */
.L_x_88:
[----:B------:R-:W3:Y:S04]  /*171f0*/  LDL.LU R5, [R1+0x1a8] ;  /* 0x0001a80001057983 */ /* 0x000ee80000300800 */
[----:B0-2-4-:R-:W2:Y:S01]  /*17200*/  LDL.64 R22, [R1+0x228] ;  /* 0x0002280001167983 */ /* 0x015ea20000100a00 */
[----:B-1---5:R-:W-:Y:S01]  /*17210*/  IMAD.U32 R4, R6, 0x10000, RZ ;  /* 0x0001000006047824 */ /* 0x022fe200078e00ff */
[----:B------:R-:W-:Y:S01]  /*17220*/  ISETP.GT.AND P4, PT, R0, 0x8, P2 ;  /* 0x000000080000780c */ /* 0x000fe20001784270 */
[----:B------:R-:W-:Y:S02]  /*17230*/  BSSY B1, `(.L_x_90) ;  /* 0x0000008000017945 */ /* 0x000fe40003800000 */
[----:B------:R-:W-:-:S04]  /*17240*/  FMUL R4, R4, R16 ;  /* 0x0000001004047220 */ /* 0x000fc80000400000 */
[----:B---3--:R-:W-:-:S05]  /*17250*/  FFMA R4, R5, R2, R4 ;  /* 0x0000000205047223 */ /* 0x008fca0000000004 */
[----:B------:R-:W-:-:S05]  /*17260*/  F2FP.BF16.F32.PACK_AB R4, RZ, R4 ;  /* 0x00000004ff04723e */ /* 0x000fca00000010ff */
[----:B--2---:R0:W-:Y:S01]  /*17270*/  @P0 STG.E.U16 desc[UR36][R22.64+0x20], R4 ;  /* 0x0000200416000986 */ /* 0x0041e2000c101524 */
[----:B------:R-:W-:Y:S05]  /*17280*/  @!P4 BRA `(.L_x_91) ;  /* 0x000000000008c947 */ /* 0x000fea0003800000 */
[----:B0-----:R-:W2:Y:S04]  /*17290*/  LDL.64 R4, [R1+0x220] ;  /* 0x0002200001047983 */ /* 0x001ea80000100a00 */
[----:B--2---:R1:W5:Y:S02]  /*172a0*/  LDG.E.LTC128B.U16 R6, desc[UR36][R4.64+0x22] ;  /* 0x0000222404067981 */ /* 0x004364000c1e1520 */
.L_x_91:
[----:B------:R-:W-:Y:S05]  /*172b0*/  BSYNC B1 ;  /* 0x0000000000017941 */ /* 0x000fea0003800000 */
.L_x_90:
[----:B-1----:R-:W2:Y:S01]  /*172c0*/  LDL.LU R5, [R1+0x1ac] ;  /* 0x0001ac0001057983 */ /* 0x002ea20000300800 */
[----:B0----5:R-:W-:Y:S01]  /*172d0*/  IMAD.U32 R4, R6, 0x10000, RZ ;  /* 0x0001000006047824 */ /* 0x021fe200078e00ff */
[----:B------:R-:W-:Y:S01]  /*172e0*/  ISETP.GT.AND P1, PT, R3, 0x18, PT ;  /* 0x000000180300780c */ /* 0x000fe20003f24270 */
[----:B------:R-:W-:Y:S02]  /*172f0*/  BSSY B1, `(.L_x_92) ;  /* 0x0000009000017945 */ /* 0x000fe40003800000 */
[----:B------:R-:W-:Y:S01]  /*17300*/  FMUL R4, R4, R16 ;  /* 0x0000001004047220 */ /* 0x000fe20000400000 */
[----:B------:R-:W-:-:S03]  /*17310*/  ISETP.GT.AND P5, PT, R0, RZ, P1 ;  /* 0x000000ff0000720c */ /* 0x000fc60000fa4270 */
[----:B--2---:R-:W-:-:S05]  /*17320*/  FFMA R4, R5, R2, R4 ;  /* 0x0000000205047223 */ /* 0x004fca0000000004 */
[----:B------:R-:W-:-:S05]  /*17330*/  F2FP.BF16.F32.PACK_AB R4, RZ, R4 ;  /* 0x00000004ff04723e */ /* 0x000fca00000010ff */
[----:B------:R0:W-:Y:S01]  /*17340*/  @P4 STG.E.U16 desc[UR36][R22.64+0x22], R4 ;  /* 0x0000220416004986 */ /* 0x0001e2000c101524 */
[----:B------:R-:W-:Y:S05]  /*17350*/  @!P5 BRA `(.L_x_93) ;  /* 0x000000000008d947 */ /* 0x000fea0003800000 */
[----:B0-----:R-:W2:Y:S04]  /*17360*/  LDL.64 R4, [R1+0x240] ;  /* 0x0002400001047983 */ /* 0x001ea80000100a00 */
[----:B--2---:R1:W5:Y:S02]  /*17370*/  LDG.E.LTC128B.U16 R6, desc[UR36][R4.64+0x30] ;  /* 0x0000302404067981 */ /* 0x004364000c1e1520 */
.L_x_93:
[----:B------:R-:W-:Y:S05]  /*17380*/  BSYNC B1 ;  /* 0x0000000000017941 */ /* 0x000fea0003800000 */
.L_x_92:
        /* <DEDUP_REMOVED lines=12> */
.L_x_95:
[----:B------:R-:W-:Y:S05]  /*17450*/  BSYNC B1 ;  /* 0x0000000000017941 */ /* 0x000fea0003800000 */
.L_x_94:
[----:B-1----:R-:W2:Y:S01]  /*17460*/  LDL.LU R5, [R1+0x1b4] ;  /* 0x0001b40001057983 */ /* 0x002ea20000300800 */
[----:B0----5:R-:W-:Y:S01]  /*17470*/  SHF.L.U32 R4, R6, 0x10, RZ ;  /* 0x0000001006047819 */ /* 0x021fe200000006ff */
[----:B------:R-:W-:Y:S01]  /*17480*/  BSSY B1, `(.L_x_96) ;  /* 0x0000009000017945 */ /* 0x000fe20003800000 */
[----:B------:R-:W-:-:S03]  /*17490*/  ISETP.GT.AND P5, PT, R0, 0x8, P1 ;  /* 0x000000080000780c */ /* 0x000fc60000fa4270 */
[----:B------:R-:W-:-:S04]  /*174a0*/  FMUL R4, R4, R16 ;  /* 0x0000001004047220 */ /* 0x000fc80000400000 */
[----:B--2---:R-:W-:-:S05]  /*174b0*/  FFMA R4, R5, R2, R4 ;  /* 0x0000000205047223 */ /* 0x004fca0000000004 */
[----:B------:R-:W-:-:S05]  /*174c0*/  F2FP.BF16.F32.PACK_AB R4, RZ, R4 ;  /* 0x00000004ff04723e */ /* 0x000fca00000010ff */
[----:B------:R0:W-:Y:S01]  /*174d0*/  @P4 STG.E.U16 desc[UR36][R8.64+0x32], R4 ;  /* 0x0000320408004986 */ /* 0x0001e2000c101524 */
[----:B------:R-:W-:Y:S05]  /*174e0*/  @!P5 BRA `(.L_x_97) ;  /* 0x000000000008d947 */ /* 0x000fea0003800000 */
[----:B0-----:R-:W2:Y:S04]  /*174f0*/  LDL.64 R4, [R1+0x220] ;  /* 0x0002200001047983 */ /* 0x001ea80000100a00 */
[----:B--2---:R1:W5:Y:S02]  /*17500*/  LDG.E.LTC128B.U16 R6, desc[UR36][R4.64+0x30] ;  /* 0x0000302404067981 */ /* 0x004364000c1e1520 */
.L_x_97:
[----:B------:R-:W-:Y:S05]  /*17510*/  BSYNC B1 ;  /* 0x0000000000017941 */ /* 0x000fea0003800000 */
.L_x_96:
[----:B-1----:R-:W2:Y:S01]  /*17520*/  LDL.LU R5, [R1+0x1b8] ;  /* 0x0001b80001057983 */ /* 0x002ea20000300800 */
[----:B0----5:R-:W-:Y:S01]  /*17530*/  IMAD.U32 R4, R6, 0x10000, RZ ;  /* 0x0001000006047824 */ /* 0x021fe200078e00ff */
[----:B------:R-:W-:Y:S01]  /*17540*/  ISETP.GT.AND P4, PT, R0, 0x8, P0 ;  /* 0x000000080000780c */ /* 0x000fe20000784270 */
[----:B------:R-:W-:Y:S02]  /*17550*/  BSSY B1, `(.L_x_98) ;  /* 0x0000008000017945 */ /* 0x000fe40003800000 */
[----:B------:R-:W-:-:S04]  /*17560*/  FMUL R4, R4, R16 ;  /* 0x0000001004047220 */ /* 0x000fc80000400000 */
[----:B--2---:R-:W-:-:S05]  /*17570*/  FFMA R4, R5, R2, R4 ;  /* 0x0000000205047223 */ /* 0x004fca0000000004 */
[----:B------:R-:W-:-:S05]  /*17580*/  F2FP.BF16.F32.PACK_AB R4, RZ, R4 ;  /* 0x00000004ff04723e */ /* 0x000fca00000010ff */
[----:B------:R0:W-:Y:S01]  /*17590*/  @P5 STG.E.U16 desc[UR36][R22.64+0x30], R4 ;  /* 0x0000300416005986 */ /* 0x0001e2000c101524 */
[----:B------:R-:W-:Y:S05]  /*175a0*/  @!P4 BRA `(.L_x_99) ;  /* 0x000000000008c947 */ /* 0x000fea0003800000 */
[----:B0-----:R-:W2:Y:S04]  /*175b0*/  LDL.64 R4, [R1+0x220] ;  /* 0x0002200001047983 */ /* 0x001ea80000100a00 */
[----:B--2---:R1:W5:Y:S02]  /*175c0*/  LDG.E.LTC128B.U16 R6, desc[UR36][R4.64+0x32] ;  /* 0x0000322404067981 */ /* 0x004364000c1e1520 */
.L_x_99:
[----:B------:R-:W-:Y:S05]  /*175d0*/  BSYNC B1 ;  /* 0x0000000000017941 */ /* 0x000fea0003800000 */
.L_x_98:
        /* <DEDUP_REMOVED lines=10> */
.L_x_101:
[----:B------:R-:W-:Y:S05]  /*17680*/  BSYNC B1 ;  /* 0x0000000000017941 */ /* 0x000fea0003800000 */
.L_x_100:
[----:B------:R-:W2:Y:S01]  /*17690*/  LDL.LU R5, [R1+0x180] ;  /* 0x0001800001057983 */ /* 0x000ea20000300800 */
        /* <DEDUP_REMOVED lines=9> */
.L_x_103:
[----:B------:R-:W-:Y:S05]  /*17730*/  BSYNC B1 ;  /* 0x0000000000017941 */ /* 0x000fea0003800000 */
.L_x_102:
        /* <DEDUP_REMOVED lines=10> */
.L_x_105:
[----:B------:R-:W-:Y:S05]  /*177e0*/  BSYNC B1 ;  /* 0x0000000000017941 */ /* 0x000fea0003800000 */
.L_x_104:
[----:B------:R-:W4:Y:S04]  /*177f0*/  LDL.LU R5, [R1+0x188] ;  /* 0x0001880001057983 */ /* 0x000f280000300800 */
[----:B------:R-:W2:Y:S01]  /*17800*/  LDL.64 R22, [R1+0x200] ;  /* 0x0002000001167983 */ /* 0x000ea20000100a00 */
[----:B0----5:R-:W-:Y:S01]  /*17810*/  SHF.L.U32 R4, R6, 0x10, RZ ;  /* 0x0000001006047819 */ /* 0x021fe200000006ff */
[----:B------:R-:W-:Y:S01]  /*17820*/  BSSY B1, `(.L_x_106) ;  /* 0x0000008000017945 */ /* 0x000fe20003800000 */
[----:B------:R-:W-:-:S03]  /*17830*/  ISETP.GT.AND P4, PT, R0, 0x88, P2 ;  /* 0x000000880000780c */ /* 0x000fc60001784270 */
[----:B------:R-:W-:-:S04]  /*17840*/  FMUL R4, R4, R16 ;  /* 0x0000001004047220 */ /* 0x000fc80000400000 */
[----:B----4-:R-:W-:-:S05]  /*17850*/  FFMA R4, R5, R2, R4 ;  /* 0x0000000205047223 */ /* 0x010fca0000000004 */
[----:B------:R-:W-:-:S05]  /*17860*/  F2FP.BF16.F32.PACK_AB R4, RZ, R4 ;  /* 0x00000004ff04723e */ /* 0x000fca00000010ff */
[----:B--2---:R0:W-:Y:S01]  /*17870*/  @P5 STG.E.U16 desc[UR36][R22.64+0x20], R4 ;  /* 0x0000200416005986 */ /* 0x0041e2000c101524 */
[----:B------:R-:W-:Y:S05]  /*17880*/  @!P4 BRA `(.L_x_107) ;  /* 0x000000000004c947 */ /* 0x000fea0003800000 */
[----:B------:R2:W5:Y:S02]  /*17890*/  LDG.E.LTC128B.U16 R6, desc[UR36][R232.64+0x22] ;  /* 0x00002224e8067981 */ /* 0x000564000c1e1520 */
.L_x_107:
[----:B------:R-:W-:Y:S05]  /*178a0*/  BSYNC B1 ;  /* 0x0000000000017941 */ /* 0x000fea0003800000 */
.L_x_106:
[----:B------:R-:W4:Y:S01]  /*178b0*/  LDL.LU R5, [R1+0x18c] ;  /* 0x00018c0001057983 */ /* 0x000f220000300800 */
[----:B0----5:R-:W-:Y:S01]  /*178c0*/  IMAD.U32 R4, R6, 0x10000, RZ ;  /* 0x0001000006047824 */ /* 0x021fe200078e00ff */
        /* <DEDUP_REMOVED lines=8> */
.L_x_109:
[----:B------:R-:W-:Y:S05]  /*17950*/  BSYNC B1 ;  /* 0x0000000000017941 */ /* 0x000fea0003800000 */
.L_x_108:
        /* <DEDUP_REMOVED lines=10> */
.L_x_111:
[----:B------:R-:W-:Y:S05]  /*17a00*/  BSYNC B1 ;  /* 0x0000000000017941 */ /* 0x000fea0003800000 */
.L_x_110:
        /* <DEDUP_REMOVED lines=10> */
.L_x_113:
[----:B------:R-:W-:Y:S05]  /*17ab0*/  BSYNC B1 ;  /* 0x0000000000017941 */ /* 0x000fea0003800000 */
.L_x_112:
        /* <DEDUP_REMOVED lines=10> */
.L_x_115:
[----:B------:R-:W-:Y:S05]  /*17b60*/  BSYNC B1 ;  /* 0x0000000000017941 */ /* 0x000fea0003800000 */
.L_x_114:
[----:B------:R-:W3:Y:S01]  /*17b70*/  LDL.LU R5, [R1+0x19c] ;  /* 0x00019c0001057983 */ /* 0x000ee20000300800 */
[----:B0----5:R-:W-:Y:S02]  /*17b80*/  SHF.L.U32 R4, R6, 0x10, RZ ;  /* 0x0000001006047819 */ /* 0x021fe400000006ff */
[----:B------:R-:W-:Y:S01]  /*17b90*/  ISETP.GT.AND P5, PT, R0, 0x100, P3 ;  /* 0x000001000000780c */ /* 0x000fe20001fa4270 */
[----:B------:R-:W-:Y:S01]  /*17ba0*/  IMAD.U32 R17, RZ, RZ, UR11 ;  /* 0x0000000bff117e24 */ /* 0x000fe2000f8e00ff */
[----:B------:R0:W-:Y:S01]  /*17bb0*/  STL.64 [R1+0x290], R8 ;  /* 0x0002900801007387 */ /* 0x0001e20000100a00 */
[----:B------:R-:W-:-:S03]  /*17bc0*/  FMUL R4, R4, R16 ;  /* 0x0000001004047220 */ /* 0x000fc60000400000 */
[----:B0-----:R-:W4:Y:S01]  /*17bd0*/  LDL.LU.64 R8, [R1+0x230] ;  /* 0x0002300001087983 */ /* 0x001f220000300a00 */
[----:B---3--:R-:W-:-:S05]  /*17be0*/  FFMA R4, R5, R2, R4 ;  /* 0x0000000205047223 */ /* 0x008fca0000000004 */
[----:B------:R-:W-:-:S05]  /*17bf0*/  F2FP.BF16.F32.PACK_AB R4, RZ, R4 ;  /* 0x00000004ff04723e */ /* 0x000fca00000010ff */
[----:B------:R0:W-:Y:S04]  /*17c00*/  @P4 STG.E.U16 desc[UR36][R22.64+0x32], R4 ;  /* 0x0000320416004986 */ /* 0x0001e8000c101524 */
[----:B------:R-:W3:Y:S01]  /*17c10*/  @P5 LDG.E.LTC128B.U16 R6, desc[UR36][R20.64+0x20] ;  /* 0x0000202414065981 */ /* 0x000ee2000c1e1520 */
[----:B------:R-:W-:-:S05]  /*17c20*/  IMAD.U32 R5, RZ, RZ, UR10 ;  /* 0x0000000aff057e24 */ /* 0x000fca000f8e00ff */
[----:B------:R-:W-:Y:S01]  /*17c30*/  SHF.L.U32 R5, R5, 0x8, RZ ;  /* 0x0000000805057819 */ /* 0x000fe200000006ff */
[----:B0-----:R-:W-:-:S05]  /*17c40*/  IMAD.U32 R22, RZ, RZ, UR10 ;  /* 0x0000000aff167e24 */ /* 0x001fca000f8e00ff */
[----:B------:R-:W-:Y:S02]  /*17c50*/  SHF.L.U64.HI R23, R22, 0x8, R17 ;  /* 0x0000000816177819 */ /* 0x000fe40000010211 */
[----:B------:R-:W2:Y:S04]  /*17c60*/  LDL.LU R17, [R1+0x160] ;  /* 0x0001600001117983 */ /* 0x000ea80000300800 */
[----:B------:R0:W-:Y:S01]  /*17c70*/  STL [R1+0x180], R5 ;  /* 0x0001800501007387 */ /* 0x0001e20000100800 */
[----:B------:R-:W-:Y:S01]  /*17c80*/  BSSY B1, `(.L_x_116) ;  /* 0x000000d000017945 */ /* 0x000fe20003800000 */
[----:B---3--:R-:W-:-:S04]  /*17c90*/  IMAD.U32 R4, R6, 0x10000, RZ ;  /* 0x0001000006047824 */ /* 0x008fc800078e00ff */
[----:B------:R-:W-:Y:S01]  /*17ca0*/  FMUL R7, R4, R16 ;  /* 0x0000001004077220 */ /* 0x000fe20000400000 */
[----:B----4-:R-:W-:Y:S02]  /*17cb0*/  IADD3 R4, P4, R5, R8, RZ ;  /* 0x0000000805047210 */ /* 0x010fe40007f9e0ff */
[----:B------:R3:W5:Y:S03]  /*17cc0*/  LDL.LU.64 R8, [R1+0x290] ;  /* 0x0002900001087983 */ /* 0x0007660000300a00 */
[----:B0-----:R-:W-:Y:S02]  /*17cd0*/  IMAD.X R5, R23, 0x1, R13, P4 ;  /* 0x0000000117057824 */ /* 0x001fe400020e060d */
[----:B--2---:R-:W-:-:S05]  /*17ce0*/  FFMA R7, R17, R2, R7 ;  /* 0x0000000211077223 */ /* 0x004fca0000000007 */
[----:B------:R-:W-:Y:S01]  /*17cf0*/  F2FP.BF16.F32.PACK_AB R7, RZ, R7 ;  /* 0x00000007ff07723e */ /* 0x000fe200000010ff */
[----:B------:R3:W-:Y:S04]  /*17d00*/  STL [R1+0x184], R23 ;  /* 0x0001841701007387 */ /* 0x0007e80000100800 */
[----:B------:R3:W-:Y:S01]  /*17d10*/  @P5 STG.E.U16 desc[UR36][R4.64+0x20], R7 ;  /* 0x0000200704005986 */ /* 0x0007e2000c101524 */
[----:B------:R-:W-:-:S13]  /*17d20*/  ISETP.GT.AND P4, PT, R0, 0x100, P2 ;  /* 0x000001000000780c */ /* 0x000fda0001784270 */
[----:B---3--:R-:W-:Y:S05]  /*17d30*/  @!P4 BRA `(.L_x_117) ;  /* 0x000000000004c947 */ /* 0x008fea0003800000 */
[----:B------:R0:W5:Y:S02]  /*17d40*/  LDG.E.LTC128B.U16 R6, desc[UR36][R20.64+0x22] ;  /* 0x0000222414067981 */ /* 0x000164000c1e1520 */
.L_x_117:
[----:B------:R-:W-:Y:S05]  /*17d50*/  BSYNC B1 ;  /* 0x0000000000017941 */ /* 0x000fea0003800000 */
.L_x_116:
[----:B------:R2:W-:Y:S04]  /*17d60*/  STL [R1+0x290], R3 ;  /* 0x0002900301007387 */ /* 0x0005e80000100800 */
[----:B--2---:R-:W2:Y:S01]  /*17d70*/  LDL.LU R3, [R1+0x164] ;  /* 0x0001640001037983 */ /* 0x004ea20000300800 */
[----:B-----5:R-:W-:Y:S01]  /*17d80*/  IMAD.U32 R7, R6, 0x10000, RZ ;  /* 0x0001000006077824 */ /* 0x020fe200078e00ff */
[----:B------:R-:W-:Y:S02]  /*17d90*/  ISETP.GT.AND P5, PT, R0, 0x108, P3 ;  /* 0x000001080000780c */ /* 0x000fe40001fa4270 */
[----:B------:R-:W3:Y:S01]  /*17da0*/  LDL.LU R23, [R1+0x168] ;  /* 0x0001680001177983 */ /* 0x000ee20000300800 */
[----:B------:R-:W-:-:S03]  /*17db0*/  FMUL R7, R7, R16 ;  /* 0x0000001007077220 */ /* 0x000fc60000400000 */
[----:B------:R-:W4:Y:S04]  /*17dc0*/  LDL R22, [R1+0x258] ;  /* 0x0002580001167983 */ /* 0x000f280000100800 */
[----:B------:R-:W3:Y:S01]  /*17dd0*/  LDL R17, [R1+0x254] ;  /* 0x0002540001117983 */ /* 0x000ee20000100800 */
[----:B--2---:R-:W-:-:S03]  /*17de0*/  FFMA R7, R3, R2, R7 ;  /* 0x0000000203077223 */ /* 0x004fc60000000007 */
[----:B------:R2:W5:Y:S02]  /*17df0*/  LDL.LU R3, [R1+0x290] ;  /* 0x0002900001037983 */ /* 0x0005640000300800 */
[----:B------:R-:W-:-:S05]  /*17e00*/  F2FP.BF16.F32.PACK_AB R7, RZ, R7 ;  /* 0x00000007ff07723e */ /* 0x000fca00000010ff */
[----:B------:R1:W-:Y:S04]  /*17e10*/  @P4 STG.E.U16 desc[UR36][R4.64+0x22], R7 ;  /* 0x0000220704004986 */ /* 0x0003e8000c101524 */
[----:B------:R-:W1:Y:S01]  /*17e20*/  @P5 LDG.E.LTC128B.U16 R6, desc[UR36][R18.64+0x20] ;  /* 0x0000202412065981 */ /* 0x000e62000c1e1520 */
[----:B----4-:R-:W-:-:S05]  /*17e30*/  IADD3 R236, P4, R22, R4, RZ ;  /* 0x0000000416ec7210 */ /* 0x010fca0007f9e0ff */
[----:B---3--:R-:W-:Y:S01]  /*17e40*/  IMAD.X R237, R17, 0x1, R5, P4 ;  /* 0x0000000111ed7824 */ /* 0x008fe200020e0605 */
[----:B------:R-:W-:Y:S01]  /*17e50*/  ISETP.GT.AND P4, PT, R0, 0x108, P2 ;  /* 0x000001080000780c */ /* 0x000fe20001784270 */
[----:B-1----:R-:W-:-:S04]  /*17e60*/  IMAD.U32 R7, R6, 0x10000, RZ ;  /* 0x0001000006077824 */ /* 0x002fc800078e00ff */
[----:B------:R-:W-:-:S04]  /*17e70*/  FMUL R7, R7, R16 ;  /* 0x0000001007077220 */ /* 0x000fc80000400000 */
[----:B------:R-:W-:Y:S02]  /*17e80*/  FFMA R7, R23, R2, R7 ;  /* 0x0000000217077223 */ /* 0x000fe40000000007 */
[----:B------:R-:W3:Y:S03]  /*17e90*/  LDL.LU R23, [R1+0x16c] ;  /* 0x00016c0001177983 */ /* 0x000ee60000300800 */
[----:B------:R-:W-:-:S05]  /*17ea0*/  F2FP.BF16.F32.PACK_AB R7, RZ, R7 ;  /* 0x00000007ff07723e */ /* 0x000fca00000010ff */
[----:B------:R1:W-:Y:S04]  /*17eb0*/  @P5 STG.E.U16 desc[UR36][R236.64+0x20], R7 ;  /* 0x00002007ec005986 */ /* 0x0003e8000c101524 */
[----:B------:R-:W1:Y:S01]  /*17ec0*/  @P4 LDG.E.LTC128B.U16 R6, desc[UR36][R18.64+0x22] ;  /* 0x0000222412064981 */ /* 0x000e62000c1e1520 */
[----:B------:R-:W-:Y:S01]  /*17ed0*/  IADD3 R22, P5, R4, R22, RZ ;  /* 0x0000001604167210 */ /* 0x000fe20007fbe0ff */
[----:B------:R-:W-:Y:S01]  /*17ee0*/  BSSY B1, `(.L_x_118) ;  /* 0x000000a000017945 */ /* 0x000fe20003800000 */
[----:B-1----:R-:W-:-:S05]  /*17ef0*/  SHF.L.U32 R7, R6, 0x10, RZ ;  /* 0x0000001006077819 */ /* 0x002fca00000006ff */
[----:B------:R-:W-:-:S04]  /*17f00*/  FMUL R7, R7, R16 ;  /* 0x0000001007077220 */ /* 0x000fc80000400000 */
[----:B---3--:R-:W-:Y:S01]  /*17f10*/  FFMA R7, R23, R2, R7 ;  /* 0x0000000217077223 */ /* 0x008fe20000000007 */
[----:B------:R-:W-:-:S04]  /*17f20*/  IMAD.X R23, R5, 0x1, R17, P5 ;  /* 0x0000000105177824 */ /* 0x000fc800028e0611 */
[----:B------:R-:W-:-:S05]  /*17f30*/  F2FP.BF16.F32.PACK_AB R7, RZ, R7 ;  /* 0x00000007ff07723e */ /* 0x000fca00000010ff */
[----:B------:R2:W-:Y:S01]  /*17f40*/  @P4 STG.E.U16 desc[UR36][R22.64+0x22], R7 ;  /* 0x0000220716004986 */ /* 0x0005e2000c101524 */
[----:B------:R-:W-:-:S13]  /*17f50*/  ISETP.GT.AND P5, PT, R0, 0x100, P1 ;  /* 0x000001000000780c */ /* 0x000fda0000fa4270 */
[----:B--2---:R-:W-:Y:S05]  /*17f60*/  @!P5 BRA `(.L_x_119) ;  /* 0x000000000004d947 */ /* 0x004fea0003800000 */
[----:B------:R1:W5:Y:S02]  /*17f70*/  LDG.E.LTC128B.U16 R6, desc[UR36][R20.64+0x30] ;  /* 0x0000302414067981 */ /* 0x000364000c1e1520 */
.L_x_119:
[----:B------:R-:W-:Y:S05]  /*17f80*/  BSYNC B1 ;  /* 0x0000000000017941 */ /* 0x000fea0003800000 */
.L_x_118:
[----:B------:R-:W2:Y:S01]  /*17f90*/  LDL.LU R17, [R1+0x170] ;  /* 0x0001700001117983 */ /* 0x000ea20000300800 */
[----:B-----5:R-:W-:Y:S01]  /*17fa0*/  IMAD.U32 R7, R6, 0x10000, RZ ;  /* 0x0001000006077824 */ /* 0x020fe200078e00ff */
        /* <DEDUP_REMOVED lines=8> */
.L_x_121:
[----:B------:R-:W-:Y:S05]  /*18030*/  BSYNC B1 ;  /* 0x0000000000017941 */ /* 0x000fea0003800000 */
.L_x_120:
[----:B------:R-:W4:Y:S01]  /*18040*/  LDL.LU R17, [R1+0x174] ;  /* 0x0001740001117983 */ /* 0x000f220000300800 */
[----:B--2--5:R-:W-:Y:S01]  /*18050*/  IMAD.U32 R7, R6, 0x10000, RZ ;  /* 0x0001000006077824 */ /* 0x024fe200078e00ff */
        /* <DEDUP_REMOVED lines=8> */
.L_x_123:
[----:B------:R-:W-:Y:S05]  /*180e0*/  BSYNC B1 ;  /* 0x0000000000017941 */ /* 0x000fea0003800000 */
.L_x_122:
[----:B------:R-:W3:Y:S01]  /*180f0*/  LDL.LU R17, [R1+0x178] ;  /* 0x0001780001117983 */ /* 0x000ee20000300800 */
[----:B--2--5:R-:W-:Y:S01]  /*18100*/  IMAD.U32 R7, R6, 0x10000, RZ ;  /* 0x0001000006077824 */ /* 0x024fe200078e00ff */
        /* <DEDUP_REMOVED lines=8> */
.L_x_125:
[----:B------:R-:W-:Y:S05]  /*18190*/  BSYNC B1 ;  /* 0x0000000000017941 */ /* 0x000fea0003800000 */
.L_x_124:
[----:B------:R-:W4:Y:S01]  /*181a0*/  LDL.LU R22, [R1+0x17c] ;  /* 0x00017c0001167983 */ /* 0x000f220000300800 */
[----:B--2--5:R-:W-:Y:S01]  /*181b0*/  SHF.L.U32 R7, R6, 0x10, RZ ;  /* 0x0000001006077819 */ /* 0x024fe200000006ff */
[----:B------:R-:W-:Y:S01]  /*181c0*/  BSSY B1, `(.L_x_126) ;  /* 0x0000009000017945 */ /* 0x000fe20003800000 */
[----:B------:R-:W-:Y:S02]  /*181d0*/  ISETP.GT.AND P5, PT, R0, 0x180, P3 ;  /* 0x000001800000780c */ /* 0x000fe40001fa4270 */
[----:B------:R-:W-:Y:S01]  /*181e0*/  PRMT R17, R6, 0x7610, R17 ;  /* 0x0000761006117816 */ /* 0x000fe20000000011 */
[----:B------:R-:W-:-:S04]  /*181f0*/  FMUL R7, R7, R16 ;  /* 0x0000001007077220 */ /* 0x000fc80000400000 */
[----:B----4-:R-:W-:-:S05]  /*18200*/  FFMA R7, R22, R2, R7 ;  /* 0x0000000216077223 */ /* 0x010fca0000000007 */
[----:B------:R-:W-:-:S05]  /*18210*/  F2FP.BF16.F32.PACK_AB R7, RZ, R7 ;  /* 0x00000007ff07723e */ /* 0x000fca00000010ff */
[----:B------:R2:W-:Y:S01]  /*18220*/  @P4 STG.E.U16 desc[UR36][R236.64+0x32], R7 ;  /* 0x00003207ec004986 */ /* 0x0005e2000c101524 */
[----:B------:R-:W-:Y:S05]  /*18230*/  @!P5 BRA `(.L_x_127) ;  /* 0x000000000004d947 */ /* 0x000fea0003800000 */
[----:B------:R4:W5:Y:S02]  /*18240*/  LDG.E.LTC128B.U16 R17, desc[UR36][R14.64+0x20] ;  /* 0x000020240e117981 */ /* 0x000964000c1e1520 */
.L_x_127:
[----:B------:R-:W-:Y:S05]  /*18250*/  BSYNC B1 ;  /* 0x0000000000017941 */ /* 0x000fea0003800000 */
.L_x_126:
[----:B--2---:R-:W2:Y:S01]  /*18260*/  LDL R7, [R1+0x180] ;  /* 0x0001800001077983 */ /* 0x004ea20000100800 */
[----:B-----5:R-:W-:-:S03]  /*18270*/  IMAD.U32 R6, R17, 0x10000, RZ ;  /* 0x0001000011067824 */ /* 0x020fc600078e00ff */
[----:B------:R-:W3:Y:S01]  /*18280*/  LDL R23, [R1+0x184] ;  /* 0x0001840001177983 */ /* 0x000ee20000100800 */
[----:B------:R-:W-:Y:S01]  /*18290*/  FMUL R22, R6, R16 ;  /* 0x0000001006167220 */ /* 0x000fe20000400000 */
[----:B--2---:R-:W-:Y:S02]  /*182a0*/  IADD3 R6, P4, R7, R4, RZ ;  /* 0x0000000407067210 */ /* 0x004fe40007f9e0ff */
[----:B------:R-:W2:Y:S01]  /*182b0*/  LDL.LU R7, [R1+0x140] ;  /* 0x0001400001077983 */ /* 0x000ea20000300800 */
[----:B------:R-:W-:Y:S01]  /*182c0*/  BSSY B1, `(.L_x_128) ;  /* 0x0000008000017945 */ /* 0x000fe20003800000 */
[----:B--2---:R-:W-:Y:S01]  /*182d0*/  FFMA R22, R7, R2, R22 ;  /* 0x0000000207167223 */ /* 0x004fe20000000016 */
[----:B---3--:R-:W-:Y:S01]  /*182e0*/  IMAD.X R7, R23, 0x1, R5, P4 ;  /* 0x0000000117077824 */ /* 0x008fe200020e0605 */
[----:B------:R-:W-:-:S03]  /*182f0*/  ISETP.GT.AND P4, PT, R0, 0x180, P2 ;  /* 0x000001800000780c */ /* 0x000fc60001784270 */
[----:B------:R-:W-:-:S05]  /*18300*/  F2FP.BF16.F32.PACK_AB R22, RZ, R22 ;  /* 0x00000016ff16723e */ /* 0x000fca00000010ff */
[----:B------:R2:W-:Y:S05]  /*18310*/  @P5 STG.E.U16 desc[UR36][R6.64+0x20], R22 ;  /* 0x0000201606005986 */ /* 0x0005ea000c101524 */
[----:B------:R-:W-:Y:S05]  /*18320*/  @!P4 BRA `(.L_x_129) ;  /* 0x000000000004c947 */ /* 0x000fea0003800000 */
[----:B------:R3:W5:Y:S02]  /*18330*/  LDG.E.LTC128B.U16 R17, desc[UR36][R14.64+0x22] ;  /* 0x000022240e117981 */ /* 0x000764000c1e1520 */
.L_x_129:
[----:B------:R-:W-:Y:S05]  /*18340*/  BSYNC B1 ;  /* 0x0000000000017941 */ /* 0x000fea0003800000 */
.L_x_128:
        /* <DEDUP_REMOVED lines=10> */
.L_x_131:
[----:B------:R-:W-:Y:S05]  /*183f0*/  BSYNC B1 ;  /* 0x0000000000017941 */ /* 0x000fea0003800000 */
.L_x_130:
[----:B------:R-:W3:Y:S01]  /*18400*/  LDL.LU R23, [R1+0x148] ;  /* 0x0001480001177983 */ /* 0x000ee20000300800 */
[----:B--2--5:R-:W-:-:S03]  /*18410*/  IMAD.U32 R22, R17, 0x10000, RZ ;  /* 0x0001000011167824 */ /* 0x024fc600078e00ff */
[----:B------:R2:W-:Y:S01]  /*18420*/  STL [R1+0x294], R4 ;  /* 0x0002940401007387 */ /* 0x0005e20000100800 */
[----:B------:R-:W-:-:S03]  /*18430*/  FMUL R22, R22, R16 ;  /* 0x0000001016167220 */ /* 0x000fc60000400000 */
[----:B------:R0:W-:Y:S01]  /*18440*/  STL [R1+0x290], R3 ;  /* 0x0002900301007387 */ /* 0x0001e20000100800 */
[----:B---3--:R-:W-:-:S03]  /*18450*/  FFMA R23, R23, R2, R22 ;  /* 0x0000000217177223 */ /* 0x008fc60000000016 */
[----:B------:R-:W3:Y:S02]  /*18460*/  LDL R22, [R1+0x258] ;  /* 0x0002580001167983 */ /* 0x000ee40000100800 */
[----:B------:R-:W-:-:S04]  /*18470*/  F2FP.BF16.F32.PACK_AB R23, RZ, R23 ;  /* 0x00000017ff17723e */ /* 0x000fc800000010ff */
[----:B--2---:R-:W-:Y:S02]  /*18480*/  PRMT R4, R23, 0x7610, R4 ;  /* 0x0000761017047816 */ /* 0x004fe40000000004 */
[----:B------:R-:W2:Y:S02]  /*18490*/  LDL R23, [R1+0x254] ;  /* 0x0002540001177983 */ /* 0x000ea40000100800 */
[----:B0-----:R-:W-:Y:S02]  /*184a0*/  PRMT R3, R4, 0x7610, R3 ;  /* 0x0000761004037816 */ /* 0x001fe40000000003 */
[----:B------:R0:W5:Y:S01]  /*184b0*/  LDL.LU R4, [R1+0x294] ;  /* 0x0002940001047983 */ /* 0x0001620000300800 */
[----:B---3--:R-:W-:-:S04]  /*184c0*/  IADD3 R22, P4, R22, R6, RZ ;  /* 0x0000000616167210 */ /* 0x008fc80007f9e0ff */
[----:B--2---:R-:W-:-:S05]  /*184d0*/  IADD3.X R23, R23, R7, RZ, P4, !PT ;  /* 0x0000000717177210 */ /* 0x004fca00027fe4ff */
[----:B------:R2:W-:Y:S04]  /*184e0*/  @P3 STG.E.U16 desc[UR36][R22.64+0x20], R3 ;  /* 0x0000200316003986 */ /* 0x0005e8000c101524 */
[----:B--2---:R0:W5:Y:S01]  /*184f0*/  LDL.LU R3, [R1+0x290] ;  /* 0x0002900001037983 */ /* 0x0041620000300800 */
[----:B------:R-:W-:Y:S01]  /*18500*/  ISETP.GT.AND P2, PT, R0, 0x188, P2 ;  /* 0x000001880000780c */ /* 0x000fe20001744270 */
[----:B------:R-:W-:-:S12]  /*18510*/  BSSY B1, `(.L_x_132) ;  /* 0x0000003000017945 */ /* 0x000fd80003800000 */
[----:B0-----:R-:W-:Y:S05]  /*18520*/  @!P2 BRA `(.L_x_133) ;  /* 0x000000000004a947 */ /* 0x001fea0003800000 */
[----:B------:R0:W5:Y:S02]  /*18530*/  LDG.E.LTC128B.U16 R17, desc[UR36][R10.64+0x22] ;  /* 0x000022240a117981 */ /* 0x000164000c1e1520 */
.L_x_133:
[----:B------:R-:W-:Y:S05]  /*18540*/  BSYNC B1 ;  /* 0x0000000000017941 */ /* 0x000fea0003800000 */
.L_x_132:
[----:B------:R-:W-:Y:S04]  /*18550*/  STL [R1+0x2b0], R12 ;  /* 0x0002b00c01007387 */ /* 0x000fe80000100800 */
[----:B------:R0:W-:Y:S04]  /*18560*/  STL [R1+0x2ac], R11 ;  /* 0x0002ac0b01007387 */ /* 0x0001e80000100800 */
[----:B0---4-:R-:W2:Y:S04]  /*18570*/  LDL.LU R11, [R1+0x14c] ;  /* 0x00014c00010b7983 */ /* 0x011ea80000300800 */
[----:B------:R-:W-:Y:S04]  /*18580*/  STL [R1+0x2a8], R10 ;  /* 0x0002a80a01007387 */ /* 0x000fe80000100800 */
[----:B------:R0:W-:Y:S04]  /*18590*/  STL [R1+0x2a4], R9 ;  /* 0x0002a40901007387 */ /* 0x0001e80000100800 */
[----:B0-----:R-:W3:Y:S04]  /*185a0*/  LDL.LU R9, [R1+0x184] ;  /* 0x0001840001097983 */ /* 0x001ee80000300800 */
[----:B------:R-:W-:Y:S04]  /*185b0*/  STL [R1+0x2a0], R8 ;  /* 0x0002a00801007387 */ /* 0x000fe80000100800 */
[----:B------:R0:W-:Y:S04]  /*185c0*/  STL.64 [R1+0x298], R6 ;  /* 0x0002980601007387 */ /* 0x0001e80000100a00 */
[----:B0-----:R-:W4:Y:S04]  /*185d0*/  LDL.LU R6, [R1+0x180] ;  /* 0x0001800001067983 */ /* 0x001f280000300800 */
[----:B------:R-:W4:Y:S01]  /*185e0*/  LDL.LU R7, [R1+0x258] ;  /* 0x0002580001077983 */ /* 0x000f220000300800 */
[----:B-----5:R-:W-:-:S03]  /*185f0*/  IMAD.U32 R12, R17, 0x10000, RZ ;  /* 0x00010000110c7824 */ /* 0x020fc600078e00ff */
[----:B------:R0:W-:Y:S01]  /*18600*/  STL [R1+0x290], R3 ;  /* 0x0002900301007387 */ /* 0x0001e20000100800 */
[----:B------:R-:W-:-:S04]  /*18610*/  FMUL R12, R12, R16 ;  /* 0x000000100c0c7220 */ /* 0x000fc80000400000 */
[----:B--2---:R-:W-:Y:S02]  /*18620*/  FFMA R11, R11, R2, R12 ;  /* 0x000000020b0b7223 */ /* 0x004fe4000000000c */
[----:B------:R2:W5:Y:S01]  /*18630*/  LDL.LU R12, [R1+0x2b0] ;  /* 0x0002b000010c7983 */ /* 0x0005620000300800 */
[----:B----4-:R-:W-:-:S03]  /*18640*/  IADD3 R6, P4, P5, R7, R4, R6 ;  /* 0x0000000407067210 */ /* 0x010fc60007d9e006 */
[----:B------:R-:W3:Y:S01]  /*18650*/  LDL.LU R7, [R1+0x254] ;  /* 0x0002540001077983 */ /* 0x000ee20000300800 */
[----:B------:R-:W-:-:S03]  /*18660*/  F2FP.BF16.F32.PACK_AB R10, RZ, R11 ;  /* 0x0000000bff0a723e */ /* 0x000fc600000010ff */
[----:B------:R2:W5:Y:S01]  /*18670*/  LDL.LU R11, [R1+0x2ac] ;  /* 0x0002ac00010b7983 */ /* 0x0005620000300800 */
[----:B------:R-:W-:-:S03]  /*18680*/  PRMT R8, R10, 0x7610, R8 ;  /* 0x000076100a087816 */ /* 0x000fc60000000008 */
[----:B------:R2:W5:Y:S01]  /*18690*/  LDL.LU R10, [R1+0x2a8] ;  /* 0x0002a800010a7983 */ /* 0x0005620000300800 */
[----:B0-----:R-:W-:Y:S02]  /*186a0*/  PRMT R3, R8, 0x7610, R3 ;  /* 0x0000761008037816 */ /* 0x001fe40000000003 */
[----:B------:R-:W-:Y:S02]  /*186b0*/  ISETP.GT.AND P3, PT, R0, 0x180, P1 ;  /* 0x000001800000780c */ /* 0x000fe40000f64270 */
[----:B---3--:R-:W-:Y:S02]  /*186c0*/  IADD3.X R7, R7, R5, R9, P4, P5 ;  /* 0x0000000507077210 */ /* 0x008fe400027ea409 */
[----:B------:R2:W5:Y:S04]  /*186d0*/  LDL.LU R9, [R1+0x2a4] ;  /* 0x0002a40001097983 */ /* 0x0005680000300800 */
[----:B------:R2:W5:Y:S04]  /*186e0*/  LDL.LU R8, [R1+0x2a0] ;  /* 0x0002a00001087983 */ /* 0x0005680000300800 */
[----:B------:R0:W-:Y:S04]  /*186f0*/  @P2 STG.E.U16 desc[UR36][R6.64+0x22], R3 ;  /* 0x0000220306002986 */ /* 0x0001e8000c101524 */
[----:B0-----:R2:W5:Y:S04]  /*18700*/  LDL.LU.64 R6, [R1+0x298] ;  /* 0x0002980001067983 */ /* 0x0015680000300a00 */
[----:B------:R2:W5:Y:S01]  /*18710*/  LDL.LU R3, [R1+0x290] ;  /* 0x0002900001037983 */ /* 0x0005620000300800 */
[----:B------:R-:W-:Y:S04]  /*18720*/  BSSY B1, `(.L_x_134) ;  /* 0x0000003000017945 */ /* 0x000fe80003800000 */
[----:B------:R-:W-:Y:S05]  /*18730*/  @!P3 BRA `(.L_x_135) ;  /* 0x000000000004b947 */ /* 0x000fea0003800000 */
[----:B------:R0:W5:Y:S02]  /*18740*/  LDG.E.LTC128B.U16 R17, desc[UR36][R14.64+0x30] ;  /* 0x000030240e117981 */ /* 0x000164000c1e1520 */
.L_x_135:
[----:B------:R-:W-:Y:S05]  /*18750*/  BSYNC B1 ;  /* 0x0000000000017941 */ /* 0x000fea0003800000 */
.L_x_134:
[----:B-----5:R-:W-:Y:S04]  /*18760*/  STL [R1+0x2a0], R9 ;  /* 0x0002a00901007387 */ /* 0x020fe80000100800 */
[----:B------:R3:W-:Y:S04]  /*18770*/  STL [R1+0x29c], R8 ;  /* 0x00029c0801007387 */ /* 0x0007e80000100800 */
[----:B---3--:R-:W3:Y:S01]  /*18780*/  LDL.LU R8, [R1+0x150] ;  /* 0x0001500001087983 */ /* 0x008ee20000300800 */
[----:B------:R-:W-:-:S03]  /*18790*/  IMAD.U32 R9, R17, 0x10000, RZ ;  /* 0x0001000011097824 */ /* 0x000fc600078e00ff */
[----:B------:R4:W-:Y:S01]  /*187a0*/  STL [R1+0x298], R5 ;  /* 0x0002980501007387 */ /* 0x0009e20000100800 */
[----:B------:R-:W-:-:S03]  /*187b0*/  FMUL R9, R9, R16 ;  /* 0x0000001009097220 */ /* 0x000fc60000400000 */
[----:B------:R1:W-:Y:S04]  /*187c0*/  STL [R1+0x294], R4 ;  /* 0x0002940401007387 */ /* 0x0003e80000100800 */
[----:B------:R2:W-:Y:S01]  /*187d0*/  STL [R1+0x290], R3 ;  /* 0x0002900301007387 */ /* 0x0005e20000100800 */
[----:B---3--:R-:W-:-:S03]  /*187e0*/  FFMA R8, R8, R2, R9 ;  /* 0x0000000208087223 */ /* 0x008fc60000000009 */
[----:B------:R3:W5:Y:S02]  /*187f0*/  LDL.LU R9, [R1+0x2a0] ;  /* 0x0002a00001097983 */ /* 0x0007640000300800 */
[----:B----4-:R-:W-:Y:S02]  /*18800*/  F2FP.BF16.F32.PACK_AB R5, RZ, R8 ;  /* 0x00000008ff05723e */ /* 0x010fe400000010ff */
[----:B------:R3:W5:Y:S02]  /*18810*/  LDL.LU R8, [R1+0x29c] ;  /* 0x00029c0001087983 */ /* 0x0007640000300800 */
[----:B-1----:R-:W-:Y:S02]  /*18820*/  PRMT R4, R5, 0x7610, R4 ;  /* 0x0000761005047816 */ /* 0x002fe40000000004 */
[----:B------:R3:W5:Y:S01]  /*18830*/  LDL.LU R5, [R1+0x298] ;  /* 0x0002980001057983 */ /* 0x0007620000300800 */
[----:B------:R-:W-:Y:S02]  /*18840*/  ISETP.GT.AND P2, PT, R0, 0x180, P0 ;  /* 0x000001800000780c */ /* 0x000fe40000744270 */
[----:B--2---:R-:W-:-:S02]  /*18850*/  PRMT R3, R4, 0x7610, R3 ;  /* 0x0000761004037816 */ /* 0x004fc40000000003 */
[----:B------:R3:W5:Y:S04]  /*18860*/  LDL.LU R4, [R1+0x294] ;  /* 0x0002940001047983 */ /* 0x0007680000300800 */
[----:B------:R1:W-:Y:S04]  /*18870*/  @P3 STG.E.U16 desc[UR36][R6.64+0x30], R3 ;  /* 0x0000300306003986 */ /* 0x0003e8000c101524 */
[----:B-1----:R3:W5:Y:S01]  /*18880*/  LDL.LU R3, [R1+0x290] ;  /* 0x0002900001037983 */ /* 0x0027620000300800 */
[----:B------:R-:W-:Y:S04]  /*18890*/  BSSY B1, `(.L_x_136) ;  /* 0x0000003000017945 */ /* 0x000fe80003800000 */
[----:B------:R-:W-:Y:S05]  /*188a0*/  @!P2 BRA `(.L_x_137) ;  /* 0x000000000004a947 */ /* 0x000fea0003800000 */
[----:B------:R1:W5:Y:S02]  /*188b0*/  LDG.E.LTC128B.U16 R17, desc[UR36][R14.64+0x32] ;  /* 0x000032240e117981 */ /* 0x000364000c1e1520 */
.L_x_137:
[----:B------:R-:W-:Y:S05]  /*188c0*/  BSYNC B1 ;  /* 0x0000000000017941 */ /* 0x000fea0003800000 */
.L_x_136:
[----:B-----5:R-:W-:Y:S04]  /*188d0*/  STL [R1+0x2a0], R9 ;  /* 0x0002a00901007387 */ /* 0x020fe80000100800 */
[----:B------:R2:W-:Y:S04]  /*188e0*/  STL [R1+0x29c], R8 ;  /* 0x00029c0801007387 */ /* 0x0005e80000100800 */
[----:B--2---:R-:W2:Y:S01]  /*188f0*/  LDL.LU R8, [R1+0x154] ;  /* 0x0001540001087983 */ /* 0x004ea20000300800 */
[----:B------:R-:W-:-:S03]  /*18900*/  IMAD.U32 R9, R17, 0x10000, RZ ;  /* 0x0001000011097824 */ /* 0x000fc600078e00ff */
[----:B------:R4:W-:Y:S01]  /*18910*/  STL [R1+0x298], R5 ;  /* 0x0002980501007387 */ /* 0x0009e20000100800 */
[----:B------:R-:W-:-:S03]  /*18920*/  FMUL R9, R9, R16 ;  /* 0x0000001009097220 */ /* 0x000fc60000400000 */
[----:B------:R0:W-:Y:S04]  /*18930*/  STL [R1+0x294], R4 ;  /* 0x0002940401007387 */ /* 0x0001e80000100800 */
[----:B------:R3:W-:Y:S01]  /*18940*/  STL [R1+0x290], R3 ;  /* 0x0002900301007387 */ /* 0x0007e20000100800 */
[----:B--2---:R-:W-:-:S03]  /*18950*/  FFMA R8, R8, R2, R9 ;  /* 0x0000000208087223 */ /* 0x004fc60000000009 */
[----:B------:R2:W5:Y:S02]  /*18960*/  LDL.LU R9, [R1+0x2a0] ;  /* 0x0002a00001097983 */ /* 0x0005640000300800 */
[----:B----4-:R-:W-:Y:S02]  /*18970*/  F2FP.BF16.F32.PACK_AB R5, RZ, R8 ;  /* 0x00000008ff05723e */ /* 0x010fe400000010ff */
[----:B------:R2:W5:Y:S02]  /*18980*/  LDL.LU R8, [R1+0x29c] ;  /* 0x00029c0001087983 */ /* 0x0005640000300800 */
[----:B0-----:R-:W-:Y:S02]  /*18990*/  PRMT R4, R5, 0x7610, R4 ;  /* 0x0000761005047816 */ /* 0x001fe40000000004 */
[----:B------:R2:W5:Y:S01]  /*189a0*/  LDL.LU R5, [R1+0x298] ;  /* 0x0002980001057983 */ /* 0x0005620000300800 */
[----:B------:R-:W-:Y:S02]  /*189b0*/  ISETP.GT.AND P1, PT, R0, 0x188, P1 ;  /* 0x000001880000780c */ /* 0x000fe40000f24270 */
[----:B---3--:R-:W-:-:S02]  /*189c0*/  PRMT R3, R4, 0x7610, R3 ;  /* 0x0000761004037816 */ /* 0x008fc40000000003 */
[----:B------:R2:W5:Y:S04]  /*189d0*/  LDL.LU R4, [R1+0x294] ;  /* 0x0002940001047983 */ /* 0x0005680000300800 */
[----:B------:R0:W-:Y:S04]  /*189e0*/  @P2 STG.E.U16 desc[UR36][R6.64+0x32], R3 ;  /* 0x0000320306002986 */ /* 0x0001e8000c101524 */
[----:B0-----:R2:W5:Y:S01]  /*189f0*/  LDL.LU R3, [R1+0x290] ;  /* 0x0002900001037983 */ /* 0x0015620000300800 */
[----:B------:R-:W-:Y:S04]  /*18a00*/  BSSY B1, `(.L_x_138) ;  /* 0x0000003000017945 */ /* 0x000fe80003800000 */
[----:B------:R-:W-:Y:S05]  /*18a10*/  @!P1 BRA `(.L_x_139) ;  /* 0x0000000000049947 */ /* 0x000fea0003800000 */
[----:B------:R0:W5:Y:S02]  /*18a20*/  LDG.E.LTC128B.U16 R17, desc[UR36][R10.64+0x30] ;  /* 0x000030240a117981 */ /* 0x000164000c1e1520 */
.L_x_139:
[----:B------:R-:W-:Y:S05]  /*18a30*/  BSYNC B1 ;  /* 0x0000000000017941 */ /* 0x000fea0003800000 */
.L_x_138:
[----:B------:R-:W-:Y:S04]  /*18a40*/  STL [R1+0x2a0], R7 ;  /* 0x0002a00701007387 */ /* 0x000fe80000100800 */
[----:B------:R3:W-:Y:S04]  /*18a50*/  STL [R1+0x29c], R6 ;  /* 0x00029c0601007387 */ /* 0x0007e80000100800 */
[----:B---3--:R-:W3:Y:S01]  /*18a60*/  LDL.LU R6, [R1+0x158] ;  /* 0x0001580001067983 */ /* 0x008ee20000300800 */
[----:B-----5:R-:W-:-:S03]  /*18a70*/  IMAD.U32 R7, R17, 0x10000, RZ ;  /* 0x0001000011077824 */ /* 0x020fc600078e00ff */
        /* <DEDUP_REMOVED lines=18> */
.L_x_141:
[----:B------:R-:W-:Y:S05]  /*18ba0*/  BSYNC B1 ;  /* 0x0000000000017941 */ /* 0x000fea0003800000 */
.L_x_140:
[----:B------:R-:W-:Y:S04]  /*18bb0*/  STL [R1+0x2a0], R8 ;  /* 0x0002a00801007387 */ /* 0x000fe80000100800 */
[----:B-----5:R2:W-:Y:S04]  /*18bc0*/  STL [R1+0x29c], R7 ;  /* 0x00029c0701007387 */ /* 0x0205e80000100800 */
[----:B--2---:R-:W2:Y:S01]  /*18bd0*/  LDL.LU R7, [R1+0x15c] ;  /* 0x00015c0001077983 */ /* 0x004ea20000300800 */
[----:B------:R-:W-:-:S03]  /*18be0*/  SHF.L.U32 R8, R17, 0x10, RZ ;  /* 0x0000001011087819 */ /* 0x000fc600000006ff */
[----:B------:R4:W-:Y:S02]  /*18bf0*/  STL [R1+0x298], R6 ;  /* 0x0002980601007387 */ /* 0x0009e40000100800 */
[----:B------:R-:W-:Y:S02]  /*18c00*/  FMUL R8, R8, R16 ;  /* 0x0000001008087220 */ /* 0x000fe40000400000 */
[----:B------:R0:W-:Y:S04]  /*18c10*/  STL [R1+0x294], R5 ;  /* 0x0002940501007387 */ /* 0x0001e80000100800 */
[----:B------:R3:W-:Y:S01]  /*18c20*/  STL [R1+0x290], R4 ;  /* 0x0002900401007387 */ /* 0x0007e20000100800 */
[----:B--2---:R-:W-:-:S03]  /*18c30*/  FFMA R7, R7, R2, R8 ;  /* 0x0000000207077223 */ /* 0x004fc60000000008 */
[----:B------:R2:W5:Y:S01]  /*18c40*/  LDL.LU R8, [R1+0x2a0] ;  /* 0x0002a00001087983 */ /* 0x0005620000300800 */
[----:B------:R-:W-:Y:S02]  /*18c50*/  ISETP.GT.AND P3, PT, R3, 0x20, PT ;  /* 0x000000200300780c */ /* 0x000fe40003f64270 */
[----:B----4-:R-:W-:Y:S02]  /*18c60*/  F2FP.BF16.F32.PACK_AB R6, RZ, R7 ;  /* 0x00000007ff06723e */ /* 0x010fe400000010ff */
[----:B------:R2:W5:Y:S02]  /*18c70*/  LDL.LU R7, [R1+0x29c] ;  /* 0x00029c0001077983 */ /* 0x0005640000300800 */
[----:B0-----:R-:W-:Y:S02]  /*18c80*/  PRMT R5, R6, 0x7610, R5 ;  /* 0x0000761006057816 */ /* 0x001fe40000000005 */
[----:B------:R2:W5:Y:S01]  /*18c90*/  LDL.LU R6, [R1+0x298] ;  /* 0x0002980001067983 */ /* 0x0005620000300800 */
[----:B------:R-:W-:-:S02]  /*18ca0*/  ISETP.GT.AND P1, PT, R0, RZ, P3 ;  /* 0x000000ff0000720c */ /* 0x000fc40001f24270 */
[----:B---3--:R-:W-:Y:S02]  /*18cb0*/  PRMT R4, R5, 0x7610, R4 ;  /* 0x0000761005047816 */ /* 0x008fe40000000004 */
[----:B------:R2:W5:Y:S04]  /*18cc0*/  LDL.LU R5, [R1+0x294] ;  /* 0x0002940001057983 */ /* 0x0005680000300800 */
[----:B------:R0:W-:Y:S04]  /*18cd0*/  @P0 STG.E.U16 desc[UR36][R22.64+0x32], R4 ;  /* 0x0000320416000986 */ /* 0x0001e8000c101524 */
[----:B0-----:R2:W5:Y:S01]  /*18ce0*/  LDL.LU R4, [R1+0x290] ;  /* 0x0002900001047983 */ /* 0x0015620000300800 */
[----:B------:R-:W-:Y:S04]  /*18cf0*/  BSSY B1, `(.L_x_142) ;  /* 0x0000006000017945 */ /* 0x000fe80003800000 */
[----:B------:R-:W-:Y:S05]  /*18d00*/  @!P1 BRA `(.L_x_143) ;  /* 0x0000000000109947 */ /* 0x000fea0003800000 */
[----:B------:R0:W-:Y:S04]  /*18d10*/  STL.64 [R1+0x290], R2 ;  /* 0x0002900201007387 */ /* 0x0001e80000100a00 */
[----:B0-----:R-:W3:Y:S04]  /*18d20*/  LDL.64 R2, [R1+0x240] ;  /* 0x0002400001027983 */ /* 0x001ee80000100a00 */
[----:B---3--:R0:W5:Y:S04]  /*18d30*/  LDG.E.LTC128B.U16 R17, desc[UR36][R2.64+0x40] ;  /* 0x0000402402117981 */ /* 0x008168000c1e1520 */
[----:B------:R0:W5:Y:S02]  /*18d40*/  LDL.LU.64 R2, [R1+0x290] ;  /* 0x0002900001027983 */ /* 0x0001640000300a00 */
.L_x_143:
[----:B------:R-:W-:Y:S05]  /*18d50*/  BSYNC B1 ;  /* 0x0000000000017941 */ /* 0x000fea0003800000 */
.L_x_142:
[----:B------:R-:W-:Y:S04]  /*18d60*/  STL [R1+0x2a0], R10 ;  /* 0x0002a00a01007387 */ /* 0x000fe80000100800 */
[----:B-----5:R3:W-:Y:S04]  /*18d70*/  STL [R1+0x29c], R7 ;  /* 0x00029c0701007387 */ /* 0x0207e80000100800 */
[----:B---3--:R-:W3:Y:S01]  /*18d80*/  LDL.LU R7, [R1+0x120] ;  /* 0x0001200001077983 */ /* 0x008ee20000300800 */
[----:B-1----:R-:W-:-:S03]  /*18d90*/  IMAD.U32 R10, R17, 0x10000, RZ ;  /* 0x00010000110a7824 */ /* 0x002fc600078e00ff */
[----:B------:R1:W-:Y:S01]  /*18da0*/  STL [R1+0x298], R6 ;  /* 0x0002980601007387 */ /* 0x0003e20000100800 */
[----:B------:R-:W-:-:S03]  /*18db0*/  FMUL R10, R10, R16 ;  /* 0x000000100a0a7220 */ /* 0x000fc60000400000 */
[----:B------:R4:W-:Y:S04]  /*18dc0*/  STL [R1+0x294], R5 ;  /* 0x0002940501007387 */ /* 0x0009e80000100800 */
[----:B------:R2:W-:Y:S01]  /*18dd0*/  STL [R1+0x290], R4 ;  /* 0x0002900401007387 */ /* 0x0005e20000100800 */
[----:B---3--:R-:W-:-:S03]  /*18de0*/  FFMA R7, R7, R2, R10 ;  /* 0x0000000207077223 */ /* 0x008fc6000000000a */
[----:B------:R3:W5:Y:S01]  /*18df0*/  LDL.LU R10, [R1+0x2a0] ;  /* 0x0002a000010a7983 */ /* 0x0007620000300800 */
[----:B------:R-:W-:Y:S02]  /*18e00*/  ISETP.GT.AND P2, PT, R3, 0x21, PT ;  /* 0x000000210300780c */ /* 0x000fe40003f44270 */
[----:B-1----:R-:W-:Y:S02]  /*18e10*/  F2FP.BF16.F32.PACK_AB R6, RZ, R7 ;  /* 0x00000007ff06723e */ /* 0x002fe400000010ff */
[----:B------:R3:W5:Y:S02]  /*18e20*/  LDL.LU R7, [R1+0x29c] ;  /* 0x00029c0001077983 */ /* 0x0007640000300800 */
[----:B----4-:R-:W-:Y:S02]  /*18e30*/  PRMT R5, R6, 0x7610, R5 ;  /* 0x0000761006057816 */ /* 0x010fe40000000005 */
[----:B------:R3:W5:Y:S01]  /*18e40*/  LDL.LU R6, [R1+0x298] ;  /* 0x0002980001067983 */ /* 0x0007620000300800 */
[----:B------:R-:W-:-:S02]  /*18e50*/  ISETP.GT.AND P0, PT, R0, RZ, P2 ;  /* 0x000000ff0000720c */ /* 0x000fc40001704270 */
[----:B--2---:R-:W-:Y:S02]  /*18e60*/  PRMT R4, R5, 0x7610, R4 ;  /* 0x0000761005047816 */ /* 0x004fe40000000004 */
[----:B------:R3:W5:Y:S04]  /*18e70*/  LDL.LU R5, [R1+0x294] ;  /* 0x0002940001057983 */ /* 0x0007680000300800 */
[----:B------:R1:W-:Y:S04]  /*18e80*/  @P1 STG.E.U16 desc[UR36][R8.64+0x40], R4 ;  /* 0x0000400408001986 */ /* 0x0003e8000c101524 */
[----:B-1----:R3:W5:Y:S01]  /*18e90*/  LDL.LU R4, [R1+0x290] ;  /* 0x0002900001047983 */ /* 0x0027620000300800 */
[----:B------:R-:W-:Y:S04]  /*18ea0*/  BSSY B1, `(.L_x_144) ;  /* 0x0000006000017945 */ /* 0x000fe80003800000 */
[----:B------:R-:W-:Y:S05]  /*18eb0*/  @!P0 BRA `(.L_x_145) ;  /* 0x0000000000108947 */ /* 0x000fea0003800000 */
[----:B------:R0:W-:Y:S04]  /*18ec0*/  STL.64 [R1+0x290], R2 ;  /* 0x0002900201007387 */ /* 0x0001e80000100a00 */
[----:B0-----:R-:W2:Y:S04]  /*18ed0*/  LDL.64 R2, [R1+0x240] ;  /* 0x0002400001027983 */ /* 0x001ea80000100a00 */
[----:B--2---:R1:W5:Y:S04]  /*18ee0*/  LDG.E.LTC128B.U16 R17, desc[UR36][R2.64+0x42] ;  /* 0x0000422402117981 */ /* 0x004368000c1e1520 */
[----:B------:R1:W5:Y:S02]  /*18ef0*/  LDL.LU.64 R2, [R1+0x290] ;  /* 0x0002900001027983 */ /* 0x0003640000300a00 */
.L_x_145:
[----:B------:R-:W-:Y:S05]  /*18f00*/  BSYNC B1 ;  /* 0x0000000000017941 */ /* 0x000fea0003800000 */
.L_x_144:
        /* <DEDUP_REMOVED lines=15> */
[----:B-1----:R-:W-:-:S02]  /*19000*/  PRMT R3, R4, 0x7610, R3 ;  /* 0x0000761004037816 */ /* 0x002fc40000000003 */
[----:B------:R2:W5:Y:S04]  /*19010*/  LDL.LU R4, [R1+0x294] ;  /* 0x0002940001047983 */ /* 0x0005680000300800 */
[----:B------:R0:W-:Y:S04]  /*19020*/  @P0 STG.E.U16 desc[UR36][R8.64+0x42], R3 ;  /* 0x0000420308000986 */ /* 0x0001e8000c101524 */
[----:B0-----:R2:W5:Y:S01]  /*19030*/  LDL.LU R3, [R1+0x290] ;  /* 0x0002900001037983 */ /* 0x0015620000300800 */
[----:B------:R-:W-:Y:S04]  /*19040*/  BSSY B1, `(.L_x_146) ;  /* 0x0000006000017945 */ /* 0x000fe80003800000 */
[----:B------:R-:W-:Y:S05]  /*19050*/  @!P1 BRA `(.L_x_147) ;  /* 0x0000000000109947 */ /* 0x000fea0003800000 */
[----:B-----5:R0:W-:Y:S04]  /*19060*/  STL.64 [R1+0x290], R2 ;  /* 0x0002900201007387 */ /* 0x0201e80000100a00 */
[----:B0-----:R-:W4:Y:S04]  /*19070*/  LDL.64 R2, [R1+0x220] ;  /* 0x0002200001027983 */ /* 0x001f280000100a00 */
[----:B----4-:R0:W5:Y:S04]  /*19080*/  LDG.E.LTC128B.U16 R17, desc[UR36][R2.64+0x40] ;  /* 0x0000402402117981 */ /* 0x010168000c1e1520 */
[----:B------:R0:W5:Y:S02]  /*19090*/  LDL.LU.64 R2, [R1+0x290] ;  /* 0x0002900001027983 */ /* 0x0001640000300a00 */
.L_x_147:
[----:B------:R-:W-:Y:S05]  /*190a0*/  BSYNC B1 ;  /* 0x0000000000017941 */ /* 0x000fea0003800000 */
.L_x_146:
[----:B------:R-:W-:Y:S04]  /*190b0*/  STL [R1+0x2ac], R9 ;  /* 0x0002ac0901007387 */ /* 0x000fe80000100800 */
[----:B------:R1:W-:Y:S04]  /*190c0*/  STL [R1+0x2a8], R8 ;  /* 0x0002a80801007387 */ /* 0x0003e80000100800 */
[----:B-1----:R-:W4:Y:S04]  /*190d0*/  LDL.LU R8, [R1+0x128] ;  /* 0x0001280001087983 */ /* 0x002f280000300800 */
[----:B-----5:R-:W-:Y:S04]  /*190e0*/  STL [R1+0x2a4], R7 ;  /* 0x0002a40701007387 */ /* 0x020fe80000100800 */
[----:B------:R-:W-:Y:S04]  /*190f0*/  STL [R1+0x2a0], R6 ;  /* 0x0002a00601007387 */ /* 0x000fe80000100800 */
[----:B------:R1:W-:Y:S04]  /*19100*/  STL.64 [R1+0x298], R4 ;  /* 0x0002980401007387 */ /* 0x0003e80000100a00 */
[----:B-1----:R-:W2:Y:S01]  /*19110*/  LDL.64 R4, [R1+0x228] ;  /* 0x0002280001047983 */ /* 0x002ea20000100a00 */
[----:B------:R-:W-:-:S03]  /*19120*/  IMAD.U32 R9, R17, 0x10000, RZ ;  /* 0x0001000011097824 */ /* 0x000fc600078e00ff */
[----:B------:R0:W-:Y:S01]  /*19130*/  STL [R1+0x290], R3 ;  /* 0x0002900301007387 */ /* 0x0001e20000100800 */
[----:B------:R-:W-:-:S04]  /*19140*/  FMUL R9, R9, R16 ;  /* 0x0000001009097220 */ /* 0x000fc80000400000 */
[----:B----4-:R-:W-:Y:S02]  /*19150*/  FFMA R8, R8, R2, R9 ;  /* 0x0000000208087223 */ /* 0x010fe40000000009 */
[----:B------:R1:W5:Y:S03]  /*19160*/  LDL.LU R9, [R1+0x2ac] ;  /* 0x0002ac0001097983 */ /* 0x0003660000300800 */
[----:B------:R-:W-:Y:S02]  /*19170*/  F2FP.BF16.F32.PACK_AB R7, RZ, R8 ;  /* 0x00000008ff07723e */ /* 0x000fe400000010ff */
[----:B------:R1:W5:Y:S02]  /*19180*/  LDL.LU R8, [R1+0x2a8] ;  /* 0x0002a80001087983 */ /* 0x0003640000300800 */
[----:B------:R-:W-:Y:S02]  /*19190*/  PRMT R6, R7, 0x7610, R6 ;  /* 0x0000761007067816 */ /* 0x000fe40000000006 */
[----:B------:R1:W5:Y:S01]  /*191a0*/  LDL.LU R7, [R1+0x2a4] ;  /* 0x0002a40001077983 */ /* 0x0003620000300800 */
[----:B------:R-:W-:-:S02]  /*191b0*/  ISETP.GT.AND P0, PT, R0, 0x8, P2 ;  /* 0x000000080000780c */ /* 0x000fc40001704270 */
[----:B0-----:R-:W-:Y:S02]  /*191c0*/  PRMT R3, R6, 0x7610, R3 ;  /* 0x0000761006037816 */ /* 0x001fe40000000003 */
[----:B------:R1:W5:Y:S04]  /*191d0*/  LDL.LU R6, [R1+0x2a0] ;  /* 0x0002a00001067983 */ /* 0x0003680000300800 */
[----:B--2---:R0:W-:Y:S04]  /*191e0*/  @P1 STG.E.U16 desc[UR36][R4.64+0x40], R3 ;  /* 0x0000400304001986 */ /* 0x0041e8000c101524 */
[----:B0-----:R1:W5:Y:S04]  /*191f0*/  LDL.LU.64 R4, [R1+0x298] ;  /* 0x0002980001047983 */ /* 0x0013680000300a00 */
[----:B------:R1:W5:Y:S01]  /*19200*/  LDL.LU R3, [R1+0x290] ;  /* 0x0002900001037983 */ /* 0x0003620000300800 */
[----:B------:R-:W-:Y:S04]  /*19210*/  BSSY B1, `(.L_x_148) ;  /* 0x0000006000017945 */ /* 0x000fe80003800000 */
[----:B------:R-:W-:Y:S05]  /*19220*/  @!P0 BRA `(.L_x_149) ;  /* 0x0000000000108947 */ /* 0x000fea0003800000 */
[----:B-----5:R0:W-:Y:S04]  /*19230*/  STL.64 [R1+0x290], R2 ;  /* 0x0002900201007387 */ /* 0x0201e80000100a00 */
[----:B0-----:R-:W2:Y:S04]  /*19240*/  LDL.64 R2, [R1+0x220] ;  /* 0x0002200001027983 */ /* 0x001ea80000100a00 */
[----:B--2---:R0:W5:Y:S04]  /*19250*/  LDG.E.LTC128B.U16 R17, desc[UR36][R2.64+0x42] ;  /* 0x0000422402117981 */ /* 0x004168000c1e1520 */
[----:B------:R0:W5:Y:S02]  /*19260*/  LDL.LU.64 R2, [R1+0x290] ;  /* 0x0002900001027983 */ /* 0x0001640000300a00 */
.L_x_149:
[----:B------:R-:W-:Y:S05]  /*19270*/  BSYNC B1 ;  /* 0x0000000000017941 */ /* 0x000fea0003800000 */
.L_x_148:
[----:B------:R-:W-:Y:S04]  /*19280*/  STL [R1+0x2ac], R10 ;  /* 0x0002ac0a01007387 */ /* 0x000fe80000100800 */
[----:B-----5:R2:W-:Y:S04]  /*19290*/  STL [R1+0x2a8], R9 ;  /* 0x0002a80901007387 */ /* 0x0205e80000100800 */
[----:B--2---:R-:W2:Y:S04]  /*192a0*/  LDL.LU R9, [R1+0x12c] ;  /* 0x00012c0001097983 */ /* 0x004ea80000300800 */
[----:B------:R-:W-:Y:S04]  /*192b0*/  STL [R1+0x2a4], R8 ;  /* 0x0002a40801007387 */ /* 0x000fe80000100800 */
[----:B------:R-:W-:Y:S04]  /*192c0*/  STL [R1+0x2a0], R5 ;  /* 0x0002a00501007387 */ /* 0x000fe80000100800 */
[----:B------:R4:W-:Y:S04]  /*192d0*/  STL.64 [R1+0x298], R6 ;  /* 0x0002980601007387 */ /* 0x0009e80000100a00 */
[----:B----4-:R-:W4:Y:S01]  /*192e0*/  LDL.64 R6, [R1+0x228] ;  /* 0x0002280001067983 */ /* 0x010f220000100a00 */
[----:B------:R-:W-:-:S03]  /*192f0*/  IMAD.U32 R10, R17, 0x10000, RZ ;  /* 0x00010000110a7824 */ /* 0x000fc600078e00ff */
[----:B------:R1:W-:Y:S01]  /*19300*/  STL [R1+0x290], R4 ;  /* 0x0002900401007387 */ /* 0x0003e20000100800 */
[----:B------:R-:W-:-:S04]  /*19310*/  FMUL R10, R10, R16 ;  /* 0x000000100a0a7220 */ /* 0x000fc80000400000 */
[----:B--2---:R-:W-:Y:S02]  /*19320*/  FFMA R9, R9, R2, R10 ;  /* 0x0000000209097223 */ /* 0x004fe4000000000a */
[----:B------:R2:W5:Y:S01]  /*19330*/  LDL.LU R10, [R1+0x2ac] ;  /* 0x0002ac00010a7983 */ /* 0x0005620000300800 */
[----:B------:R-:W-:Y:S02]  /*19340*/  ISETP.GT.AND P1, PT, R3, 0x28, PT ;  /* 0x000000280300780c */ /* 0x000fe40003f24270 */
[----:B------:R-:W-:Y:S02]  /*19350*/  F2FP.BF16.F32.PACK_AB R8, RZ, R9 ;  /* 0x00000009ff08723e */ /* 0x000fe400000010ff */
[----:B------:R2:W5:Y:S02]  /*19360*/  LDL.LU R9, [R1+0x2a8] ;  /* 0x0002a80001097983 */ /* 0x0005640000300800 */
[----:B------:R-:W-:Y:S02]  /*19370*/  PRMT R5, R8, 0x7610, R5 ;  /* 0x0000761008057816 */ /* 0x000fe40000000005 */
[----:B------:R2:W5:Y:S01]  /*19380*/  LDL.LU R8, [R1+0x2a4] ;  /* 0x0002a40001087983 */ /* 0x0005620000300800 */
[----:B------:R-:W-:-:S02]  /*19390*/  ISETP.GT.AND P5, PT, R0, RZ, P1 ;  /* 0x000000ff0000720c */ /* 0x000fc40000fa4270 */
[----:B-1----:R-:W-:Y:S02]  /*193a0*/  PRMT R4, R5, 0x7610, R4 ;  /* 0x0000761005047816 */ /* 0x002fe40000000004 */
[----:B------:R2:W5:Y:S04]  /*193b0*/  LDL.LU R5, [R1+0x2a0] ;  /* 0x0002a00001057983 */ /* 0x0005680000300800 */
[----:B----4-:R1:W-:Y:S04]  /*193c0*/  @P0 STG.E.U16 desc[UR36][R6.64+0x42], R4 ;  /* 0x0000420406000986 */ /* 0x0103e8000c101524 */
[----:B-1----:R2:W5:Y:S04]  /*193d0*/  LDL.LU.64 R6, [R1+0x298] ;  /* 0x0002980001067983 */ /* 0x0025680000300a00 */
[----:B------:R2:W5:Y:S01]  /*193e0*/  LDL.LU R4, [R1+0x290] ;  /* 0x0002900001047983 */ /* 0x0005620000300800 */
[----:B------:R-:W-:Y:S04]  /*193f0*/  BSSY B1, `(.L_x_150) ;  /* 0x0000006000017945 */ /* 0x000fe80003800000 */
[----:B------:R-:W-:Y:S05]  /*19400*/  @!P5 BRA `(.L_x_151) ;  /* 0x000000000010d947 */ /* 0x000fea0003800000 */
[----:B------:R0:W-:Y:S04]  /*19410*/  STL.64 [R1+0x290], R2 ;  /* 0x0002900201007387 */ /* 0x0001e80000100a00 */
[----:B0-----:R-:W4:Y:S04]  /*19420*/  LDL.64 R2, [R1+0x240] ;  /* 0x0002400001027983 */ /* 0x001f280000100a00 */
[----:B----4-:R1:W5:Y:S04]  /*19430*/  LDG.E.LTC128B.U16 R17, desc[UR36][R2.64+0x50] ;  /* 0x0000502402117981 */ /* 0x010368000c1e1520 */
[----:B------:R1:W5:Y:S02]  /*19440*/  LDL.LU.64 R2, [R1+0x290] ;  /* 0x0002900001027983 */ /* 0x0003640000300a00 */
.L_x_151:
[----:B------:R-:W-:Y:S05]  /*19450*/  BSYNC B1 ;  /* 0x0000000000017941 */ /* 0x000fea0003800000 */
.L_x_150:
[----:B-----5:R-:W-:Y:S04]  /*19460*/  STL [R1+0x2a0], R10 ;  /* 0x0002a00a01007387 */ /* 0x020fe80000100800 */
[----:B------:R4:W-:Y:S04]  /*19470*/  STL [R1+0x29c], R7 ;  /* 0x00029c0701007387 */ /* 0x0009e80000100800 */
[----:B----4-:R-:W4:Y:S01]  /*19480*/  LDL.LU R7, [R1+0x130] ;  /* 0x0001300001077983 */ /* 0x010f220000300800 */
[----:B------:R-:W-:-:S03]  /*19490*/  SHF.L.U32 R10, R17, 0x10, RZ ;  /* 0x00000010110a7819 */ /* 0x000fc600000006ff */
[----:B------:R0:W-:Y:S02]  /*194a0*/  STL [R1+0x298], R6 ;  /* 0x0002980601007387 */ /* 0x0001e40000100800 */
[----:B------:R-:W-:Y:S02]  /*194b0*/  FMUL R10, R10, R16 ;  /* 0x000000100a0a7220 */ /* 0x000fe40000400000 */
[----:B------:R2:W-:Y:S04]  /*194c0*/  STL [R1+0x294], R5 ;  /* 0x0002940501007387 */ /* 0x0005e80000100800 */
[----:B------:R3:W-:Y:S01]  /*194d0*/  STL [R1+0x290], R4 ;  /* 0x0002900401007387 */ /* 0x0007e20000100800 */
[----:B----4-:R-:W-:-:S03]  /*194e0*/  FFMA R7, R7, R2, R10 ;  /* 0x0000000207077223 */ /* 0x010fc6000000000a */
[----:B------:R4:W5:Y:S01]  /*194f0*/  LDL.LU R10, [R1+0x2a0] ;  /* 0x0002a000010a7983 */ /* 0x0009620000300800 */
[----:B------:R-:W-:Y:S02]  /*19500*/  ISETP.GT.AND P0, PT, R3, 0x29, PT ;  /* 0x000000290300780c */ /* 0x000fe40003f04270 */
[----:B0-----:R-:W-:Y:S02]  /*19510*/  F2FP.BF16.F32.PACK_AB R6, RZ, R7 ;  /* 0x00000007ff06723e */ /* 0x001fe400000010ff */
[----:B------:R4:W5:Y:S02]  /*19520*/  LDL.LU R7, [R1+0x29c] ;  /* 0x00029c0001077983 */ /* 0x0009640000300800 */
[----:B--2---:R-:W-:Y:S02]  /*19530*/  PRMT R5, R6, 0x7610, R5 ;  /* 0x0000761006057816 */ /* 0x004fe40000000005 */
        /* <DEDUP_REMOVED lines=9> */
[----:B-1----:R-:W2:Y:S04]  /*195d0*/  LDL.64 R2, [R1+0x240] ;  /* 0x0002400001027983 */ /* 0x002ea80000100a00 */
[----:B--2---:R0:W5:Y:S04]  /*195e0*/  LDG.E.LTC128B.U16 R17, desc[UR36][R2.64+0x52] ;  /* 0x0000522402117981 */ /* 0x004168000c1e1520 */
[----:B------:R0:W5:Y:S02]  /*195f0*/  LDL.LU.64 R2, [R1+0x290] ;  /* 0x0002900001027983 */ /* 0x0001640000300a00 */
.L_x_153:
[----:B------:R-:W-:Y:S05]  /*19600*/  BSYNC B1 ;  /* 0x0000000000017941 */ /* 0x000fea0003800000 */
.L_x_152:
        /* <DEDUP_REMOVED lines=10> */
[----:B---3--:R-:W-:Y:S02]  /*196b0*/  F2FP.BF16.F32.PACK_AB R5, RZ, R6 ;  /* 0x00000006ff05723e */ /* 0x008fe400000010ff */
[----:B------:R2:W5:Y:S02]  /*196c0*/  LDL.LU R6, [R1+0x29c] ;  /* 0x00029c0001067983 */ /* 0x0005640000300800 */
[----:B-1----:R-:W-:Y:S02]  /*196d0*/  PRMT R4, R5, 0x7610, R4 ;  /* 0x0000761005047816 */ /* 0x002fe40000000004 */
[----:B------:R2:W5:Y:S01]  /*196e0*/  LDL.LU R5, [R1+0x298] ;  /* 0x0002980001057983 */ /* 0x0005620000300800 */
[----:B------:R-:W-:Y:S02]  /*196f0*/  ISETP.GT.AND P5, PT, R0, 0x8, P1 ;  /* 0x000000080000780c */ /* 0x000fe40000fa4270 */
[----:B0-----:R-:W-:-:S02]  /*19700*/  PRMT R3, R4, 0x7610, R3 ;  /* 0x0000761004037816 */ /* 0x001fc40000000003 */
[----:B------:R2:W5:Y:S04]  /*19710*/  LDL.LU R4, [R1+0x294] ;  /* 0x0002940001047983 */ /* 0x0005680000300800 */
[----:B------:R0:W-:Y:S04]  /*19720*/  @P4 STG.E.U16 desc[UR36][R8.64+0x52], R3 ;  /* 0x0000520308004986 */ /* 0x0001e8000c101524 */
[----:B0-----:R2:W5:Y:S01]  /*19730*/  LDL.LU R3, [R1+0x290] ;  /* 0x0002900001037983 */ /* 0x0015620000300800 */
[----:B------:R-:W-:Y:S04]  /*19740*/  BSSY B1, `(.L_x_154) ;  /* 0x0000006000017945 */ /* 0x000fe80003800000 */
[----:B------:R-:W-:Y:S05]  /*19750*/  @!P5 BRA `(.L_x_155) ;  /* 0x000000000010d947 */ /* 0x000fea0003800000 */
[----:B-----5:R0:W-:Y:S04]  /*19760*/  STL.64 [R1+0x290], R2 ;  /* 0x0002900201007387 */ /* 0x0201e80000100a00 */
[----:B0-----:R-:W3:Y:S04]  /*19770*/  LDL.64 R2, [R1+0x220] ;  /* 0x0002200001027983 */ /* 0x001ee80000100a00 */
[----:B---3--:R0:W5:Y:S04]  /*19780*/  LDG.E.LTC128B.U16 R17, desc[UR36][R2.64+0x50] ;  /* 0x0000502402117981 */ /* 0x008168000c1e1520 */
[----:B------:R0:W5:Y:S02]  /*19790*/  LDL.LU.64 R2, [R1+0x290] ;  /* 0x0002900001027983 */ /* 0x0001640000300a00 */
.L_x_155:
[----:B------:R-:W-:Y:S05]  /*197a0*/  BSYNC B1 ;  /* 0x0000000000017941 */ /* 0x000fea0003800000 */
.L_x_154:
[----:B------:R-:W-:Y:S04]  /*197b0*/  STL [R1+0x2ac], R9 ;  /* 0x0002ac0901007387 */ /* 0x000fe80000100800 */
[----:B------:R1:W-:Y:S04]  /*197c0*/  STL [R1+0x2a8], R8 ;  /* 0x0002a80801007387 */ /* 0x0003e80000100800 */
[----:B-1----:R-:W3:Y:S04]  /*197d0*/  LDL.LU R8, [R1+0x138] ;  /* 0x0001380001087983 */ /* 0x002ee80000300800 */
[----:B-----5:R-:W-:Y:S04]  /*197e0*/  STL [R1+0x2a4], R7 ;  /* 0x0002a40701007387 */ /* 0x020fe80000100800 */
[----:B------:R-:W-:Y:S04]  /*197f0*/  STL [R1+0x2a0], R6 ;  /* 0x0002a00601007387 */ /* 0x000fe80000100800 */
[----:B------:R1:W-:Y:S04]  /*19800*/  STL.64 [R1+0x298], R4 ;  /* 0x0002980401007387 */ /* 0x0003e80000100a00 */
[----:B-1----:R-:W2:Y:S01]  /*19810*/  LDL.64 R4, [R1+0x228] ;  /* 0x0002280001047983 */ /* 0x002ea20000100a00 */
[----:B------:R-:W-:-:S03]  /*19820*/  IMAD.U32 R9, R17, 0x10000, RZ ;  /* 0x0001000011097824 */ /* 0x000fc600078e00ff */
[----:B------:R0:W-:Y:S01]  /*19830*/  STL [R1+0x290], R3 ;  /* 0x0002900301007387 */ /* 0x0001e20000100800 */
[----:B------:R-:W-:-:S04]  /*19840*/  FMUL R9, R9, R16 ;  /* 0x0000001009097220 */ /* 0x000fc80000400000 */
[----:B---3--:R-:W-:Y:S02]  /*19850*/  FFMA R8, R8, R2, R9 ;  /* 0x0000000208087223 */ /* 0x008fe40000000009 */
        /* <DEDUP_REMOVED lines=17> */
.L_x_157:
[----:B------:R-:W-:Y:S05]  /*19970*/  BSYNC B1 ;  /* 0x0000000000017941 */ /* 0x000fea0003800000 */
.L_x_156:
[----:B-----5:R-:W-:Y:S04]  /*19980*/  STL [R1+0x2ac], R9 ;  /* 0x0002ac0901007387 */ /* 0x020fe80000100800 */
[----:B------:R2:W-:Y:S04]  /*19990*/  STL [R1+0x2a8], R8 ;  /* 0x0002a80801007387 */ /* 0x0005e80000100800 */
[----:B--2---:R-:W2:Y:S04]  /*199a0*/  LDL.LU R8, [R1+0x13c] ;  /* 0x00013c0001087983 */ /* 0x004ea80000300800 */
[----:B------:R-:W-:Y:S04]  /*199b0*/  STL [R1+0x2a4], R7 ;  /* 0x0002a40701007387 */ /* 0x000fe80000100800 */
[----:B------:R-:W-:Y:S04]  /*199c0*/  STL [R1+0x2a0], R6 ;  /* 0x0002a00601007387 */ /* 0x000fe80000100800 */
[----:B------:R3:W-:Y:S04]  /*199d0*/  STL.64 [R1+0x298], R4 ;  /* 0x0002980401007387 */ /* 0x0007e80000100a00 */
[----:B---3--:R-:W3:Y:S01]  /*199e0*/  LDL.64 R4, [R1+0x228] ;  /* 0x0002280001047983 */ /* 0x008ee20000100a00 */
[----:B------:R-:W-:-:S03]  /*199f0*/  IMAD.U32 R9, R17, 0x10000, RZ ;  /* 0x0001000011097824 */ /* 0x000fc600078e00ff */
[----:B------:R0:W-:Y:S01]  /*19a00*/  STL [R1+0x290], R3 ;  /* 0x0002900301007387 */ /* 0x0001e20000100800 */
[----:B------:R-:W-:-:S04]  /*19a10*/  FMUL R9, R9, R16 ;  /* 0x0000001009097220 */ /* 0x000fc80000400000 */
[----:B--2---:R-:W-:Y:S02]  /*19a20*/  FFMA R8, R8, R2, R9 ;  /* 0x0000000208087223 */ /* 0x004fe40000000009 */
        /* <DEDUP_REMOVED lines=8> */
[----:B---3--:R0:W-:Y:S04]  /*19ab0*/  @P4 STG.E.U16 desc[UR36][R4.64+0x52], R3 ;  /* 0x0000520304004986 */ /* 0x0081e8000c101524 */
[----:B0-----:R2:W5:Y:S04]  /*19ac0*/  LDL.LU.64 R4, [R1+0x298] ;  /* 0x0002980001047983 */ /* 0x0015680000300a00 */
[----:B------:R2:W5:Y:S01]  /*19ad0*/  LDL.LU R3, [R1+0x290] ;  /* 0x0002900001037983 */ /* 0x0005620000300800 */
[----:B------:R-:W-:Y:S04]  /*19ae0*/  BSSY B1, `(.L_x_158) ;  /* 0x0000003000017945 */ /* 0x000fe80003800000 */
[----:B------:R-:W-:Y:S05]  /*19af0*/  @!P5 BRA `(.L_x_159) ;  /* 0x000000000004d947 */ /* 0x000fea0003800000 */
[----:B------:R0:W5:Y:S02]  /*19b00*/  LDG.E.LTC128B.U16 R17, desc[UR36][R234.64+0x40] ;  /* 0x00004024ea117981 */ /* 0x000164000c1e1520 */
.L_x_159:
[----:B------:R-:W-:Y:S05]  /*19b10*/  BSYNC B1 ;  /* 0x0000000000017941 */ /* 0x000fea0003800000 */
.L_x_158:
        /* <DEDUP_REMOVED lines=10> */
[----:B-1----:R-:W-:Y:S02]  /*19bc0*/  F2FP.BF16.F32.PACK_AB R5, RZ, R6 ;  /* 0x00000006ff05723e */ /* 0x002fe400000010ff */
[----:B------:R3:W5:Y:S02]  /*19bd0*/  LDL.LU R6, [R1+0x29c] ;  /* 0x00029c0001067983 */ /* 0x0007640000300800 */
[----:B--2---:R-:W-:Y:S02]  /*19be0*/  PRMT R4, R5, 0x7610, R4 ;  /* 0x0000761005047816 */ /* 0x004fe40000000004 */
[----:B------:R3:W5:Y:S01]  /*19bf0*/  LDL.LU R5, [R1+0x298] ;  /* 0x0002980001057983 */ /* 0x0007620000300800 */
[----:B------:R-:W-:Y:S02]  /*19c00*/  ISETP.GT.AND P4, PT, R0, 0x80, P2 ;  /* 0x000000800000780c */ /* 0x000fe40001784270 */
[----:B----4-:R-:W-:-:S02]  /*19c10*/  PRMT R3, R4, 0x7610, R3 ;  /* 0x0000761004037816 */ /* 0x010fc40000000003 */
[----:B------:R3:W5:Y:S04]  /*19c20*/  LDL.LU R4, [R1+0x294] ;  /* 0x0002940001047983 */ /* 0x0007680000300800 */
[----:B------:R1:W-:Y:S04]  /*19c30*/  @P5 STG.E.U16 desc[UR36][R12.64+0x40], R3 ;  /* 0x000040030c005986 */ /* 0x0003e8000c101524 */
[----:B-1----:R3:W5:Y:S01]  /*19c40*/  LDL.LU R3, [R1+0x290] ;  /* 0x0002900001037983 */ /* 0x0027620000300800 */
[----:B------:R-:W-:Y:S04]  /*19c50*/  BSSY B1, `(.L_x_160) ;  /* 0x0000003000017945 */ /* 0x000fe80003800000 */
[----:B------:R-:W-:Y:S05]  /*19c60*/  @!P4 BRA `(.L_x_161) ;  /* 0x000000000004c947 */ /* 0x000fea0003800000 */
[----:B------:R1:W5:Y:S02]  /*19c70*/  LDG.E.LTC128B.U16 R17, desc[UR36][R234.64+0x42] ;  /* 0x00004224ea117981 */ /* 0x000364000c1e1520 */
.L_x_161:
[----:B------:R-:W-:Y:S05]  /*19c80*/  BSYNC B1 ;  /* 0x0000000000017941 */ /* 0x000fea0003800000 */
.L_x_160:
[----:B-----5:R-:W-:Y:S04]  /*19c90*/  STL [R1+0x2a0], R7 ;  /* 0x0002a00701007387 */ /* 0x020fe80000100800 */
[----:B------:R2:W-:Y:S04]  /*19ca0*/  STL [R1+0x29c], R6 ;  /* 0x00029c0601007387 */ /* 0x0005e80000100800 */
[----:B--2---:R-:W2:Y:S01]  /*19cb0*/  LDL.LU R6, [R1+0x104] ;  /* 0x0001040001067983 */ /* 0x004ea20000300800 */
[----:B------:R-:W-:-:S03]  /*19cc0*/  SHF.L.U32 R7, R17, 0x10, RZ ;  /* 0x0000001011077819 */ /* 0x000fc600000006ff */
[----:B------:R4:W-:Y:S02]  /*19cd0*/  STL [R1+0x298], R5 ;  /* 0x0002980501007387 */ /* 0x0009e40000100800 */
[----:B------:R-:W-:Y:S02]  /*19ce0*/  FMUL R7, R7, R16 ;  /* 0x0000001007077220 */ /* 0x000fe40000400000 */
        /* <DEDUP_REMOVED lines=16> */
.L_x_163:
[----:B------:R-:W-:Y:S05]  /*19df0*/  BSYNC B1 ;  /* 0x0000000000017941 */ /* 0x000fea0003800000 */
.L_x_162:
[----:B------:R-:W-:Y:S04]  /*19e00*/  STL [R1+0x2ac], R9 ;  /* 0x0002ac0901007387 */ /* 0x000fe80000100800 */
[----:B------:R3:W-:Y:S04]  /*19e10*/  STL [R1+0x2a8], R8 ;  /* 0x0002a80801007387 */ /* 0x0007e80000100800 */
[----:B---3--:R-:W3:Y:S04]  /*19e20*/  LDL.LU R8, [R1+0x108] ;  /* 0x0001080001087983 */ /* 0x008ee80000300800 */
[----:B-----5:R-:W-:Y:S04]  /*19e30*/  STL [R1+0x2a4], R7 ;  /* 0x0002a40701007387 */ /* 0x020fe80000100800 */
[----:B------:R-:W-:Y:S04]  /*19e40*/  STL [R1+0x2a0], R6 ;  /* 0x0002a00601007387 */ /* 0x000fe80000100800 */
[----:B------:R4:W-:Y:S04]  /*19e50*/  STL.64 [R1+0x298], R4 ;  /* 0x0002980401007387 */ /* 0x0009e80000100a00 */
[----:B----4-:R-:W4:Y:S01]  /*19e60*/  LDL.64 R4, [R1+0x200] ;  /* 0x0002000001047983 */ /* 0x010f220000100a00 */
        /* <DEDUP_REMOVED lines=10> */
[----:B-1----:R-:W-:Y:S02]  /*19f10*/  PRMT R3, R6, 0x7610, R3 ;  /* 0x0000761006037816 */ /* 0x002fe40000000003 */
[----:B------:R3:W5:Y:S04]  /*19f20*/  LDL.LU R6, [R1+0x2a0] ;  /* 0x0002a00001067983 */ /* 0x0007680000300800 */
[----:B----4-:R1:W-:Y:S04]  /*19f30*/  @P5 STG.E.U16 desc[UR36][R4.64+0x40], R3 ;  /* 0x0000400304005986 */ /* 0x0103e8000c101524 */
[----:B-1----:R3:W5:Y:S04]  /*19f40*/  LDL.LU.64 R4, [R1+0x298] ;  /* 0x0002980001047983 */ /* 0x0027680000300a00 */
[----:B------:R3:W5:Y:S01]  /*19f50*/  LDL.LU R3, [R1+0x290] ;  /* 0x0002900001037983 */ /* 0x0007620000300800 */
[----:B------:R-:W-:Y:S04]  /*19f60*/  BSSY B1, `(.L_x_164) ;  /* 0x0000003000017945 */ /* 0x000fe80003800000 */
[----:B------:R-:W-:Y:S05]  /*19f70*/  @!P4 BRA `(.L_x_165) ;  /* 0x000000000004c947 */ /* 0x000fea0003800000 */
[----:B------:R1:W5:Y:S02]  /*19f80*/  LDG.E.LTC128B.U16 R17, desc[UR36][R232.64+0x42] ;  /* 0x00004224e8117981 */ /* 0x000364000c1e1520 */
.L_x_165:
[----:B------:R-:W-:Y:S05]  /*19f90*/  BSYNC B1 ;  /* 0x0000000000017941 */ /* 0x000fea0003800000 */
.L_x_164:
[----:B-----5:R-:W-:Y:S04]  /*19fa0*/  STL [R1+0x2ac], R9 ;  /* 0x0002ac0901007387 */ /* 0x020fe80000100800 */
[----:B------:R4:W-:Y:S04]  /*19fb0*/  STL [R1+0x2a8], R8 ;  /* 0x0002a80801007387 */ /* 0x0009e80000100800 */
[----:B----4-:R-:W4:Y:S04]  /*19fc0*/  LDL.LU R8, [R1+0x10c] ;  /* 0x00010c0001087983 */ /* 0x010f280000300800 */
[----:B------:R-:W-:Y:S04]  /*19fd0*/  STL [R1+0x2a4], R7 ;  /* 0x0002a40701007387 */ /* 0x000fe80000100800 */
[----:B------:R-:W-:Y:S04]  /*19fe0*/  STL [R1+0x2a0], R6 ;  /* 0x0002a00601007387 */ /* 0x000fe80000100800 */
[----:B------:R0:W-:Y:S04]  /*19ff0*/  STL.64 [R1+0x298], R4 ;  /* 0x0002980401007387 */ /* 0x0001e80000100a00 */
[----:B0-----:R-:W2:Y:S01]  /*1a000*/  LDL.64 R4, [R1+0x200] ;  /* 0x0002000001047983 */ /* 0x001ea20000100a00 */
        /* <DEDUP_REMOVED lines=17> */
[----:B------:R0:W5:Y:S02]  /*1a120*/  LDG.E.LTC128B.U16 R17, desc[UR36][R234.64+0x50] ;  /* 0x00005024ea117981 */ /* 0x000164000c1e1520 */
.L_x_167:
[----:B------:R-:W-:Y:S05]  /*1a130*/  BSYNC B1 ;  /* 0x0000000000017941 */ /* 0x000fea0003800000 */
.L_x_166:
        /* <DEDUP_REMOVED lines=10> */
[----:B-1----:R-:W-:Y:S02]  /*1a1e0*/  F2FP.BF16.F32.PACK_AB R5, RZ, R6 ;  /* 0x00000006ff05723e */ /* 0x002fe400000010ff */
[----:B------:R2:W5:Y:S02]  /*1a1f0*/  LDL.LU R6, [R1+0x29c] ;  /* 0x00029c0001067983 */ /* 0x0005640000300800 */
[----:B---3--:R-:W-:Y:S02]  /*1a200*/  PRMT R4, R5, 0x7610, R4 ;  /* 0x0000761005047816 */ /* 0x008fe40000000004 */
        /* <DEDUP_REMOVED lines=9> */
.L_x_169:
[----:B------:R-:W-:Y:S05]  /*1a2a0*/  BSYNC B1 ;  /* 0x0000000000017941 */ /* 0x000fea0003800000 */
.L_x_168:
        /* <DEDUP_REMOVED lines=12> */
[----:B0-----:R-:W-:Y:S02]  /*1a370*/  PRMT R4, R5, 0x7610, R4 ;  /* 0x0000761005047816 */ /* 0x001fe40000000004 */
[----:B------:R3:W5:Y:S01]  /*1a380*/  LDL.LU R5, [R1+0x298] ;  /* 0x0002980001057983 */ /* 0x0007620000300800 */
[----:B------:R-:W-:Y:S02]  /*1a390*/  ISETP.GT.AND P5, PT, R0, 0x88, P1 ;  /* 0x000000880000780c */ /* 0x000fe40000fa4270 */
[----:B--2---:R-:W-:-:S02]  /*1a3a0*/  PRMT R3, R4, 0x7610, R3 ;  /* 0x0000761004037816 */ /* 0x004fc40000000003 */
[----:B------:R3:W5:Y:S04]  /*1a3b0*/  LDL.LU R4, [R1+0x294] ;  /* 0x0002940001047983 */ /* 0x0007680000300800 */
[----:B------:R0:W-:Y:S04]  /*1a3c0*/  @P4 STG.E.U16 desc[UR36][R12.64+0x52], R3 ;  /* 0x000052030c004986 */ /* 0x0001e8000c101524 */
[----:B0-----:R3:W5:Y:S01]  /*1a3d0*/  LDL.LU R3, [R1+0x290] ;  /* 0x0002900001037983 */ /* 0x0017620000300800 */
[----:B------:R-:W-:Y:S04]  /*1a3e0*/  BSSY B1, `(.L_x_170) ;  /* 0x0000003000017945 */ /* 0x000fe80003800000 */
[----:B------:R-:W-:Y:S05]  /*1a3f0*/  @!P5 BRA `(.L_x_171) ;  /* 0x000000000004d947 */ /* 0x000fea0003800000 */
[----:B------:R0:W5:Y:S02]  /*1a400*/  LDG.E.LTC128B.U16 R17, desc[UR36][R232.64+0x50] ;  /* 0x00005024e8117981 */ /* 0x000164000c1e1520 */
.L_x_171:
[----:B------:R-:W-:Y:S05]  /*1a410*/  BSYNC B1 ;  /* 0x0000000000017941 */ /* 0x000fea0003800000 */
.L_x_170:
[----:B------:R-:W-:Y:S04]  /*1a420*/  STL [R1+0x2ac], R9 ;  /* 0x0002ac0901007387 */ /* 0x000fe80000100800 */
[----:B------:R2:W-:Y:S04]  /*1a430*/  STL [R1+0x2a8], R8 ;  /* 0x0002a80801007387 */ /* 0x0005e80000100800 */
[----:B--2---:R-:W2:Y:S04]  /*1a440*/  LDL.LU R8, [R1+0x118] ;  /* 0x0001180001087983 */ /* 0x004ea80000300800 */
[----:B-----5:R-:W-:Y:S04]  /*1a450*/  STL [R1+0x2a4], R7 ;  /* 0x0002a40701007387 */ /* 0x020fe80000100800 */
[----:B------:R-:W-:Y:S04]  /*1a460*/  STL [R1+0x2a0], R6 ;  /* 0x0002a00601007387 */ /* 0x000fe80000100800 */
[----:B------:R4:W-:Y:S04]  /*1a470*/  STL.64 [R1+0x298], R4 ;  /* 0x0002980401007387 */ /* 0x0009e80000100a00 */
[----:B----4-:R-:W4:Y:S01]  /*1a480*/  LDL.64 R4, [R1+0x200] ;  /* 0x0002000001047983 */ /* 0x010f220000100a00 */
[----:B------:R-:W-:-:S03]  /*1a490*/  SHF.L.U32 R9, R17, 0x10, RZ ;  /* 0x0000001011097819 */ /* 0x000fc600000006ff */
[----:B------:R1:W-:Y:S02]  /*1a4a0*/  STL [R1+0x290], R3 ;  /* 0x0002900301007387 */ /* 0x0003e40000100800 */
        /* <DEDUP_REMOVED lines=16> */
.L_x_173:
[----:B------:R-:W-:Y:S05]  /*1a5b0*/  BSYNC B1 ;  /* 0x0000000000017941 */ /* 0x000fea0003800000 */
.L_x_172:
        /* <DEDUP_REMOVED lines=25> */
.L_x_175:
[----:B------:R-:W-:Y:S05]  /*1a750*/  BSYNC B1 ;  /* 0x0000000000017941 */ /* 0x000fea0003800000 */
.L_x_174:
        /* <DEDUP_REMOVED lines=22> */
.L_x_177:
[----:B------:R-:W-:Y:S05]  /*1a8c0*/  BSYNC B1 ;  /* 0x0000000000017941 */ /* 0x000fea0003800000 */
.L_x_176:
        /* <DEDUP_REMOVED lines=22> */
.L_x_179:
[----:B------:R-:W-:Y:S05]  /*1aa30*/  BSYNC B1 ;  /* 0x0000000000017941 */ /* 0x000fea0003800000 */
.L_x_178:
        /* <DEDUP_REMOVED lines=12> */
[----:B-1----:R-:W-:Y:S02]  /*1ab00*/  PRMT R4, R5, 0x7610, R4 ;  /* 0x0000761005047816 */ /* 0x002fe40000000004 */
[----:B------:R2:W5:Y:S01]  /*1ab10*/  LDL.LU R5, [R1+0x298] ;  /* 0x0002980001057983 */ /* 0x0005620000300800 */
[----:B------:R-:W-:Y:S02]  /*1ab20*/  ISETP.GT.AND P4, PT, R0, 0x108, P2 ;  /* 0x000001080000780c */ /* 0x000fe40001784270 */
[----:B---3--:R-:W-:-:S02]  /*1ab30*/  PRMT R3, R4, 0x7610, R3 ;  /* 0x0000761004037816 */ /* 0x008fc40000000003 */
[----:B------:R2:W5:Y:S04]  /*1ab40*/  LDL.LU R4, [R1+0x294] ;  /* 0x0002940001047983 */ /* 0x0005680000300800 */
[----:B------:R1:W-:Y:S04]  /*1ab50*/  @P5 STG.E.U16 desc[UR36][R236.64+0x40], R3 ;  /* 0x00004003ec005986 */ /* 0x0003e8000c101524 */
[----:B-1----:R2:W5:Y:S01]  /*1ab60*/  LDL.LU R3, [R1+0x290] ;  /* 0x0002900001037983 */ /* 0x0025620000300800 */
[----:B------:R-:W-:Y:S04]  /*1ab70*/  BSSY B1, `(.L_x_180) ;  /* 0x0000003000017945 */ /* 0x000fe80003800000 */
[----:B------:R-:W-:Y:S05]  /*1ab80*/  @!P4 BRA `(.L_x_181) ;  /* 0x000000000004c947 */ /* 0x000fea0003800000 */
[----:B------:R1:W5:Y:S02]  /*1ab90*/  LDG.E.LTC128B.U16 R17, desc[UR36][R18.64+0x42] ;  /* 0x0000422412117981 */ /* 0x000364000c1e1520 */
.L_x_181:
[----:B------:R-:W-:Y:S05]  /*1aba0*/  BSYNC B1 ;  /* 0x0000000000017941 */ /* 0x000fea0003800000 */
.L_x_180:
[----:B-----5:R-:W-:Y:S04]  /*1abb0*/  STL [R1+0x2a0], R7 ;  /* 0x0002a00701007387 */ /* 0x020fe80000100800 */
[----:B------:R3:W-:Y:S04]  /*1abc0*/  STL [R1+0x29c], R6 ;  /* 0x00029c0601007387 */ /* 0x0007e80000100800 */
[----:B---3--:R-:W3:Y:S01]  /*1abd0*/  LDL.LU R6, [R1+0xec] ;  /* 0x0000ec0001067983 */ /* 0x008ee20000300800 */
[----:B------:R-:W-:-:S03]  /*1abe0*/  SHF.L.U32 R7, R17, 0x10, RZ ;  /* 0x0000001011077819 */ /* 0x000fc600000006ff */
[----:B------:R4:W-:Y:S02]  /*1abf0*/  STL [R1+0x298], R5 ;  /* 0x0002980501007387 */ /* 0x0009e40000100800 */
[----:B------:R-:W-:Y:S02]  /*1ac00*/  FMUL R7, R7, R16 ;  /* 0x0000001007077220 */ /* 0x000fe40000400000 */
        /* <DEDUP_REMOVED lines=16> */
.L_x_183:
[----:B------:R-:W-:Y:S05]  /*1ad10*/  BSYNC B1 ;  /* 0x0000000000017941 */ /* 0x000fea0003800000 */
.L_x_182:
[----:B------:R-:W-:Y:S04]  /*1ad20*/  STL [R1+0x2a0], R9 ;  /* 0x0002a00901007387 */ /* 0x000fe80000100800 */
[----:B------:R2:W-:Y:S04]  /*1ad30*/  STL [R1+0x29c], R8 ;  /* 0x00029c0801007387 */ /* 0x0005e80000100800 */
[----:B--2---:R-:W2:Y:S01]  /*1ad40*/  LDL.LU R8, [R1+0xf0] ;  /* 0x0000f00001087983 */ /* 0x004ea20000300800 */
[----:B-----5:R-:W-:-:S03]  /*1ad50*/  IMAD.U32 R9, R17, 0x10000, RZ ;  /* 0x0001000011097824 */ /* 0x020fc600078e00ff */
        /* <DEDUP_REMOVED lines=18> */
.L_x_185:
[----:B------:R-:W-:Y:S05]  /*1ae80*/  BSYNC B1 ;  /* 0x0000000000017941 */ /* 0x000fea0003800000 */
.L_x_184:
        /* <DEDUP_REMOVED lines=22> */
.L_x_187:
[----:B------:R-:W-:Y:S05]  /*1aff0*/  BSYNC B1 ;  /* 0x0000000000017941 */ /* 0x000fea0003800000 */
.L_x_186:
        /* <DEDUP_REMOVED lines=22> */
.L_x_189:
[----:B------:R-:W-:Y:S05]  /*1b160*/  BSYNC B1 ;  /* 0x0000000000017941 */ /* 0x000fea0003800000 */
.L_x_188:
        /* <DEDUP_REMOVED lines=22> */
.L_x_191:
[----:B------:R-:W-:Y:S05]  /*1b2d0*/  BSYNC B1 ;  /* 0x0000000000017941 */ /* 0x000fea0003800000 */
.L_x_190:
[----:B------:R-:W-:Y:S04]  /*1b2e0*/  STL [R1+0x2a0], R9 ;  /* 0x0002a00901007387 */ /* 0x000fe80000100800 */
[----:B------:R2:W-:Y:S04]  /*1b2f0*/  STL [R1+0x29c], R8 ;  /* 0x00029c0801007387 */ /* 0x0005e80000100800 */
[----:B--2---:R-:W2:Y:S01]  /*1b300*/  LDL.LU R8, [R1+0xc0] ;  /* 0x0000c00001087983 */ /* 0x004ea20000300800 */
[----:B-----5:R-:W-:-:S03]  /*1b310*/  SHF.L.U32 R9, R17, 0x10, RZ ;  /* 0x0000001011097819 */ /* 0x020fc600000006ff */
        /* <DEDUP_REMOVED lines=18> */
.L_x_193:
[----:B------:R-:W-:Y:S05]  /*1b440*/  BSYNC B1 ;  /* 0x0000000000017941 */ /* 0x000fea0003800000 */
.L_x_192:
        /* <DEDUP_REMOVED lines=22> */
.L_x_195:
[----:B------:R-:W-:Y:S05]  /*1b5b0*/  BSYNC B1 ;  /* 0x0000000000017941 */ /* 0x000fea0003800000 */
.L_x_194:
        /* <DEDUP_REMOVED lines=22> */
.L_x_197:
[----:B------:R-:W-:Y:S05]  /*1b720*/  BSYNC B1 ;  /* 0x0000000000017941 */ /* 0x000fea0003800000 */
.L_x_196:
        /* <DEDUP_REMOVED lines=22> */
.L_x_199:
[----:B------:R-:W-:Y:S05]  /*1b890*/  BSYNC B1 ;  /* 0x0000000000017941 */ /* 0x000fea0003800000 */
.L_x_198:
        /* <DEDUP_REMOVED lines=22> */
.L_x_201:
[----:B------:R-:W-:Y:S05]  /*1ba00*/  BSYNC B1 ;  /* 0x0000000000017941 */ /* 0x000fea0003800000 */
.L_x_200:
        /* <DEDUP_REMOVED lines=22> */
.L_x_203:
[----:B------:R-:W-:Y:S05]  /*1bb70*/  BSYNC B1 ;  /* 0x0000000000017941 */ /* 0x000fea0003800000 */
.L_x_202:
        /* <DEDUP_REMOVED lines=22> */
.L_x_205:
[----:B------:R-:W-:Y:S05]  /*1bce0*/  BSYNC B1 ;  /* 0x0000000000017941 */ /* 0x000fea0003800000 */
.L_x_204:
[----:B------:R-:W-:Y:S04]  /*1bcf0*/  STL [R1+0x2a0], R8 ;  /* 0x0002a00801007387 */ /* 0x000fe80000100800 */
[----:B-----5:R3:W-:Y:S04]  /*1bd00*/  STL [R1+0x29c], R7 ;  /* 0x00029c0701007387 */ /* 0x0207e80000100800 */
[----:B---3--:R-:W3:Y:S01]  /*1bd10*/  LDL.LU R7, [R1+0xdc] ;  /* 0x0000dc0001077983 */ /* 0x008ee20000300800 */
[----:B------:R-:W-:-:S03]  /*1bd20*/  IMAD.U32 R8, R17, 0x10000, RZ ;  /* 0x0001000011087824 */ /* 0x000fc600078e00ff */
[----:B------:R4:W-:Y:S01]  /*1bd30*/  STL [R1+0x298], R6 ;  /* 0x0002980601007387 */ /* 0x0009e20000100800 */
[----:B------:R-:W-:-:S03]  /*1bd40*/  FMUL R8, R8, R16 ;  /* 0x0000001008087220 */ /* 0x000fc60000400000 */
[----:B------:R0:W-:Y:S04]  /*1bd50*/  STL [R1+0x294], R5 ;  /* 0x0002940501007387 */ /* 0x0001e80000100800 */
[----:B------:R2:W-:Y:S01]  /*1bd60*/  STL [R1+0x290], R4 ;  /* 0x0002900401007387 */ /* 0x0005e20000100800 */
[----:B---3--:R-:W-:-:S03]  /*1bd70*/  FFMA R7, R7, R2, R8 ;  /* 0x0000000207077223 */ /* 0x008fc60000000008 */
[----:B------:R3:W5:Y:S01]  /*1bd80*/  LDL.LU R8, [R1+0x2a0] ;  /* 0x0002a00001087983 */ /* 0x0007620000300800 */
[----:B------:R-:W-:Y:S02]  /*1bd90*/  ISETP.GT.AND P3, PT, R3, 0x30, PT ;  /* 0x000000300300780c */ /* 0x000fe40003f64270 */
[----:B----4-:R-:W-:Y:S02]  /*1bda0*/  F2FP.BF16.F32.PACK_AB R6, RZ, R7 ;  /* 0x00000007ff06723e */ /* 0x010fe400000010ff */
[----:B------:R3:W5:Y:S02]  /*1bdb0*/  LDL.LU R7, [R1+0x29c] ;  /* 0x00029c0001077983 */ /* 0x0007640000300800 */
[----:B0-----:R-:W-:Y:S02]  /*1bdc0*/  PRMT R5, R6, 0x7610, R5 ;  /* 0x0000761006057816 */ /* 0x001fe40000000005 */
[----:B------:R3:W5:Y:S01]  /*1bdd0*/  LDL.LU R6, [R1+0x298] ;  /* 0x0002980001067983 */ /* 0x0007620000300800 */
[----:B------:R-:W-:-:S02]  /*1bde0*/  ISETP.GT.AND P1, PT, R0, RZ, P3 ;  /* 0x000000ff0000720c */ /* 0x000fc40001f24270 */
[----:B--2---:R-:W-:Y:S02]  /*1bdf0*/  PRMT R4, R5, 0x7610, R4 ;  /* 0x0000761005047816 */ /* 0x004fe40000000004 */
[----:B------:R3:W5:Y:S04]  /*1be00*/  LDL.LU R5, [R1+0x294] ;  /* 0x0002940001057983 */ /* 0x0007680000300800 */
[----:B------:R0:W-:Y:S04]  /*1be10*/  @P0 STG.E.U16 desc[UR36][R22.64+0x52], R4 ;  /* 0x0000520416000986 */ /* 0x0001e8000c101524 */
[----:B0-----:R3:W5:Y:S01]  /*1be20*/  LDL.LU R4, [R1+0x290] ;  /* 0x0002900001047983 */ /* 0x0017620000300800 */
[----:B------:R-:W-:Y:S04]  /*1be30*/  BSSY B1, `(.L_x_206) ;  /* 0x0000006000017945 */ /* 0x000fe80003800000 */
[----:B------:R-:W-:Y:S05]  /*1be40*/  @!P1 BRA `(.L_x_207) ;  /* 0x0000000000109947 */ /* 0x000fea0003800000 */
[----:B------:R0:W-:Y:S04]  /*1be50*/  STL.64 [R1+0x290], R2 ;  /* 0x0002900201007387 */ /* 0x0001e80000100a00 */
[----:B0-----:R-:W2:Y:S04]  /*1be60*/  LDL.64 R2, [R1+0x240] ;  /* 0x0002400001027983 */ /* 0x001ea80000100a00 */
[----:B--2---:R0:W5:Y:S04]  /*1be70*/  LDG.E.LTC128B.U16 R17, desc[UR36][R2.64+0x60] ;  /* 0x0000602402117981 */ /* 0x004168000c1e1520 */
[----:B------:R0:W5:Y:S02]  /*1be80*/  LDL.LU.64 R2, [R1+0x290] ;  /* 0x0002900001027983 */ /* 0x0001640000300a00 */
.L_x_207:
[----:B------:R-:W-:Y:S05]  /*1be90*/  BSYNC B1 ;  /* 0x0000000000017941 */ /* 0x000fea0003800000 */
.L_x_206:
[----:B------:R-:W-:Y:S04]  /*1bea0*/  STL [R1+0x2a0], R10 ;  /* 0x0002a00a01007387 */ /* 0x000fe80000100800 */
[----:B-----5:R2:W-:Y:S04]  /*1beb0*/  STL [R1+0x29c], R7 ;  /* 0x00029c0701007387 */ /* 0x0205e80000100800 */
[----:B--2---:R-:W2:Y:S01]  /*1bec0*/  LDL.LU R7, [R1+0xa0] ;  /* 0x0000a00001077983 */ /* 0x004ea20000300800 */
[----:B-1----:R-:W-:-:S03]  /*1bed0*/  IMAD.U32 R10, R17, 0x10000, RZ ;  /* 0x00010000110a7824 */ /* 0x002fc600078e00ff */
[----:B------:R1:W-:Y:S01]  /*1bee0*/  STL [R1+0x298], R6 ;  /* 0x0002980601007387 */ /* 0x0003e20000100800 */
[----:B------:R-:W-:-:S03]  /*1bef0*/  FMUL R10, R10, R16 ;  /* 0x000000100a0a7220 */ /* 0x000fc60000400000 */
[----:B------:R4:W-:Y:S04]  /*1bf00*/  STL [R1+0x294], R5 ;  /* 0x0002940501007387 */ /* 0x0009e80000100800 */
[----:B------:R3:W-:Y:S01]  /*1bf10*/  STL [R1+0x290], R4 ;  /* 0x0002900401007387 */ /* 0x0007e20000100800 */
[----:B--2---:R-:W-:-:S03]  /*1bf20*/  FFMA R7, R7, R2, R10 ;  /* 0x0000000207077223 */ /* 0x004fc6000000000a */
[----:B------:R2:W5:Y:S01]  /*1bf30*/  LDL.LU R10, [R1+0x2a0] ;  /* 0x0002a000010a7983 */ /* 0x0005620000300800 */
[----:B------:R-:W-:Y:S02]  /*1bf40*/  ISETP.GT.AND P2, PT, R3, 0x31, PT ;  /* 0x000000310300780c */ /* 0x000fe40003f44270 */
[----:B-1----:R-:W-:Y:S02]  /*1bf50*/  F2FP.BF16.F32.PACK_AB R6, RZ, R7 ;  /* 0x00000007ff06723e */ /* 0x002fe400000010ff */
[----:B------:R2:W5:Y:S02]  /*1bf60*/  LDL.LU R7, [R1+0x29c] ;  /* 0x00029c0001077983 */ /* 0x0005640000300800 */
[----:B----4-:R-:W-:Y:S02]  /*1bf70*/  PRMT R5, R6, 0x7610, R5 ;  /* 0x0000761006057816 */ /* 0x010fe40000000005 */
[----:B------:R2:W5:Y:S01]  /*1bf80*/  LDL.LU R6, [R1+0x298] ;  /* 0x0002980001067983 */ /* 0x0005620000300800 */
[----:B------:R-:W-:-:S02]  /*1bf90*/  ISETP.GT.AND P0, PT, R0, RZ, P2 ;  /* 0x000000ff0000720c */ /* 0x000fc40001704270 */
[----:B---3--:R-:W-:Y:S02]  /*1bfa0*/  PRMT R4, R5, 0x7610, R4 ;  /* 0x0000761005047816 */ /* 0x008fe40000000004 */
[----:B------:R2:W5:Y:S04]  /*1bfb0*/  LDL.LU R5, [R1+0x294] ;  /* 0x0002940001057983 */ /* 0x0005680000300800 */
[----:B------:R1:W-:Y:S04]  /*1bfc0*/  @P1 STG.E.U16 desc[UR36][R8.64+0x60], R4 ;  /* 0x0000600408001986 */ /* 0x0003e8000c101524 */
[----:B-1----:R2:W5:Y:S01]  /*1bfd0*/  LDL.LU R4, [R1+0x290] ;  /* 0x0002900001047983 */ /* 0x0025620000300800 */
[----:B------:R-:W-:Y:S04]  /*1bfe0*/  BSSY B1, `(.L_x_208) ;  /* 0x0000006000017945 */ /* 0x000fe80003800000 */
[----:B------:R-:W-:Y:S05]  /*1bff0*/  @!P0 BRA `(.L_x_209) ;  /* 0x0000000000108947 */ /* 0x000fea0003800000 */
[----:B------:R0:W-:Y:S04]  /*1c000*/  STL.64 [R1+0x290], R2 ;  /* 0x0002900201007387 */ /* 0x0001e80000100a00 */
[----:B0-----:R-:W3:Y:S04]  /*1c010*/  LDL.64 R2, [R1+0x240] ;  /* 0x0002400001027983 */ /* 0x001ee80000100a00 */
[----:B---3--:R1:W5:Y:S04]  /*1c020*/  LDG.E.LTC128B.U16 R17, desc[UR36][R2.64+0x62] ;  /* 0x0000622402117981 */ /* 0x008368000c1e1520 */
[----:B------:R1:W5:Y:S02]  /*1c030*/  LDL.LU.64 R2, [R1+0x290] ;  /* 0x0002900001027983 */ /* 0x0003640000300a00 */
.L_x_209:
[----:B------:R-:W-:Y:S05]  /*1c040*/  BSYNC B1 ;  /* 0x0000000000017941 */ /* 0x000fea0003800000 */
.L_x_208:
        /* <DEDUP_REMOVED lines=25> */
.L_x_211:
[----:B------:R-:W-:Y:S05]  /*1c1e0*/  BSYNC B1 ;  /* 0x0000000000017941 */ /* 0x000fea0003800000 */
.L_x_210:
[----:B------:R-:W-:Y:S04]  /*1c1f0*/  STL [R1+0x2ac], R9 ;  /* 0x0002ac0901007387 */ /* 0x000fe80000100800 */
[----:B------:R1:W-:Y:S04]  /*1c200*/  STL [R1+0x2a8], R8 ;  /* 0x0002a80801007387 */ /* 0x0003e80000100800 */
[----:B-1----:R-:W4:Y:S04]  /*1c210*/  LDL.LU R8, [R1+0xa8] ;  /* 0x0000a80001087983 */ /* 0x002f280000300800 */
[----:B-----5:R-:W-:Y:S04]  /*1c220*/  STL [R1+0x2a4], R7 ;  /* 0x0002a40701007387 */ /* 0x020fe80000100800 */
[----:B------:R-:W-:Y:S04]  /*1c230*/  STL [R1+0x2a0], R6 ;  /* 0x0002a00601007387 */ /* 0x000fe80000100800 */
[----:B------:R1:W-:Y:S04]  /*1c240*/  STL.64 [R1+0x298], R4 ;  /* 0x0002980401007387 */ /* 0x0003e80000100a00 */
[----:B-1----:R-:W2:Y:S01]  /*1c250*/  LDL.64 R4, [R1+0x228] ;  /* 0x0002280001047983 */ /* 0x002ea20000100a00 */
[----:B------:R-:W-:-:S03]  /*1c260*/  SHF.L.U32 R9, R17, 0x10, RZ ;  /* 0x0000001011097819 */ /* 0x000fc600000006ff */
[----:B------:R0:W-:Y:S02]  /*1c270*/  STL [R1+0x290], R3 ;  /* 0x0002900301007387 */ /* 0x0001e40000100800 */
        /* <DEDUP_REMOVED lines=19> */
.L_x_213:
[----:B------:R-:W-:Y:S05]  /*1c3b0*/  BSYNC B1 ;  /* 0x0000000000017941 */ /* 0x000fea0003800000 */
.L_x_212:
        /* <DEDUP_REMOVED lines=29> */
.L_x_215:
[----:B------:R-:W-:Y:S05]  /*1c590*/  BSYNC B1 ;  /* 0x0000000000017941 */ /* 0x000fea0003800000 */
.L_x_214:
[----:B-----5:R-:W-:Y:S04]  /*1c5a0*/  STL [R1+0x2a0], R10 ;  /* 0x0002a00a01007387 */ /* 0x020fe80000100800 */
[----:B------:R4:W-:Y:S04]  /*1c5b0*/  STL [R1+0x29c], R7 ;  /* 0x00029c0701007387 */ /* 0x0009e80000100800 */
[----:B----4-:R-:W4:Y:S01]  /*1c5c0*/  LDL.LU R7, [R1+0xb0] ;  /* 0x0000b00001077983 */ /* 0x010f220000300800 */
[----:B------:R-:W-:-:S03]  /*1c5d0*/  IMAD.U32 R10, R17, 0x10000, RZ ;  /* 0x00010000110a7824 */ /* 0x000fc600078e00ff */
[----:B------:R0:W-:Y:S01]  /*1c5e0*/  STL [R1+0x298], R6 ;  /* 0x0002980601007387 */ /* 0x0001e20000100800 */
[----:B------:R-:W-:-:S03]  /*1c5f0*/  FMUL R10, R10, R16 ;  /* 0x000000100a0a7220 */ /* 0x000fc60000400000 */
        /* <DEDUP_REMOVED lines=20> */
.L_x_217:
[----:B------:R-:W-:Y:S05]  /*1c740*/  BSYNC B1 ;  /* 0x0000000000017941 */ /* 0x000fea0003800000 */
.L_x_216:
        /* <DEDUP_REMOVED lines=25> */
.L_x_219:
[----:B------:R-:W-:Y:S05]  /*1c8e0*/  BSYNC B1 ;  /* 0x0000000000017941 */ /* 0x000fea0003800000 */
.L_x_218:
        /* <DEDUP_REMOVED lines=28> */
.L_x_221:
[----:B------:R-:W-:Y:S05]  /*1cab0*/  BSYNC B1 ;  /* 0x0000000000017941 */ /* 0x000fea0003800000 */
.L_x_220:
[----:B-----5:R-:W-:Y:S04]  /*1cac0*/  STL [R1+0x2ac], R9 ;  /* 0x0002ac0901007387 */ /* 0x020fe80000100800 */
[----:B------:R2:W-:Y:S04]  /*1cad0*/  STL [R1+0x2a8], R8 ;  /* 0x0002a80801007387 */ /* 0x0005e80000100800 */
[----:B--2---:R-:W2:Y:S04]  /*1cae0*/  LDL.LU R8, [R1+0xbc] ;  /* 0x0000bc0001087983 */ /* 0x004ea80000300800 */
[----:B------:R-:W-:Y:S04]  /*1caf0*/  STL [R1+0x2a4], R7 ;  /* 0x0002a40701007387 */ /* 0x000fe80000100800 */
[----:B------:R-:W-:Y:S04]  /*1cb00*/  STL [R1+0x2a0], R6 ;  /* 0x0002a00601007387 */ /* 0x000fe80000100800 */
[----:B------:R3:W-:Y:S04]  /*1cb10*/  STL.64 [R1+0x298], R4 ;  /* 0x0002980401007387 */ /* 0x0007e80000100a00 */
[----:B---3--:R-:W3:Y:S01]  /*1cb20*/  LDL.64 R4, [R1+0x228] ;  /* 0x0002280001047983 */ /* 0x008ee20000100a00 */
        /* <DEDUP_REMOVED lines=18> */
.L_x_223:
[----:B------:R-:W-:Y:S05]  /*1cc50*/  BSYNC B1 ;  /* 0x0000000000017941 */ /* 0x000fea0003800000 */
.L_x_222:
        /* <DEDUP_REMOVED lines=22> */
.L_x_225:
[----:B------:R-:W-:Y:S05]  /*1cdc0*/  BSYNC B1 ;  /* 0x0000000000017941 */ /* 0x000fea0003800000 */
.L_x_224:
        /* <DEDUP_REMOVED lines=22> */
.L_x_227:
[----:B------:R-:W-:Y:S05]  /*1cf30*/  BSYNC B1 ;  /* 0x0000000000017941 */ /* 0x000fea0003800000 */
.L_x_226:
        /* <DEDUP_REMOVED lines=25> */
.L_x_229:
[----:B------:R-:W-:Y:S05]  /*1d0d0*/  BSYNC B1 ;  /* 0x0000000000017941 */ /* 0x000fea0003800000 */
.L_x_228:
        /* <DEDUP_REMOVED lines=25> */
.L_x_231:
[----:B------:R-:W-:Y:S05]  /*1d270*/  BSYNC B1 ;  /* 0x0000000000017941 */ /* 0x000fea0003800000 */
.L_x_230:
        /* <DEDUP_REMOVED lines=22> */
.L_x_233:
[----:B------:R-:W-:Y:S05]  /*1d3e0*/  BSYNC B1 ;  /* 0x0000000000017941 */ /* 0x000fea0003800000 */
.L_x_232:
        /* <DEDUP_REMOVED lines=22> */
.L_x_235:
[----:B------:R-:W-:Y:S05]  /*1d550*/  BSYNC B1 ;  /* 0x0000000000017941 */ /* 0x000fea0003800000 */
.L_x_234:
[----:B------:R-:W-:Y:S04]  /*1d560*/  STL [R1+0x2ac], R9 ;  /* 0x0002ac0901007387 */ /* 0x000fe80000100800 */
[----:B------:R2:W-:Y:S04]  /*1d570*/  STL [R1+0x2a8], R8 ;  /* 0x0002a80801007387 */ /* 0x0005e80000100800 */
[----:B--2---:R-:W2:Y:S04]  /*1d580*/  LDL.LU R8, [R1+0x98] ;  /* 0x0000980001087983 */ /* 0x004ea80000300800 */
[----:B-----5:R-:W-:Y:S04]  /*1d590*/  STL [R1+0x2a4], R7 ;  /* 0x0002a40701007387 */ /* 0x020fe80000100800 */
[----:B------:R-:W-:Y:S04]  /*1d5a0*/  STL [R1+0x2a0], R6 ;  /* 0x0002a00601007387 */ /* 0x000fe80000100800 */
[----:B------:R4:W-:Y:S04]  /*1d5b0*/  STL.64 [R1+0x298], R4 ;  /* 0x0002980401007387 */ /* 0x0009e80000100a00 */
[----:B----4-:R-:W4:Y:S01]  /*1d5c0*/  LDL.64 R4, [R1+0x200] ;  /* 0x0002000001047983 */ /* 0x010f220000100a00 */
        /* <DEDUP_REMOVED lines=18> */
.L_x_237:
[----:B------:R-:W-:Y:S05]  /*1d6f0*/  BSYNC B1 ;  /* 0x0000000000017941 */ /* 0x000fea0003800000 */
.L_x_236:
        /* <DEDUP_REMOVED lines=25> */
.L_x_239:
[----:B------:R-:W-:Y:S05]  /*1d890*/  BSYNC B1 ;  /* 0x0000000000017941 */ /* 0x000fea0003800000 */
.L_x_238:
        /* <DEDUP_REMOVED lines=22> */
.L_x_241:
[----:B------:R-:W-:Y:S05]  /*1da00*/  BSYNC B1 ;  /* 0x0000000000017941 */ /* 0x000fea0003800000 */
.L_x_240:
        /* <DEDUP_REMOVED lines=22> */
.L_x_243:
[----:B------:R-:W-:Y:S05]  /*1db70*/  BSYNC B1 ;  /* 0x0000000000017941 */ /* 0x000fea0003800000 */
.L_x_242:
        /* <DEDUP_REMOVED lines=22> */
.L_x_245:
[----:B------:R-:W-:Y:S05]  /*1dce0*/  BSYNC B1 ;  /* 0x0000000000017941 */ /* 0x000fea0003800000 */
.L_x_244:
        /* <DEDUP_REMOVED lines=22> */
.L_x_247:
[----:B------:R-:W-:Y:S05]  /*1de50*/  BSYNC B1 ;  /* 0x0000000000017941 */ /* 0x000fea0003800000 */
.L_x_246:
        /* <DEDUP_REMOVED lines=22> */
.L_x_249:
[----:B------:R-:W-:Y:S05]  /*1dfc0*/  BSYNC B1 ;  /* 0x0000000000017941 */ /* 0x000fea0003800000 */
.L_x_248:
        /* <DEDUP_REMOVED lines=22> */
.L_x_251:
[----:B------:R-:W-:Y:S05]  /*1e130*/  BSYNC B1 ;  /* 0x0000000000017941 */ /* 0x000fea0003800000 */
.L_x_250:
        /* <DEDUP_REMOVED lines=22> */
.L_x_253:
[----:B------:R-:W-:Y:S05]  /*1e2a0*/  BSYNC B1 ;  /* 0x0000000000017941 */ /* 0x000fea0003800000 */
.L_x_252:
        /* <DEDUP_REMOVED lines=22> */
.L_x_255:
[----:B------:R-:W-:Y:S05]  /*1e410*/  BSYNC B1 ;  /* 0x0000000000017941 */ /* 0x000fea0003800000 */
.L_x_254:
        /* <DEDUP_REMOVED lines=22> */
.L_x_257:
[----:B------:R-:W-:Y:S05]  /*1e580*/  BSYNC B1 ;  /* 0x0000000000017941 */ /* 0x000fea0003800000 */
.L_x_256:
        /* <DEDUP_REMOVED lines=22> */
.L_x_259:
[----:B------:R-:W-:Y:S05]  /*1e6f0*/  BSYNC B1 ;  /* 0x0000000000017941 */ /* 0x000fea0003800000 */
.L_x_258:
        /* <DEDUP_REMOVED lines=22> */
.L_x_261:
[----:B------:R-:W-:Y:S05]  /*1e860*/  BSYNC B1 ;  /* 0x0000000000017941 */ /* 0x000fea0003800000 */
.L_x_260:
        /* <DEDUP_REMOVED lines=22> */
.L_x_263:
[----:B------:R-:W-:Y:S05]  /*1e9d0*/  BSYNC B1 ;  /* 0x0000000000017941 */ /* 0x000fea0003800000 */
.L_x_262:
        /* <DEDUP_REMOVED lines=22> */
.L_x_265:
[----:B------:R-:W-:Y:S05]  /*1eb40*/  BSYNC B1 ;  /* 0x0000000000017941 */ /* 0x000fea0003800000 */
.L_x_264:
        /* <DEDUP_REMOVED lines=22> */
.L_x_267:
[----:B------:R-:W-:Y:S05]  /*1ecb0*/  BSYNC B1 ;  /* 0x0000000000017941 */ /* 0x000fea0003800000 */
.L_x_266:
        /* <DEDUP_REMOVED lines=22> */
.L_x_269:
[----:B------:R-:W-:Y:S05]  /*1ee20*/  BSYNC B1 ;  /* 0x0000000000017941 */ /* 0x000fea0003800000 */
.L_x_268:
        /* <DEDUP_REMOVED lines=26> */
.L_x_271:
[----:B------:R-:W-:Y:S05]  /*1efd0*/  BSYNC B1 ;  /* 0x0000000000017941 */ /* 0x000fea0003800000 */
.L_x_270:
[----:B------:R-:W-:Y:S04]  /*1efe0*/  STL [R1+0x2a0], R10 ;  /* 0x0002a00a01007387 */ /* 0x000fe80000100800 */
[----:B-----5:R2:W-:Y:S04]  /*1eff0*/  STL [R1+0x29c], R7 ;  /* 0x00029c0701007387 */ /* 0x0205e80000100800 */
[----:B--2---:R-:W2:Y:S01]  /*1f000*/  LDL.LU R7, [R1+0x20] ;  /* 0x0000200001077983 */ /* 0x004ea20000300800 */
[----:B-1----:R-:W-:-:S03]  /*1f010*/  SHF.L.U32 R10, R17, 0x10, RZ ;  /* 0x00000010110a7819 */ /* 0x002fc600000006ff */
[----:B------:R1:W-:Y:S02]  /*1f020*/  STL [R1+0x298], R6 ;  /* 0x0002980601007387 */ /* 0x0003e40000100800 */
[----:B------:R-:W-:Y:S02]  /*1f030*/  FMUL R10, R10, R16 ;  /* 0x000000100a0a7220 */ /* 0x000fe40000400000 */
        /* <DEDUP_REMOVED lines=20> */
.L_x_273:
[----:B------:R-:W-:Y:S05]  /*1f180*/  BSYNC B1 ;  /* 0x0000000000017941 */ /* 0x000fea0003800000 */
.L_x_272:
        /* <DEDUP_REMOVED lines=25> */
.L_x_275:
[----:B------:R-:W-:Y:S05]  /*1f320*/  BSYNC B1 ;  /* 0x0000000000017941 */ /* 0x000fea0003800000 */
.L_x_274:
        /* <DEDUP_REMOVED lines=28> */
.L_x_277:
[----:B------:R-:W-:Y:S05]  /*1f4f0*/  BSYNC B1 ;  /* 0x0000000000017941 */ /* 0x000fea0003800000 */
.L_x_276:
        /* <DEDUP_REMOVED lines=29> */
.L_x_279:
[----:B------:R-:W-:Y:S05]  /*1f6d0*/  BSYNC B1 ;  /* 0x0000000000017941 */ /* 0x000fea0003800000 */
.L_x_278:
        /* <DEDUP_REMOVED lines=26> */
.L_x_281:
[----:B------:R-:W-:Y:S05]  /*1f880*/  BSYNC B1 ;  /* 0x0000000000017941 */ /* 0x000fea0003800000 */
.L_x_280:
        /* <DEDUP_REMOVED lines=25> */
.L_x_283:
[----:B------:R-:W-:Y:S05]  /*1fa20*/  BSYNC B1 ;  /* 0x0000000000017941 */ /* 0x000fea0003800000 */
.L_x_282:
        /* <DEDUP_REMOVED lines=28> */
.L_x_285:
[----:B------:R-:W-:Y:S05]  /*1fbf0*/  BSYNC B1 ;  /* 0x0000000000017941 */ /* 0x000fea0003800000 */
.L_x_284:
        /* <DEDUP_REMOVED lines=25> */
.L_x_287:
[----:B------:R-:W-:Y:S05]  /*1fd90*/  BSYNC B1 ;  /* 0x0000000000017941 */ /* 0x000fea0003800000 */
.L_x_286:
[----:B-----5:R-:W-:Y:S04]  /*1fda0*/  STL [R1+0x2a0], R7 ;  /* 0x0002a00701007387 */ /* 0x020fe80000100800 */
[----:B------:R3:W-:Y:S04]  /*1fdb0*/  STL [R1+0x29c], R6 ;  /* 0x00029c0601007387 */ /* 0x0007e80000100800 */
[----:B---3--:R-:W3:Y:S01]  /*1fdc0*/  LDL.LU R6, [R1] ;  /* 0x0000000001067983 */ /* 0x008ee20000300800 */
        /* <DEDUP_REMOVED lines=19> */
.L_x_289:
[----:B------:R-:W-:Y:S05]  /*1ff00*/  BSYNC B1 ;  /* 0x0000000000017941 */ /* 0x000fea0003800000 */
.L_x_288:
        /* <DEDUP_REMOVED lines=22> */
.L_x_291:
[----:B------:R-:W-:Y:S05]  /*20070*/  BSYNC B1 ;  /* 0x0000000000017941 */ /* 0x000fea0003800000 */
.L_x_290:
[----:B------:R-:W-:Y:S04]  /*20080*/  STL [R1+0x2ac], R9 ;  /* 0x0002ac0901007387 */ /* 0x000fe80000100800 */
[----:B------:R3:W-:Y:S04]  /*20090*/  STL [R1+0x2a8], R8 ;  /* 0x0002a80801007387 */ /* 0x0007e80000100800 */
[----:B---3--:R-:W3:Y:S04]  /*200a0*/  LDL.LU R8, [R1+0x8] ;  /* 0x0000080001087983 */ /* 0x008ee80000300800 */
[----:B-----5:R-:W-:Y:S04]  /*200b0*/  STL [R1+0x2a4], R7 ;  /* 0x0002a40701007387 */ /* 0x020fe80000100800 */
[----:B------:R-:W-:Y:S04]  /*200c0*/  STL [R1+0x2a0], R6 ;  /* 0x0002a00601007387 */ /* 0x000fe80000100800 */
[----:B------:R4:W-:Y:S04]  /*200d0*/  STL.64 [R1+0x298], R4 ;  /* 0x0002980401007387 */ /* 0x0009e80000100a00 */
[----:B----4-:R-:W4:Y:S01]  /*200e0*/  LDL.64 R4, [R1+0x200] ;  /* 0x0002000001047983 */ /* 0x010f220000100a00 */
[----:B------:R-:W-:-:S03]  /*200f0*/  SHF.L.U32 R9, R17, 0x10, RZ ;  /* 0x0000001011097819 */ /* 0x000fc600000006ff */
[----:B------:R1:W-:Y:S02]  /*20100*/  STL [R1+0x290], R3 ;  /* 0x0002900301007387 */ /* 0x0003e40000100800 */
        /* <DEDUP_REMOVED lines=16> */
.L_x_293:
[----:B------:R-:W-:Y:S05]  /*20210*/  BSYNC B1 ;  /* 0x0000000000017941 */ /* 0x000fea0003800000 */
.L_x_292:
        /* <DEDUP_REMOVED lines=25> */
.L_x_295:
[----:B------:R-:W-:Y:S05]  /*203b0*/  BSYNC B1 ;  /* 0x0000000000017941 */ /* 0x000fea0003800000 */
.L_x_294:
        /* <DEDUP_REMOVED lines=22> */
.L_x_297:
[----:B------:R-:W-:Y:S05]  /*20520*/  BSYNC B1 ;  /* 0x0000000000017941 */ /* 0x000fea0003800000 */
.L_x_296:
        /* <DEDUP_REMOVED lines=22> */
.L_x_299:
[----:B------:R-:W-:Y:S05]  /*20690*/  BSYNC B1 ;  /* 0x0000000000017941 */ /* 0x000fea0003800000 */
.L_x_298:
        /* <DEDUP_REMOVED lines=25> */
.L_x_301:
[----:B------:R-:W-:Y:S05]  /*20830*/  BSYNC B1 ;  /* 0x0000000000017941 */ /* 0x000fea0003800000 */
.L_x_300:
[----:B-----5:R-:W-:Y:S04]  /*20840*/  STL [R1+0x2ac], R9 ;  /* 0x0002ac0901007387 */ /* 0x020fe80000100800 */
[----:B------:R4:W-:Y:S04]  /*20850*/  STL [R1+0x2a8], R8 ;  /* 0x0002a80801007387 */ /* 0x0009e80000100800 */
[----:B----4-:R-:W4:Y:S04]  /*20860*/  LDL.LU R8, [R1+0x1c] ;  /* 0x00001c0001087983 */ /* 0x010f280000300800 */
[----:B------:R-:W-:Y:S04]  /*20870*/  STL [R1+0x2a4], R7 ;  /* 0x0002a40701007387 */ /* 0x000fe80000100800 */
[----:B------:R-:W-:Y:S04]  /*20880*/  STL [R1+0x2a0], R6 ;  /* 0x0002a00601007387 */ /* 0x000fe80000100800 */
[----:B------:R0:W-:Y:S04]  /*20890*/  STL.64 [R1+0x298], R4 ;  /* 0x0002980401007387 */ /* 0x0001e80000100a00 */
[----:B0-----:R-:W2:Y:S01]  /*208a0*/  LDL.64 R4, [R1+0x200] ;  /* 0x0002000001047983 */ /* 0x001ea20000100a00 */
        /* <DEDUP_REMOVED lines=18> */
.L_x_303:
[----:B------:R-:W-:Y:S05]  /*209d0*/  BSYNC B1 ;  /* 0x0000000000017941 */ /* 0x000fea0003800000 */
.L_x_302:
[----:B-----5:R2:W-:Y:S02]  /*209e0*/  STL [R1+0x290], R3 ;  /* 0x0002900301007387 */ /* 0x0205e40000100800 */
[----:B--2---:R-:W-:-:S04]  /*209f0*/  IMAD.U32 R3, R17, 0x10000, RZ ;  /* 0x0001000011037824 */ /* 0x004fc800078e00ff */
[----:B------:R-:W-:-:S04]  /*20a00*/  FMUL R3, R3, R16 ;  /* 0x0000001003037220 */ /* 0x000fc80000400000 */
[----:B------:R-:W-:Y:S02]  /*20a10*/  FFMA R224, R224, R2, R3 ;  /* 0x00000002e0e07223 */ /* 0x000fe40000000003 */
[----:B------:R2:W5:Y:S01]  /*20a20*/  LDL.LU R3, [R1+0x290] ;  /* 0x0002900001037983 */ /* 0x0005620000300800 */
[----:B------:R-:W-:Y:S01]  /*20a30*/  ISETP.GT.AND P4, PT, R0, 0x100, P2 ;  /* 0x000001000000780c */ /* 0x000fe20001784270 */
[----:B------:R-:W-:Y:S01]  /*20a40*/  BSSY B1, `(.L_x_304) ;  /* 0x0000005000017945 */ /* 0x000fe20003800000 */
[----:B------:R-:W-:-:S05]  /*20a50*/  F2FP.BF16.F32.PACK_AB R224, RZ, R224 ;  /* 0x000000e0ffe0723e */ /* 0x000fca00000010ff */
[----:B------:R2:W-:Y:S06]  /*20a60*/  @P5 STG.E.U16 desc[UR36][R4.64+0x80], R224 ;  /* 0x000080e004005986 */ /* 0x0005ec000c101524 */
[----:B------:R-:W-:Y:S05]  /*20a70*/  @!P4 BRA `(.L_x_305) ;  /* 0x000000000004c947 */ /* 0x000fea0003800000 */
[----:B------:R0:W5:Y:S02]  /*20a80*/  LDG.E.LTC128B.U16 R17, desc[UR36][R20.64+0x82] ;  /* 0x0000822414117981 */ /* 0x000164000c1e1520 */
.L_x_305:
[----:B------:R-:W-:Y:S05]  /*20a90*/  BSYNC B1 ;  /* 0x0000000000017941 */ /* 0x000fea0003800000 */
.L_x_304:
[----:B--2--5:R-:W-:Y:S01]  /*20aa0*/  IMAD.U32 R224, R17, 0x10000, RZ ;  /* 0x0001000011e07824 */ /* 0x024fe200078e00ff */
[----:B------:R-:W-:Y:S01]  /*20ab0*/  ISETP.GT.AND P5, PT, R0, 0x108, P3 ;  /* 0x000001080000780c */ /* 0x000fe20001fa4270 */
[----:B------:R-:W-:Y:S02]  /*20ac0*/  BSSY B1, `(.L_x_306) ;  /* 0x0000007000017945 */ /* 0x000fe40003800000 */
[----:B------:R-:W-:-:S04]  /*20ad0*/  FMUL R224, R224, R16 ;  /* 0x00000010e0e07220 */ /* 0x000fc80000400000 */
[----:B------:R-:W-:-:S05]  /*20ae0*/  FFMA R224, R225, R2, R224 ;  /* 0x00000002e1e07223 */ /* 0x000fca00000000e0 */
[----:B------:R-:W-:-:S05]  /*20af0*/  F2FP.BF16.F32.PACK_AB R224, RZ, R224 ;  /* 0x000000e0ffe0723e */ /* 0x000fca00000010ff */
[----:B------:R2:W-:Y:S01]  /*20b00*/  @P4 STG.E.U16 desc[UR36][R4.64+0x82], R224 ;  /* 0x000082e004004986 */ /* 0x0005e2000c101524 */
[----:B------:R-:W-:Y:S05]  /*20b10*/  @!P5 BRA `(.L_x_307) ;  /* 0x000000000004d947 */ /* 0x000fea0003800000 */
[----:B------:R0:W5:Y:S02]  /*20b20*/  LDG.E.LTC128B.U16 R17, desc[UR36][R18.64+0x80] ;  /* 0x0000802412117981 */ /* 0x000164000c1e1520 */
.L_x_307:
[----:B------:R-:W-:Y:S05]  /*20b30*/  BSYNC B1 ;  /* 0x0000000000017941 */ /* 0x000fea0003800000 */
.L_x_306:
        /* <DEDUP_REMOVED lines=9> */
.L_x_309:
[----:B------:R-:W-:Y:S05]  /*20bd0*/  BSYNC B1 ;  /* 0x0000000000017941 */ /* 0x000fea0003800000 */
.L_x_308:
        /* <DEDUP_REMOVED lines=9> */
.L_x_311:
[----:B------:R-:W-:Y:S05]  /*20c70*/  BSYNC B1 ;  /* 0x0000000000017941 */ /* 0x000fea0003800000 */
.L_x_310:
[----:B--2--5:R-:W-:Y:S01]  /*20c80*/  SHF.L.U32 R224, R17, 0x10, RZ ;  /* 0x0000001011e07819 */ /* 0x024fe200000006ff */
[----:B------:R-:W-:Y:S01]  /*20c90*/  BSSY B1, `(.L_x_312) ;  /* 0x0000008000017945 */ /* 0x000fe20003800000 */
[----:B------:R-:W-:-:S03]  /*20ca0*/  ISETP.GT.AND P4, PT, R0, 0x100, P0 ;  /* 0x000001000000780c */ /* 0x000fc60000784270 */
[----:B------:R-:W-:-:S04]  /*20cb0*/  FMUL R224, R224, R16 ;  /* 0x00000010e0e07220 */ /* 0x000fc80000400000 */
[----:B------:R-:W-:-:S05]  /*20cc0*/  FFMA R224, R228, R2, R224 ;  /* 0x00000002e4e07223 */ /* 0x000fca00000000e0 */
[----:B------:R-:W-:-:S05]  /*20cd0*/  F2FP.BF16.F32.PACK_AB R224, RZ, R224 ;  /* 0x000000e0ffe0723e */ /* 0x000fca00000010ff */
[----:B------:R2:W-:Y:S01]  /*20ce0*/  @P5 STG.E.U16 desc[UR36][R4.64+0x90], R224 ;  /* 0x000090e004005986 */ /* 0x0005e2000c101524 */
[----:B------:R-:W-:Y:S05]  /*20cf0*/  @!P4 BRA `(.L_x_313) ;  /* 0x000000000004c947 */ /* 0x000fea0003800000 */
[----:B------:R0:W5:Y:S02]  /*20d00*/  LDG.E.LTC128B.U16 R17, desc[UR36][R20.64+0x92] ;  /* 0x0000922414117981 */ /* 0x000164000c1e1520 */
.L_x_313:
[----:B------:R-:W-:Y:S05]  /*20d10*/  BSYNC B1 ;  /* 0x0000000000017941 */ /* 0x000fea0003800000 */
.L_x_312:
        /* <DEDUP_REMOVED lines=9> */
.L_x_315:
[----:B------:R-:W-:Y:S05]  /*20db0*/  BSYNC B1 ;  /* 0x0000000000017941 */ /* 0x000fea0003800000 */
.L_x_314:
        /* <DEDUP_REMOVED lines=9> */
.L_x_317:
[----:B------:R-:W-:Y:S05]  /*20e50*/  BSYNC B1 ;  /* 0x0000000000017941 */ /* 0x000fea0003800000 */
.L_x_316:
        /* <DEDUP_REMOVED lines=9> */
.L_x_319:
[----:B------:R-:W-:Y:S05]  /*20ef0*/  BSYNC B1 ;  /* 0x0000000000017941 */ /* 0x000fea0003800000 */
.L_x_318:
        /* <DEDUP_REMOVED lines=9> */
.L_x_321:
[----:B------:R-:W-:Y:S05]  /*20f90*/  BSYNC B1 ;  /* 0x0000000000017941 */ /* 0x000fea0003800000 */
.L_x_320:
        /* <DEDUP_REMOVED lines=9> */
.L_x_323:
[----:B------:R-:W-:Y:S05]  /*21030*/  BSYNC B1 ;  /* 0x0000000000017941 */ /* 0x000fea0003800000 */
.L_x_322:
        /* <DEDUP_REMOVED lines=9> */
.L_x_325:
[----:B------:R-:W-:Y:S05]  /*210d0*/  BSYNC B1 ;  /* 0x0000000000017941 */ /* 0x000fea0003800000 */
.L_x_324:
        /* <DEDUP_REMOVED lines=9> */
.L_x_327:
[----:B------:R-:W-:Y:S05]  /*21170*/  BSYNC B1 ;  /* 0x0000000000017941 */ /* 0x000fea0003800000 */
.L_x_326:
        /* <DEDUP_REMOVED lines=9> */
.L_x_329:
[----:B------:R-:W-:Y:S05]  /*21210*/  BSYNC B1 ;  /* 0x0000000000017941 */ /* 0x000fea0003800000 */
.L_x_328:
        /* <DEDUP_REMOVED lines=9> */
.L_x_331:
[----:B------:R-:W-:Y:S05]  /*212b0*/  BSYNC B1 ;  /* 0x0000000000017941 */ /* 0x000fea0003800000 */
.L_x_330:
        /* <DEDUP_REMOVED lines=9> */
.L_x_333:
[----:B------:R-:W-:Y:S05]  /*21350*/  BSYNC B1 ;  /* 0x0000000000017941 */ /* 0x000fea0003800000 */
.L_x_332:
[----:B------:R0:W5:Y:S02]  /*21360*/  LDL.64 R220, [R1+0x240] ;  /* 0x0002400001dc7983 */ /* 0x0001640000100a00 */
[----:B--2--5:R-:W-:Y:S01]  /*21370*/  IMAD.U32 R216, R17, 0x10000, RZ ;  /* 0x0001000011d87824 */ /* 0x024fe200078e00ff */
[----:B------:R-:W-:Y:S01]  /*21380*/  ISETP.GT.AND P3, PT, R3, 0x50, PT ;  /* 0x000000500300780c */ /* 0x000fe20003f64270 */
[----:B------:R-:W-:Y:S02]  /*21390*/  BSSY B1, `(.L_x_334) ;  /* 0x0000008000017945 */ /* 0x000fe40003800000 */
[----:B------:R-:W-:Y:S01]  /*213a0*/  FMUL R216, R216, R16 ;  /* 0x00000010d8d87220 */ /* 0x000fe20000400000 */
[----:B------:R-:W-:-:S03]  /*213b0*/  ISETP.GT.AND P1, PT, R0, RZ, P3 ;  /* 0x000000ff0000720c */ /* 0x000fc60001f24270 */
[----:B------:R-:W-:-:S05]  /*213c0*/  FFMA R216, R223, R2, R216 ;  /* 0x00000002dfd87223 */ /* 0x000fca00000000d8 */
[----:B------:R-:W-:-:S05]  /*213d0*/  F2FP.BF16.F32.PACK_AB R216, RZ, R216 ;  /* 0x000000d8ffd8723e */ /* 0x000fca00000010ff */
[----:B------:R0:W-:Y:S01]  /*213e0*/  @P0 STG.E.U16 desc[UR36][R22.64+0x92], R216 ;  /* 0x000092d816000986 */ /* 0x0001e2000c101524 */
[----:B------:R-:W-:Y:S05]  /*213f0*/  @!P1 BRA `(.L_x_335) ;  /* 0x0000000000049947 */ /* 0x000fea0003800000 */
[----:B------:R2:W5:Y:S02]  /*21400*/  LDG.E.LTC128B.U16 R17, desc[UR36][R220.64+0xa0] ;  /* 0x0000a024dc117981 */ /* 0x000564000c1e1520 */
.L_x_335:
[----:B------:R-:W-:Y:S05]  /*21410*/  BSYNC B1 ;  /* 0x0000000000017941 */ /* 0x000fea0003800000 */
.L_x_334:
[----:B0----5:R-:W-:Y:S01]  /*21420*/  IMAD.U32 R216, R17, 0x10000, RZ ;  /* 0x0001000011d87824 */ /* 0x021fe200078e00ff */
        /* <DEDUP_REMOVED lines=9> */
.L_x_337:
[----:B------:R-:W-:Y:S05]  /*214c0*/  BSYNC B1 ;  /* 0x0000000000017941 */ /* 0x000fea0003800000 */
.L_x_336:
[----:B------:R0:W5:Y:S02]  /*214d0*/  LDL.64 R218, [R1+0x220] ;  /* 0x0002200001da7983 */ /* 0x0001640000100a00 */
[----:B-----5:R-:W-:Y:S01]  /*214e0*/  IMAD.U32 R208, R17, 0x10000, RZ ;  /* 0x0001000011d07824 */ /* 0x020fe200078e00ff */
        /* <DEDUP_REMOVED lines=8> */
.L_x_339:
[----:B------:R-:W-:Y:S05]  /*21570*/  BSYNC B1 ;  /* 0x0000000000017941 */ /* 0x000fea0003800000 */
.L_x_338:
[----:B0-----:R-:W2:Y:S01]  /*21580*/  LDL.64 R216, [R1+0x228] ;  /* 0x0002280001d87983 */ /* 0x001ea20000100a00 */
[----:B-----5:R-:W-:Y:S01]  /*21590*/  IMAD.U32 R209, R17, 0x10000, RZ ;  /* 0x0001000011d17824 */ /* 0x020fe200078e00ff */
[----:B------:R-:W-:Y:S01]  /*215a0*/  ISETP.GT.AND P0, PT, R0, 0x8, P2 ;  /* 0x000000080000780c */ /* 0x000fe20001704270 */
[----:B------:R-:W-:Y:S02]  /*215b0*/  BSSY B1, `(.L_x_340) ;  /* 0x0000007000017945 */ /* 0x000fe40003800000 */
[----:B------:R-:W-:-:S04]  /*215c0*/  FMUL R209, R209, R16 ;  /* 0x00000010d1d17220 */ /* 0x000fc80000400000 */
[----:B------:R-:W-:-:S05]  /*215d0*/  FFMA R209, R210, R2, R209 ;  /* 0x00000002d2d17223 */ /* 0x000fca00000000d1 */
[----:B------:R-:W-:-:S05]  /*215e0*/  F2FP.BF16.F32.PACK_AB R209, RZ, R209 ;  /* 0x000000d1ffd1723e */ /* 0x000fca00000010ff */
[----:B--2---:R0:W-:Y:S01]  /*215f0*/  @P1 STG.E.U16 desc[UR36][R216.64+0xa0], R209 ;  /* 0x0000a0d1d8001986 */ /* 0x0041e2000c101524 */
[----:B------:R-:W-:Y:S05]  /*21600*/  @!P0 BRA `(.L_x_341) ;  /* 0x0000000000048947 */ /* 0x000fea0003800000 */
[----:B------:R2:W5:Y:S02]  /*21610*/  LDG.E.LTC128B.U16 R17, desc[UR36][R218.64+0xa2] ;  /* 0x0000a224da117981 */ /* 0x000564000c1e1520 */
.L_x_341:
[----:B------:R-:W-:Y:S05]  /*21620*/  BSYNC B1 ;  /* 0x0000000000017941 */ /* 0x000fea0003800000 */
.L_x_340:
[----:B0----5:R-:W-:Y:S01]  /*21630*/  SHF.L.U32 R209, R17, 0x10, RZ ;  /* 0x0000001011d17819 */ /* 0x021fe200000006ff */
[----:B------:R-:W-:Y:S01]  /*21640*/  BSSY B1, `(.L_x_342) ;  /* 0x0000009000017945 */ /* 0x000fe20003800000 */
[----:B------:R-:W-:-:S03]  /*21650*/  ISETP.GT.AND P1, PT, R3, 0x58, PT ;  /* 0x000000580300780c */ /* 0x000fc60003f24270 */
[----:B------:R-:W-:Y:S01]  /*21660*/  FMUL R208, R209, R16 ;  /* 0x00000010d1d07220 */ /* 0x000fe20000400000 */
[----:B------:R-:W-:-:S03]  /*21670*/  ISETP.GT.AND P5, PT, R0, RZ, P1 ;  /* 0x000000ff0000720c */ /* 0x000fc60000fa4270 */
[----:B------:R-:W-:-:S05]  /*21680*/  FFMA R208, R211, R2, R208 ;  /* 0x00000002d3d07223 */ /* 0x000fca00000000d0 */
[----:B------:R-:W-:-:S05]  /*21690*/  F2FP.BF16.F32.PACK_AB R208, RZ, R208 ;  /* 0x000000d0ffd0723e */ /* 0x000fca00000010ff */
[----:B------:R0:W-:Y:S01]  /*216a0*/  @P0 STG.E.U16 desc[UR36][R216.64+0xa2], R208 ;  /* 0x0000a2d0d8000986 */ /* 0x0001e2000c101524 */
[----:B------:R-:W-:Y:S05]  /*216b0*/  @!P5 BRA `(.L_x_343) ;  /* 0x000000000004d947 */ /* 0x000fea0003800000 */
[----:B------:R0:W5:Y:S02]  /*216c0*/  LDG.E.LTC128B.U16 R17, desc[UR36][R220.64+0xb0] ;  /* 0x0000b024dc117981 */ /* 0x000164000c1e1520 */
.L_x_343:
[----:B------:R-:W-:Y:S05]  /*216d0*/  BSYNC B1 ;  /* 0x0000000000017941 */ /* 0x000fea0003800000 */
.L_x_342:
[----:B-----5:R-:W-:Y:S01]  /*216e0*/  IMAD.U32 R209, R17, 0x10000, RZ ;  /* 0x0001000011d17824 */ /* 0x020fe200078e00ff */
        /* <DEDUP_REMOVED lines=9> */
.L_x_345:
[----:B------:R-:W-:Y:S05]  /*21780*/  BSYNC B1 ;  /* 0x0000000000017941 */ /* 0x000fea0003800000 */
.L_x_344:
[----:B0----5:R-:W-:Y:S01]  /*21790*/  IMAD.U32 R209, R17, 0x10000, RZ ;  /* 0x0001000011d17824 */ /* 0x021fe200078e00ff */
        /* <DEDUP_REMOVED lines=8> */
.L_x_347:
[----:B------:R-:W-:Y:S05]  /*21820*/  BSYNC B1 ;  /* 0x0000000000017941 */ /* 0x000fea0003800000 */
.L_x_346:
        /* <DEDUP_REMOVED lines=9> */
.L_x_349:
[----:B------:R-:W-:Y:S05]  /*218c0*/  BSYNC B1 ;  /* 0x0000000000017941 */ /* 0x000fea0003800000 */
.L_x_348:
        /* <DEDUP_REMOVED lines=9> */
.L_x_351:
[----:B------:R-:W-:Y:S05]  /*21960*/  BSYNC B1 ;  /* 0x0000000000017941 */ /* 0x000fea0003800000 */
.L_x_350:
[----:B-----5:R-:W-:Y:S01]  /*21970*/  SHF.L.U32 R209, R17, 0x10, RZ ;  /* 0x0000001011d17819 */ /* 0x020fe200000006ff */
        /* <DEDUP_REMOVED lines=8> */
.L_x_353:
[----:B------:R-:W-:Y:S05]  /*21a00*/  BSYNC B1 ;  /* 0x0000000000017941 */ /* 0x000fea0003800000 */
.L_x_352:
        /* <DEDUP_REMOVED lines=9> */
.L_x_355:
[----:B------:R-:W-:Y:S05]  /*21aa0*/  BSYNC B1 ;  /* 0x0000000000017941 */ /* 0x000fea0003800000 */
.L_x_354:
[----:B------:R-:W2:Y:S01]  /*21ab0*/  LDL.64 R208, [R1+0x200] ;  /* 0x0002000001d07983 */ /* 0x000ea20000100a00 */
        /* <DEDUP_REMOVED lines=9> */
.L_x_357:
[----:B------:R-:W-:Y:S05]  /*21b50*/  BSYNC B1 ;  /* 0x0000000000017941 */ /* 0x000fea0003800000 */
.L_x_356:
[----:B--2--5:R-:W-:Y:S01]  /*21b60*/  IMAD.U32 R201, R17, 0x10000, RZ ;  /* 0x0001000011c97824 */ /* 0x024fe200078e00ff */
[----:B------:R-:W-:Y:S01]  /*21b70*/  ISETP.GT.AND P5, PT, R0, 0x80, P1 ;  /* 0x000000800000780c */ /* 0x000fe20000fa4270 */
[----:B------:R-:W-:Y:S02]  /*21b80*/  BSSY B1, `(.L_x_358) ;  /* 0x0000007000017945 */ /* 0x000fe40003800000 */
[----:B0-----:R-:W-:-:S04]  /*21b90*/  FMUL R200, R201, R16 ;  /* 0x00000010c9c87220 */ /* 0x001fc80000400000 */
[----:B------:R-:W-:-:S05]  /*21ba0*/  FFMA R200, R203, R2, R200 ;  /* 0x00000002cbc87223 */ /* 0x000fca00000000c8 */
[----:B------:R-:W-:-:S05]  /*21bb0*/  F2FP.BF16.F32.PACK_AB R200, RZ, R200 ;  /* 0x000000c8ffc8723e */ /* 0x000fca00000010ff */
[----:B------:R0:W-:Y:S01]  /*21bc0*/  @P4 STG.E.U16 desc[UR36][R208.64+0xa2], R200 ;  /* 0x0000a2c8d0004986 */ /* 0x0001e2000c101524 */
[----:B------:R-:W-:Y:S05]  /*21bd0*/  @!P5 BRA `(.L_x_359) ;  /* 0x000000000004d947 */ /* 0x000fea0003800000 */
[----:B------:R2:W5:Y:S02]  /*21be0*/  LDG.E.LTC128B.U16 R17, desc[UR36][R234.64+0xb0] ;  /* 0x0000b024ea117981 */ /* 0x000564000c1e1520 */
.L_x_359:
[----:B------:R-:W-:Y:S05]  /*21bf0*/  BSYNC B1 ;  /* 0x0000000000017941 */ /* 0x000fea0003800000 */
.L_x_358:
        /* <DEDUP_REMOVED lines=9> */
.L_x_361:
[----:B------:R-:W-:Y:S05]  /*21c90*/  BSYNC B1 ;  /* 0x0000000000017941 */ /* 0x000fea0003800000 */
.L_x_360:
[----:B0----5:R-:W-:Y:S01]  /*21ca0*/  SHF.L.U32 R201, R17, 0x10, RZ ;  /* 0x0000001011c97819 */ /* 0x021fe200000006ff */
        /* <DEDUP_REMOVED lines=8> */
.L_x_363:
[----:B------:R-:W-:Y:S05]  /*21d30*/  BSYNC B1 ;  /* 0x0000000000017941 */ /* 0x000fea0003800000 */
.L_x_362:
        /* <DEDUP_REMOVED lines=9> */
.L_x_365:
[----:B------:R-:W-:Y:S05]  /*21dd0*/  BSYNC B1 ;  /* 0x0000000000017941 */ /* 0x000fea0003800000 */
.L_x_364:
        /* <DEDUP_REMOVED lines=9> */
.L_x_367:
[----:B------:R-:W-:Y:S05]  /*21e70*/  BSYNC B1 ;  /* 0x0000000000017941 */ /* 0x000fea0003800000 */
.L_x_366:
        /* <DEDUP_REMOVED lines=9> */
.L_x_369:
[----:B------:R-:W-:Y:S05]  /*21f10*/  BSYNC B1 ;  /* 0x0000000000017941 */ /* 0x000fea0003800000 */
.L_x_368:
        /* <DEDUP_REMOVED lines=9> */
.L_x_371:
[----:B------:R-:W-:Y:S05]  /*21fb0*/  BSYNC B1 ;  /* 0x0000000000017941 */ /* 0x000fea0003800000 */
.L_x_370:
        /* <DEDUP_REMOVED lines=9> */
.L_x_373:
[----:B------:R-:W-:Y:S05]  /*22050*/  BSYNC B1 ;  /* 0x0000000000017941 */ /* 0x000fea0003800000 */
.L_x_372:
        /* <DEDUP_REMOVED lines=9> */
.L_x_375:
[----:B------:R-:W-:Y:S05]  /*220f0*/  BSYNC B1 ;  /* 0x0000000000017941 */ /* 0x000fea0003800000 */
.L_x_374:
        /* <DEDUP_REMOVED lines=9> */
.L_x_377:
[----:B------:R-:W-:Y:S05]  /*22190*/  BSYNC B1 ;  /* 0x0000000000017941 */ /* 0x000fea0003800000 */
.L_x_376:
        /* <DEDUP_REMOVED lines=9> */
.L_x_379:
[----:B------:R-:W-:Y:S05]  /*22230*/  BSYNC B1 ;  /* 0x0000000000017941 */ /* 0x000fea0003800000 */
.L_x_378:
        /* <DEDUP_REMOVED lines=9> */
.L_x_381:
[----:B------:R-:W-:Y:S05]  /*222d0*/  BSYNC B1 ;  /* 0x0000000000017941 */ /* 0x000fea0003800000 */
.L_x_380:
        /* <DEDUP_REMOVED lines=9> */
.L_x_383:
[----:B------:R-:W-:Y:S05]  /*22370*/  BSYNC B1 ;  /* 0x0000000000017941 */ /* 0x000fea0003800000 */
.L_x_382:
        /* <DEDUP_REMOVED lines=9> */
.L_x_385:
[----:B------:R-:W-:Y:S05]  /*22410*/  BSYNC B1 ;  /* 0x0000000000017941 */ /* 0x000fea0003800000 */
.L_x_384:
        /* <DEDUP_REMOVED lines=9> */
.L_x_387:
[----:B------:R-:W-:Y:S05]  /*224b0*/  BSYNC B1 ;  /* 0x0000000000017941 */ /* 0x000fea0003800000 */
.L_x_386:
        /* <DEDUP_REMOVED lines=9> */
.L_x_389:
[----:B------:R-:W-:Y:S05]  /*22550*/  BSYNC B1 ;  /* 0x0000000000017941 */ /* 0x000fea0003800000 */
.L_x_388:
        /* <DEDUP_REMOVED lines=9> */
.L_x_391:
[----:B------:R-:W-:Y:S05]  /*225f0*/  BSYNC B1 ;  /* 0x0000000000017941 */ /* 0x000fea0003800000 */
.L_x_390:
        /* <DEDUP_REMOVED lines=9> */
.L_x_393:
[----:B------:R-:W-:Y:S05]  /*22690*/  BSYNC B1 ;  /* 0x0000000000017941 */ /* 0x000fea0003800000 */
.L_x_392:
        /* <DEDUP_REMOVED lines=9> */
.L_x_395:
[----:B------:R-:W-:Y:S05]  /*22730*/  BSYNC B1 ;  /* 0x0000000000017941 */ /* 0x000fea0003800000 */
.L_x_394:
        /* <DEDUP_REMOVED lines=9> */
.L_x_397:
[----:B------:R-:W-:Y:S05]  /*227d0*/  BSYNC B1 ;  /* 0x0000000000017941 */ /* 0x000fea0003800000 */
.L_x_396:
        /* <DEDUP_REMOVED lines=10> */
.L_x_399:
[----:B------:R-:W-:Y:S05]  /*22880*/  BSYNC B1 ;  /* 0x0000000000017941 */ /* 0x000fea0003800000 */
.L_x_398:
        /* <DEDUP_REMOVED lines=10> */
.L_x_401:
[----:B------:R-:W-:Y:S05]  /*22930*/  BSYNC B1 ;  /* 0x0000000000017941 */ /* 0x000fea0003800000 */
.L_x_400:
        /* <DEDUP_REMOVED lines=9> */
.L_x_403:
[----:B------:R-:W-:Y:S05]  /*229d0*/  BSYNC B1 ;  /* 0x0000000000017941 */ /* 0x000fea0003800000 */
.L_x_402:
        /* <DEDUP_REMOVED lines=9> */
.L_x_405:
[----:B------:R-:W-:Y:S05]  /*22a70*/  BSYNC B1 ;  /* 0x0000000000017941 */ /* 0x000fea0003800000 */
.L_x_404:
        /* <DEDUP_REMOVED lines=10> */
.L_x_407:
[----:B------:R-:W-:Y:S05]  /*22b20*/  BSYNC B1 ;  /* 0x0000000000017941 */ /* 0x000fea0003800000 */
.L_x_406:
        /* <DEDUP_REMOVED lines=10> */
.L_x_409:
[----:B------:R-:W-:Y:S05]  /*22bd0*/  BSYNC B1 ;  /* 0x0000000000017941 */ /* 0x000fea0003800000 */
.L_x_408:
        /* <DEDUP_REMOVED lines=9> */
.L_x_411:
[----:B------:R-:W-:Y:S05]  /*22c70*/  BSYNC B1 ;  /* 0x0000000000017941 */ /* 0x000fea0003800000 */
.L_x_410:
        /* <DEDUP_REMOVED lines=9> */
.L_x_413:
[----:B------:R-:W-:Y:S05]  /*22d10*/  BSYNC B1 ;  /* 0x0000000000017941 */ /* 0x000fea0003800000 */
.L_x_412:
        /* <DEDUP_REMOVED lines=9> */
.L_x_415:
[----:B------:R-:W-:Y:S05]  /*22db0*/  BSYNC B1 ;  /* 0x0000000000017941 */ /* 0x000fea0003800000 */
.L_x_414:
        /* <DEDUP_REMOVED lines=9> */
.L_x_417:
[----:B------:R-:W-:Y:S05]  /*22e50*/  BSYNC B1 ;  /* 0x0000000000017941 */ /* 0x000fea0003800000 */
.L_x_416:
        /* <DEDUP_REMOVED lines=9> */
.L_x_419:
[----:B------:R-:W-:Y:S05]  /*22ef0*/  BSYNC B1 ;  /* 0x0000000000017941 */ /* 0x000fea0003800000 */
.L_x_418:
        /* <DEDUP_REMOVED lines=9> */
.L_x_421:
[----:B------:R-:W-:Y:S05]  /*22f90*/  BSYNC B1 ;  /* 0x0000000000017941 */ /* 0x000fea0003800000 */
.L_x_420:
        /* <DEDUP_REMOVED lines=9> */
.L_x_423:
[----:B------:R-:W-:Y:S05]  /*23030*/  BSYNC B1 ;  /* 0x0000000000017941 */ /* 0x000fea0003800000 */
.L_x_422:
        /* <DEDUP_REMOVED lines=9> */
.L_x_425:
[----:B------:R-:W-:Y:S05]  /*230d0*/  BSYNC B1 ;  /* 0x0000000000017941 */ /* 0x000fea0003800000 */
.L_x_424:
        /* <DEDUP_REMOVED lines=9> */
.L_x_427:
[----:B------:R-:W-:Y:S05]  /*23170*/  BSYNC B1 ;  /* 0x0000000000017941 */ /* 0x000fea0003800000 */
.L_x_426:
        /* <DEDUP_REMOVED lines=9> */
.L_x_429:
[----:B------:R-:W-:Y:S05]  /*23210*/  BSYNC B1 ;  /* 0x0000000000017941 */ /* 0x000fea0003800000 */
.L_x_428:
        /* <DEDUP_REMOVED lines=9> */
.L_x_431:
[----:B------:R-:W-:Y:S05]  /*232b0*/  BSYNC B1 ;  /* 0x0000000000017941 */ /* 0x000fea0003800000 */
.L_x_430:
        /* <DEDUP_REMOVED lines=9> */
.L_x_433:
[----:B------:R-:W-:Y:S05]  /*23350*/  BSYNC B1 ;  /* 0x0000000000017941 */ /* 0x000fea0003800000 */
.L_x_432:
        /* <DEDUP_REMOVED lines=9> */
.L_x_435:
[----:B------:R-:W-:Y:S05]  /*233f0*/  BSYNC B1 ;  /* 0x0000000000017941 */ /* 0x000fea0003800000 */
.L_x_434:
        /* <DEDUP_REMOVED lines=9> */
.L_x_437:
[----:B------:R-:W-:Y:S05]  /*23490*/  BSYNC B1 ;  /* 0x0000000000017941 */ /* 0x000fea0003800000 */
.L_x_436:
        /* <DEDUP_REMOVED lines=9> */
.L_x_439:
[----:B------:R-:W-:Y:S05]  /*23530*/  BSYNC B1 ;  /* 0x0000000000017941 */ /* 0x000fea0003800000 */
.L_x_438:
        /* <DEDUP_REMOVED lines=9> */
.L_x_441:
[----:B------:R-:W-:Y:S05]  /*235d0*/  BSYNC B1 ;  /* 0x0000000000017941 */ /* 0x000fea0003800000 */
.L_x_440:
        /* <DEDUP_REMOVED lines=9> */
.L_x_443:
[----:B------:R-:W-:Y:S05]  /*23670*/  BSYNC B1 ;  /* 0x0000000000017941 */ /* 0x000fea0003800000 */
.L_x_442:
        /* <DEDUP_REMOVED lines=9> */
.L_x_445:
[----:B------:R-:W-:Y:S05]  /*23710*/  BSYNC B1 ;  /* 0x0000000000017941 */ /* 0x000fea0003800000 */
.L_x_444:
        /* <DEDUP_REMOVED lines=9> */
.L_x_447:
[----:B------:R-:W-:Y:S05]  /*237b0*/  BSYNC B1 ;  /* 0x0000000000017941 */ /* 0x000fea0003800000 */
.L_x_446:
        /* <DEDUP_REMOVED lines=9> */
.L_x_449:
[----:B------:R-:W-:Y:S05]  /*23850*/  BSYNC B1 ;  /* 0x0000000000017941 */ /* 0x000fea0003800000 */
.L_x_448:
        /* <DEDUP_REMOVED lines=9> */
.L_x_451:
[----:B------:R-:W-:Y:S05]  /*238f0*/  BSYNC B1 ;  /* 0x0000000000017941 */ /* 0x000fea0003800000 */
.L_x_450:
        /* <DEDUP_REMOVED lines=9> */
.L_x_453:
[----:B------:R-:W-:Y:S05]  /*23990*/  BSYNC B1 ;  /* 0x0000000000017941 */ /* 0x000fea0003800000 */
.L_x_452:
        /* <DEDUP_REMOVED lines=9> */
.L_x_455:
[----:B------:R-:W-:Y:S05]  /*23a30*/  BSYNC B1 ;  /* 0x0000000000017941 */ /* 0x000fea0003800000 */
.L_x_454:
        /* <DEDUP_REMOVED lines=9> */
.L_x_457:
[----:B------:R-:W-:Y:S05]  /*23ad0*/  BSYNC B1 ;  /* 0x0000000000017941 */ /* 0x000fea0003800000 */
.L_x_456:
        /* <DEDUP_REMOVED lines=9> */
.L_x_459:
[----:B------:R-:W-:Y:S05]  /*23b70*/  BSYNC B1 ;  /* 0x0000000000017941 */ /* 0x000fea0003800000 */
.L_x_458:
        /* <DEDUP_REMOVED lines=9> */
.L_x_461:
[----:B------:R-:W-:Y:S05]  /*23c10*/  BSYNC B1 ;  /* 0x0000000000017941 */ /* 0x000fea0003800000 */
.L_x_460:
        /* <DEDUP_REMOVED lines=10> */
.L_x_463:
[----:B------:R-:W-:Y:S05]  /*23cc0*/  BSYNC B1 ;  /* 0x0000000000017941 */ /* 0x000fea0003800000 */
.L_x_462:
        /* <DEDUP_REMOVED lines=10> */
.L_x_465:
[----:B------:R-:W-:Y:S05]  /*23d70*/  BSYNC B1 ;  /* 0x0000000000017941 */ /* 0x000fea0003800000 */
.L_x_464:
        /* <DEDUP_REMOVED lines=9> */
.L_x_467:
[----:B------:R-:W-:Y:S05]  /*23e10*/  BSYNC B1 ;  /* 0x0000000000017941 */ /* 0x000fea0003800000 */
.L_x_466:
        /* <DEDUP_REMOVED lines=9> */
.L_x_469:
[----:B------:R-:W-:Y:S05]  /*23eb0*/  BSYNC B1 ;  /* 0x0000000000017941 */ /* 0x000fea0003800000 */
.L_x_468:
        /* <DEDUP_REMOVED lines=10> */
.L_x_471:
[----:B------:R-:W-:Y:S05]  /*23f60*/  BSYNC B1 ;  /* 0x0000000000017941 */ /* 0x000fea0003800000 */
.L_x_470:
[----:B-----5:R-:W-:Y:S01]  /*23f70*/  SHF.L.U32 R145, R17, 0x10, RZ ;  /* 0x0000001011917819 */ /* 0x020fe200000006ff */
        /* <DEDUP_REMOVED lines=9> */
.L_x_473:
[----:B------:R-:W-:Y:S05]  /*24010*/  BSYNC B1 ;  /* 0x0000000000017941 */ /* 0x000fea0003800000 */
.L_x_472:
        /* <DEDUP_REMOVED lines=9> */
.L_x_475:
[----:B------:R-:W-:Y:S05]  /*240b0*/  BSYNC B1 ;  /* 0x0000000000017941 */ /* 0x000fea0003800000 */
.L_x_474:
        /* <DEDUP_REMOVED lines=9> */
.L_x_477:
[----:B------:R-:W-:Y:S05]  /*24150*/  BSYNC B1 ;  /* 0x0000000000017941 */ /* 0x000fea0003800000 */
.L_x_476:
        /* <DEDUP_REMOVED lines=9> */
.L_x_479:
[----:B------:R-:W-:Y:S05]  /*241f0*/  BSYNC B1 ;  /* 0x0000000000017941 */ /* 0x000fea0003800000 */
.L_x_478:
        /* <DEDUP_REMOVED lines=9> */
.L_x_481:
[----:B------:R-:W-:Y:S05]  /*24290*/  BSYNC B1 ;  /* 0x0000000000017941 */ /* 0x000fea0003800000 */
.L_x_480:
        /* <DEDUP_REMOVED lines=9> */
.L_x_483:
[----:B------:R-:W-:Y:S05]  /*24330*/  BSYNC B1 ;  /* 0x0000000000017941 */ /* 0x000fea0003800000 */
.L_x_482:
        /* <DEDUP_REMOVED lines=9> */
.L_x_485:
[----:B------:R-:W-:Y:S05]  /*243d0*/  BSYNC B1 ;  /* 0x0000000000017941 */ /* 0x000fea0003800000 */
.L_x_484:
        /* <DEDUP_REMOVED lines=9> */
.L_x_487:
[----:B------:R-:W-:Y:S05]  /*24470*/  BSYNC B1 ;  /* 0x0000000000017941 */ /* 0x000fea0003800000 */
.L_x_486:
        /* <DEDUP_REMOVED lines=9> */
.L_x_489:
[----:B------:R-:W-:Y:S05]  /*24510*/  BSYNC B1 ;  /* 0x0000000000017941 */ /* 0x000fea0003800000 */
.L_x_488:
        /* <DEDUP_REMOVED lines=9> */
.L_x_491:
[----:B------:R-:W-:Y:S05]  /*245b0*/  BSYNC B1 ;  /* 0x0000000000017941 */ /* 0x000fea0003800000 */
.L_x_490:
        /* <DEDUP_REMOVED lines=9> */
.L_x_493:
[----:B------:R-:W-:Y:S05]  /*24650*/  BSYNC B1 ;  /* 0x0000000000017941 */ /* 0x000fea0003800000 */
.L_x_492:
        /* <DEDUP_REMOVED lines=9> */
.L_x_495:
[----:B------:R-:W-:Y:S05]  /*246f0*/  BSYNC B1 ;  /* 0x0000000000017941 */ /* 0x000fea0003800000 */
.L_x_494:
        /* <DEDUP_REMOVED lines=9> */
.L_x_497:
[----:B------:R-:W-:Y:S05]  /*24790*/  BSYNC B1 ;  /* 0x0000000000017941 */ /* 0x000fea0003800000 */
.L_x_496:
        /* <DEDUP_REMOVED lines=9> */
.L_x_499:
[----:B------:R-:W-:Y:S05]  /*24830*/  BSYNC B1 ;  /* 0x0000000000017941 */ /* 0x000fea0003800000 */
.L_x_498:
        /* <DEDUP_REMOVED lines=9> */
.L_x_501:
[----:B------:R-:W-:Y:S05]  /*248d0*/  BSYNC B1 ;  /* 0x0000000000017941 */ /* 0x000fea0003800000 */
.L_x_500:
        /* <DEDUP_REMOVED lines=9> */
.L_x_503:
[----:B------:R-:W-:Y:S05]  /*24970*/  BSYNC B1 ;  /* 0x0000000000017941 */ /* 0x000fea0003800000 */
.L_x_502:
        /* <DEDUP_REMOVED lines=9> */
.L_x_505:
[----:B------:R-:W-:Y:S05]  /*24a10*/  BSYNC B1 ;  /* 0x0000000000017941 */ /* 0x000fea0003800000 */
.L_x_504:
        /* <DEDUP_REMOVED lines=9> */
.L_x_507:
[----:B------:R-:W-:Y:S05]  /*24ab0*/  BSYNC B1 ;  /* 0x0000000000017941 */ /* 0x000fea0003800000 */
.L_x_506:
        /* <DEDUP_REMOVED lines=9> */
.L_x_509:
[----:B------:R-:W-:Y:S05]  /*24b50*/  BSYNC B1 ;  /* 0x0000000000017941 */ /* 0x000fea0003800000 */
.L_x_508:
        /* <DEDUP_REMOVED lines=9> */
.L_x_511:
[----:B------:R-:W-:Y:S05]  /*24bf0*/  BSYNC B1 ;  /* 0x0000000000017941 */ /* 0x000fea0003800000 */
.L_x_510:
        /* <DEDUP_REMOVED lines=9> */
.L_x_513:
[----:B------:R-:W-:Y:S05]  /*24c90*/  BSYNC B1 ;  /* 0x0000000000017941 */ /* 0x000fea0003800000 */
.L_x_512:
        /* <DEDUP_REMOVED lines=9> */
.L_x_515:
[----:B------:R-:W-:Y:S05]  /*24d30*/  BSYNC B1 ;  /* 0x0000000000017941 */ /* 0x000fea0003800000 */
.L_x_514:
        /* <DEDUP_REMOVED lines=9> */
.L_x_517:
[----:B------:R-:W-:Y:S05]  /*24dd0*/  BSYNC B1 ;  /* 0x0000000000017941 */ /* 0x000fea0003800000 */
.L_x_516:
        /* <DEDUP_REMOVED lines=9> */
.L_x_519:
[----:B------:R-:W-:Y:S05]  /*24e70*/  BSYNC B1 ;  /* 0x0000000000017941 */ /* 0x000fea0003800000 */
.L_x_518:
        /* <DEDUP_REMOVED lines=9> */
.L_x_521:
[----:B------:R-:W-:Y:S05]  /*24f10*/  BSYNC B1 ;  /* 0x0000000000017941 */ /* 0x000fea0003800000 */
.L_x_520:
        /* <DEDUP_REMOVED lines=9> */
.L_x_523:
[----:B------:R-:W-:Y:S05]  /*24fb0*/  BSYNC B1 ;  /* 0x0000000000017941 */ /* 0x000fea0003800000 */
.L_x_522:
        /* <DEDUP_REMOVED lines=9> */
.L_x_525:
[----:B------:R-:W-:Y:S05]  /*25050*/  BSYNC B1 ;  /* 0x0000000000017941 */ /* 0x000fea0003800000 */
.L_x_524:
        /* <DEDUP_REMOVED lines=10> */
.L_x_527:
[----:B------:R-:W-:Y:S05]  /*25100*/  BSYNC B1 ;  /* 0x0000000000017941 */ /* 0x000fea0003800000 */
.L_x_526:
        /* <DEDUP_REMOVED lines=10> */
.L_x_529:
[----:B------:R-:W-:Y:S05]  /*251b0*/  BSYNC B1 ;  /* 0x0000000000017941 */ /* 0x000fea0003800000 */
.L_x_528:
        /* <DEDUP_REMOVED lines=9> */
.L_x_531:
[----:B------:R-:W-:Y:S05]  /*25250*/  BSYNC B1 ;  /* 0x0000000000017941 */ /* 0x000fea0003800000 */
.L_x_530:
        /* <DEDUP_REMOVED lines=9> */
.L_x_533:
[----:B------:R-:W-:Y:S05]  /*252f0*/  BSYNC B1 ;  /* 0x0000000000017941 */ /* 0x000fea0003800000 */
.L_x_532:
        /* <DEDUP_REMOVED lines=10> */
.L_x_535:
[----:B------:R-:W-:Y:S05]  /*253a0*/  BSYNC B1 ;  /* 0x0000000000017941 */ /* 0x000fea0003800000 */
.L_x_534:
        /* <DEDUP_REMOVED lines=10> */
.L_x_537:
[----:B------:R-:W-:Y:S05]  /*25450*/  BSYNC B1 ;  /* 0x0000000000017941 */ /* 0x000fea0003800000 */
.L_x_536:
        /* <DEDUP_REMOVED lines=9> */
.L_x_539:
[----:B------:R-:W-:Y:S05]  /*254f0*/  BSYNC B1 ;  /* 0x0000000000017941 */ /* 0x000fea0003800000 */
.L_x_538:
        /* <DEDUP_REMOVED lines=9> */
.L_x_541:
[----:B------:R-:W-:Y:S05]  /*25590*/  BSYNC B1 ;  /* 0x0000000000017941 */ /* 0x000fea0003800000 */
.L_x_540:
        /* <DEDUP_REMOVED lines=9> */
.L_x_543:
[----:B------:R-:W-:Y:S05]  /*25630*/  BSYNC B1 ;  /* 0x0000000000017941 */ /* 0x000fea0003800000 */
.L_x_542:
        /* <DEDUP_REMOVED lines=9> */
.L_x_545:
[----:B------:R-:W-:Y:S05]  /*256d0*/  BSYNC B1 ;  /* 0x0000000000017941 */ /* 0x000fea0003800000 */
.L_x_544:
        /* <DEDUP_REMOVED lines=9> */
.L_x_547:
[----:B------:R-:W-:Y:S05]  /*25770*/  BSYNC B1 ;  /* 0x0000000000017941 */ /* 0x000fea0003800000 */
.L_x_546:
        /* <DEDUP_REMOVED lines=9> */
.L_x_549:
[----:B------:R-:W-:Y:S05]  /*25810*/  BSYNC B1 ;  /* 0x0000000000017941 */ /* 0x000fea0003800000 */
.L_x_548:
        /* <DEDUP_REMOVED lines=9> */
.L_x_551:
[----:B------:R-:W-:Y:S05]  /*258b0*/  BSYNC B1 ;  /* 0x0000000000017941 */ /* 0x000fea0003800000 */
.L_x_550:
        /* <DEDUP_REMOVED lines=9> */
.L_x_553:
[----:B------:R-:W-:Y:S05]  /*25950*/  BSYNC B1 ;  /* 0x0000000000017941 */ /* 0x000fea0003800000 */
.L_x_552:
        /* <DEDUP_REMOVED lines=9> */
.L_x_555:
[----:B------:R-:W-:Y:S05]  /*259f0*/  BSYNC B1 ;  /* 0x0000000000017941 */ /* 0x000fea0003800000 */
.L_x_554:
        /* <DEDUP_REMOVED lines=9> */
.L_x_557:
[----:B------:R-:W-:Y:S05]  /*25a90*/  BSYNC B1 ;  /* 0x0000000000017941 */ /* 0x000fea0003800000 */
.L_x_556:
        /* <DEDUP_REMOVED lines=9> */
.L_x_559:
[----:B------:R-:W-:Y:S05]  /*25b30*/  BSYNC B1 ;  /* 0x0000000000017941 */ /* 0x000fea0003800000 */
.L_x_558:
        /* <DEDUP_REMOVED lines=9> */
.L_x_561:
[----:B------:R-:W-:Y:S05]  /*25bd0*/  BSYNC B1 ;  /* 0x0000000000017941 */ /* 0x000fea0003800000 */
.L_x_560:
        /* <DEDUP_REMOVED lines=9> */
.L_x_563:
[----:B------:R-:W-:Y:S05]  /*25c70*/  BSYNC B1 ;  /* 0x0000000000017941 */ /* 0x000fea0003800000 */
.L_x_562:
        /* <DEDUP_REMOVED lines=9> */
.L_x_565:
[----:B------:R-:W-:Y:S05]  /*25d10*/  BSYNC B1 ;  /* 0x0000000000017941 */ /* 0x000fea0003800000 */
.L_x_564:
        /* <DEDUP_REMOVED lines=9> */
.L_x_567:
[----:B------:R-:W-:Y:S05]  /*25db0*/  BSYNC B1 ;  /* 0x0000000000017941 */ /* 0x000fea0003800000 */
.L_x_566:
        /* <DEDUP_REMOVED lines=9> */
.L_x_569:
[----:B------:R-:W-:Y:S05]  /*25e50*/  BSYNC B1 ;  /* 0x0000000000017941 */ /* 0x000fea0003800000 */
.L_x_568:
        /* <DEDUP_REMOVED lines=9> */
.L_x_571:
[----:B------:R-:W-:Y:S05]  /*25ef0*/  BSYNC B1 ;  /* 0x0000000000017941 */ /* 0x000fea0003800000 */
.L_x_570:
        /* <DEDUP_REMOVED lines=9> */
.L_x_573:
[----:B------:R-:W-:Y:S05]  /*25f90*/  BSYNC B1 ;  /* 0x0000000000017941 */ /* 0x000fea0003800000 */
.L_x_572:
        /* <DEDUP_REMOVED lines=9> */
.L_x_575:
[----:B------:R-:W-:Y:S05]  /*26030*/  BSYNC B1 ;  /* 0x0000000000017941 */ /* 0x000fea0003800000 */
.L_x_574:
        /* <DEDUP_REMOVED lines=9> */
.L_x_577:
[----:B------:R-:W-:Y:S05]  /*260d0*/  BSYNC B1 ;  /* 0x0000000000017941 */ /* 0x000fea0003800000 */
.L_x_576:
        /* <DEDUP_REMOVED lines=9> */
.L_x_579:
[----:B------:R-:W-:Y:S05]  /*26170*/  BSYNC B1 ;  /* 0x0000000000017941 */ /* 0x000fea0003800000 */
.L_x_578:
        /* <DEDUP_REMOVED lines=9> */
.L_x_581:
[----:B------:R-:W-:Y:S05]  /*26210*/  BSYNC B1 ;  /* 0x0000000000017941 */ /* 0x000fea0003800000 */
.L_x_580:
        /* <DEDUP_REMOVED lines=9> */
.L_x_583:
[----:B------:R-:W-:Y:S05]  /*262b0*/  BSYNC B1 ;  /* 0x0000000000017941 */ /* 0x000fea0003800000 */
.L_x_582:
        /* <DEDUP_REMOVED lines=9> */
.L_x_585:
[----:B------:R-:W-:Y:S05]  /*26350*/  BSYNC B1 ;  /* 0x0000000000017941 */ /* 0x000fea0003800000 */
.L_x_584:
        /* <DEDUP_REMOVED lines=9> */
.L_x_587:
[----:B------:R-:W-:Y:S05]  /*263f0*/  BSYNC B1 ;  /* 0x0000000000017941 */ /* 0x000fea0003800000 */
.L_x_586:
        /* <DEDUP_REMOVED lines=9> */
.L_x_589:
[----:B------:R-:W-:Y:S05]  /*26490*/  BSYNC B1 ;  /* 0x0000000000017941 */ /* 0x000fea0003800000 */
.L_x_588:
        /* <DEDUP_REMOVED lines=10> */
.L_x_591:
[----:B------:R-:W-:Y:S05]  /*26540*/  BSYNC B1 ;  /* 0x0000000000017941 */ /* 0x000fea0003800000 */
.L_x_590:
        /* <DEDUP_REMOVED lines=10> */
.L_x_593:
[----:B------:R-:W-:Y:S05]  /*265f0*/  BSYNC B1 ;  /* 0x0000000000017941 */ /* 0x000fea0003800000 */
.L_x_592:
        /* <DEDUP_REMOVED lines=9> */
.L_x_595:
[----:B------:R-:W-:Y:S05]  /*26690*/  BSYNC B1 ;  /* 0x0000000000017941 */ /* 0x000fea0003800000 */
.L_x_594:
        /* <DEDUP_REMOVED lines=9> */
.L_x_597:
[----:B------:R-:W-:Y:S05]  /*26730*/  BSYNC B1 ;  /* 0x0000000000017941 */ /* 0x000fea0003800000 */
.L_x_596:
        /* <DEDUP_REMOVED lines=10> */
.L_x_599:
[----:B------:R-:W-:Y:S05]  /*267e0*/  BSYNC B1 ;  /* 0x0000000000017941 */ /* 0x000fea0003800000 */
.L_x_598:
        /* <DEDUP_REMOVED lines=10> */
.L_x_601:
[----:B------:R-:W-:Y:S05]  /*26890*/  BSYNC B1 ;  /* 0x0000000000017941 */ /* 0x000fea0003800000 */
.L_x_600:
        /* <DEDUP_REMOVED lines=9> */
.L_x_603:
[----:B------:R-:W-:Y:S05]  /*26930*/  BSYNC B1 ;  /* 0x0000000000017941 */ /* 0x000fea0003800000 */
.L_x_602:
        /* <DEDUP_REMOVED lines=9> */
.L_x_605:
[----:B------:R-:W-:Y:S05]  /*269d0*/  BSYNC B1 ;  /* 0x0000000000017941 */ /* 0x000fea0003800000 */
.L_x_604:
        /* <DEDUP_REMOVED lines=9> */
.L_x_607:
[----:B------:R-:W-:Y:S05]  /*26a70*/  BSYNC B1 ;  /* 0x0000000000017941 */ /* 0x000fea0003800000 */
.L_x_606:
        /* <DEDUP_REMOVED lines=9> */
.L_x_609:
[----:B------:R-:W-:Y:S05]  /*26b10*/  BSYNC B1 ;  /* 0x0000000000017941 */ /* 0x000fea0003800000 */
.L_x_608:
        /* <DEDUP_REMOVED lines=9> */
.L_x_611:
[----:B------:R-:W-:Y:S05]  /*26bb0*/  BSYNC B1 ;  /* 0x0000000000017941 */ /* 0x000fea0003800000 */
.L_x_610:
        /* <DEDUP_REMOVED lines=9> */
.L_x_613:
[----:B------:R-:W-:Y:S05]  /*26c50*/  BSYNC B1 ;  /* 0x0000000000017941 */ /* 0x000fea0003800000 */
.L_x_612:
        /* <DEDUP_REMOVED lines=9> */
.L_x_615:
[----:B------:R-:W-:Y:S05]  /*26cf0*/  BSYNC B1 ;  /* 0x0000000000017941 */ /* 0x000fea0003800000 */
.L_x_614:
        /* <DEDUP_REMOVED lines=9> */
.L_x_617:
[----:B------:R-:W-:Y:S05]  /*26d90*/  BSYNC B1 ;  /* 0x0000000000017941 */ /* 0x000fea0003800000 */
.L_x_616:
        /* <DEDUP_REMOVED lines=9> */
.L_x_619:
[----:B------:R-:W-:Y:S05]  /*26e30*/  BSYNC B1 ;  /* 0x0000000000017941 */ /* 0x000fea0003800000 */
.L_x_618:
        /* <DEDUP_REMOVED lines=9> */
.L_x_621:
[----:B------:R-:W-:Y:S05]  /*26ed0*/  BSYNC B1 ;  /* 0x0000000000017941 */ /* 0x000fea0003800000 */
.L_x_620:
        /* <DEDUP_REMOVED lines=9> */
.L_x_623:
[----:B------:R-:W-:Y:S05]  /*26f70*/  BSYNC B1 ;  /* 0x0000000000017941 */ /* 0x000fea0003800000 */
.L_x_622:
        /* <DEDUP_REMOVED lines=9> */
.L_x_625:
[----:B------:R-:W-:Y:S05]  /*27010*/  BSYNC B1 ;  /* 0x0000000000017941 */ /* 0x000fea0003800000 */
.L_x_624:
        /* <DEDUP_REMOVED lines=9> */
.L_x_627:
[----:B------:R-:W-:Y:S05]  /*270b0*/  BSYNC B1 ;  /* 0x0000000000017941 */ /* 0x000fea0003800000 */
.L_x_626:
        /* <DEDUP_REMOVED lines=9> */
.L_x_629:
[----:B------:R-:W-:Y:S05]  /*27150*/  BSYNC B1 ;  /* 0x0000000000017941 */ /* 0x000fea0003800000 */
.L_x_628:
        /* <DEDUP_REMOVED lines=9> */
.L_x_631:
[----:B------:R-:W-:Y:S05]  /*271f0*/  BSYNC B1 ;  /* 0x0000000000017941 */ /* 0x000fea0003800000 */
.L_x_630:
        /* <DEDUP_REMOVED lines=9> */
.L_x_633:
[----:B------:R-:W-:Y:S05]  /*27290*/  BSYNC B1 ;  /* 0x0000000000017941 */ /* 0x000fea0003800000 */
.L_x_632:
        /* <DEDUP_REMOVED lines=9> */
.L_x_635:
[----:B------:R-:W-:Y:S05]  /*27330*/  BSYNC B1 ;  /* 0x0000000000017941 */ /* 0x000fea0003800000 */
.L_x_634:
        /* <DEDUP_REMOVED lines=9> */
.L_x_637:
[----:B------:R-:W-:Y:S05]  /*273d0*/  BSYNC B1 ;  /* 0x0000000000017941 */ /* 0x000fea0003800000 */
.L_x_636:
        /* <DEDUP_REMOVED lines=9> */
.L_x_639:
[----:B------:R-:W-:Y:S05]  /*27470*/  BSYNC B1 ;  /* 0x0000000000017941 */ /* 0x000fea0003800000 */
.L_x_638:
        /* <DEDUP_REMOVED lines=9> */
.L_x_641:
[----:B------:R-:W-:Y:S05]  /*27510*/  BSYNC B1 ;  /* 0x0000000000017941 */ /* 0x000fea0003800000 */
.L_x_640:
        /* <DEDUP_REMOVED lines=9> */
.L_x_643:
[----:B------:R-:W-:Y:S05]  /*275b0*/  BSYNC B1 ;  /* 0x0000000000017941 */ /* 0x000fea0003800000 */
.L_x_642:
        /* <DEDUP_REMOVED lines=9> */
.L_x_645:
[----:B------:R-:W-:Y:S05]  /*27650*/  BSYNC B1 ;  /* 0x0000000000017941 */ /* 0x000fea0003800000 */
.L_x_644:
        /* <DEDUP_REMOVED lines=9> */
.L_x_647:
[----:B------:R-:W-:Y:S05]  /*276f0*/  BSYNC B1 ;  /* 0x0000000000017941 */ /* 0x000fea0003800000 */
.L_x_646:
        /* <DEDUP_REMOVED lines=9> */
.L_x_649:
[----:B------:R-:W-:Y:S05]  /*27790*/  BSYNC B1 ;  /* 0x0000000000017941 */ /* 0x000fea0003800000 */
.L_x_648:
        /* <DEDUP_REMOVED lines=9> */
.L_x_651:
[----:B------:R-:W-:Y:S05]  /*27830*/  BSYNC B1 ;  /* 0x0000000000017941 */ /* 0x000fea0003800000 */
.L_x_650:
        /* <DEDUP_REMOVED lines=9> */
.L_x_653:
[----:B------:R-:W-:Y:S05]  /*278d0*/  BSYNC B1 ;  /* 0x0000000000017941 */ /* 0x000fea0003800000 */
.L_x_652:
        /* <DEDUP_REMOVED lines=10> */
.L_x_655:
[----:B------:R-:W-:Y:S05]  /*27980*/  BSYNC B1 ;  /* 0x0000000000017941 */ /* 0x000fea0003800000 */
.L_x_654:
        /* <DEDUP_REMOVED lines=10> */
.L_x_657:
[----:B------:R-:W-:Y:S05]  /*27a30*/  BSYNC B1 ;  /* 0x0000000000017941 */ /* 0x000fea0003800000 */
.L_x_656:
        /* <DEDUP_REMOVED lines=9> */
.L_x_659:
[----:B------:R-:W-:Y:S05]  /*27ad0*/  BSYNC B1 ;  /* 0x0000000000017941 */ /* 0x000fea0003800000 */
.L_x_658:
        /* <DEDUP_REMOVED lines=9> */
.L_x_661:
[----:B------:R-:W-:Y:S05]  /*27b70*/  BSYNC B1 ;  /* 0x0000000000017941 */ /* 0x000fea0003800000 */
.L_x_660:
        /* <DEDUP_REMOVED lines=10> */
.L_x_663:
[----:B------:R-:W-:Y:S05]  /*27c20*/  BSYNC B1 ;  /* 0x0000000000017941 */ /* 0x000fea0003800000 */
.L_x_662:
        /* <DEDUP_REMOVED lines=10> */
.L_x_665:
[----:B------:R-:W-:Y:S05]  /*27cd0*/  BSYNC B1 ;  /* 0x0000000000017941 */ /* 0x000fea0003800000 */
.L_x_664:
[----:B-----5:R-:W-:Y:S01]  /*27ce0*/  IMAD.U32 R3, R17, 0x10000, RZ ;  /* 0x0001000011037824 */ /* 0x020fe200078e00ff */
        /* <DEDUP_REMOVED lines=8> */
.L_x_667:
[----:B------:R-:W-:Y:S05]  /*27d70*/  BSYNC B1 ;  /* 0x0000000000017941 */ /* 0x000fea0003800000 */
.L_x_666:
        /* <DEDUP_REMOVED lines=9> */
.L_x_669:
[----:B------:R-:W-:Y:S05]  /*27e10*/  BSYNC B1 ;  /* 0x0000000000017941 */ /* 0x000fea0003800000 */
.L_x_668:
        /* <DEDUP_REMOVED lines=9> */
.L_x_671:
[----:B------:R-:W-:Y:S05]  /*27eb0*/  BSYNC B1 ;  /* 0x0000000000017941 */ /* 0x000fea0003800000 */
.L_x_670:
        /* <DEDUP_REMOVED lines=9> */
.L_x_673:
[----:B------:R-:W-:Y:S05]  /*27f50*/  BSYNC B1 ;  /* 0x0000000000017941 */ /* 0x000fea0003800000 */
.L_x_672:
        /* <DEDUP_REMOVED lines=9> */
.L_x_675:
[----:B------:R-:W-:Y:S05]  /*27ff0*/  BSYNC B1 ;  /* 0x0000000000017941 */ /* 0x000fea0003800000 */
.L_x_674:
        /* <DEDUP_REMOVED lines=9> */
.L_x_677:
[----:B------:R-:W-:Y:S05]  /*28090*/  BSYNC B1 ;  /* 0x0000000000017941 */ /* 0x000fea0003800000 */
.L_x_676:
        /* <DEDUP_REMOVED lines=9> */
.L_x_679:
[----:B------:R-:W-:Y:S05]  /*28130*/  BSYNC B1 ;  /* 0x0000000000017941 */ /* 0x000fea0003800000 */
.L_x_678:
        /* <DEDUP_REMOVED lines=9> */
.L_x_681:
[----:B------:R-:W-:Y:S05]  /*281d0*/  BSYNC B1 ;  /* 0x0000000000017941 */ /* 0x000fea0003800000 */
.L_x_680:
        /* <DEDUP_REMOVED lines=9> */
.L_x_683:
[----:B------:R-:W-:Y:S05]  /*28270*/  BSYNC B1 ;  /* 0x0000000000017941 */ /* 0x000fea0003800000 */
.L_x_682:
        /* <DEDUP_REMOVED lines=9> */
.L_x_685:
[----:B------:R-:W-:Y:S05]  /*28310*/  BSYNC B1 ;  /* 0x0000000000017941 */ /* 0x000fea0003800000 */
.L_x_684:
        /* <DEDUP_REMOVED lines=9> */
.L_x_687:
[----:B------:R-:W-:Y:S05]  /*283b0*/  BSYNC B1 ;  /* 0x0000000000017941 */ /* 0x000fea0003800000 */
.L_x_686:
        /* <DEDUP_REMOVED lines=9> */
.L_x_689:
[----:B------:R-:W-:Y:S05]  /*28450*/  BSYNC B1 ;  /* 0x0000000000017941 */ /* 0x000fea0003800000 */
.L_x_688:
        /* <DEDUP_REMOVED lines=9> */
.L_x_691:
[----:B------:R-:W-:Y:S05]  /*284f0*/  BSYNC B1 ;  /* 0x0000000000017941 */ /* 0x000fea0003800000 */
.L_x_690:
        /* <DEDUP_REMOVED lines=9> */
.L_x_693:
[----:B------:R-:W-:Y:S05]  /*28590*/  BSYNC B1 ;  /* 0x0000000000017941 */ /* 0x000fea0003800000 */
.L_x_692:
        /* <DEDUP_REMOVED lines=9> */
.L_x_695:
[----:B------:R-:W-:Y:S05]  /*28630*/  BSYNC B1 ;  /* 0x0000000000017941 */ /* 0x000fea0003800000 */
.L_x_694:
        /* <DEDUP_REMOVED lines=9> */
.L_x_697:
[----:B------:R-:W-:Y:S05]  /*286d0*/  BSYNC B1 ;  /* 0x0000000000017941 */ /* 0x000fea0003800000 */
.L_x_696:
        /* <DEDUP_REMOVED lines=9> */
.L_x_699:
[----:B------:R-:W-:Y:S05]  /*28770*/  BSYNC B1 ;  /* 0x0000000000017941 */ /* 0x000fea0003800000 */
.L_x_698:
        /* <DEDUP_REMOVED lines=9> */
.L_x_701:
[----:B------:R-:W-:Y:S05]  /*28810*/  BSYNC B1 ;  /* 0x0000000000017941 */ /* 0x000fea0003800000 */
.L_x_700:
        /* <DEDUP_REMOVED lines=9> */
.L_x_703:
[----:B------:R-:W-:Y:S05]  /*288b0*/  BSYNC B1 ;  /* 0x0000000000017941 */ /* 0x000fea0003800000 */
.L_x_702:
        /* <DEDUP_REMOVED lines=9> */
.L_x_705:
[----:B------:R-:W-:Y:S05]  /*28950*/  BSYNC B1 ;  /* 0x0000000000017941 */ /* 0x000fea0003800000 */
.L_x_704:
        /* <DEDUP_REMOVED lines=9> */
.L_x_707:
[----:B------:R-:W-:Y:S05]  /*289f0*/  BSYNC B1 ;  /* 0x0000000000017941 */ /* 0x000fea0003800000 */
.L_x_706:
        /* <DEDUP_REMOVED lines=9> */
.L_x_709:
[----:B------:R-:W-:Y:S05]  /*28a90*/  BSYNC B1 ;  /* 0x0000000000017941 */ /* 0x000fea0003800000 */
.L_x_708:
        /* <DEDUP_REMOVED lines=9> */
.L_x_711:
[----:B------:R-:W-:Y:S05]  /*28b30*/  BSYNC B1 ;  /* 0x0000000000017941 */ /* 0x000fea0003800000 */
.L_x_710:
        /* <DEDUP_REMOVED lines=9> */
.L_x_713:
[----:B------:R-:W-:Y:S05]  /*28bd0*/  BSYNC B1 ;  /* 0x0000000000017941 */ /* 0x000fea0003800000 */
.L_x_712:
        /* <DEDUP_REMOVED lines=9> */
.L_x_715:
[----:B------:R-:W-:Y:S05]  /*28c70*/  BSYNC B1 ;  /* 0x0000000000017941 */ /* 0x000fea0003800000 */
.L_x_714:
        /* <DEDUP_REMOVED lines=9> */
.L_x_717:
[----:B------:R-:W-:Y:S05]  /*28d10*/  BSYNC B1 ;  /* 0x0000000000017941 */ /* 0x000fea0003800000 */
.L_x_716:
[----:B------:R-:W-:Y:S05]  /*28d20*/  @!P0 BRA `(.L_x_718) ;  /* 0x0000006800508947 */ /* 0x000fea0003800000 */
[----:B-----5:R-:W-:-:S04]  /*28d30*/  IMAD.U32 R17, R17, 0x10000, RZ ;  /* 0x0001000011117824 */ /* 0x020fc800078e00ff */
[----:B------:R-:W-:-:S04]  /*28d40*/  FMUL R0, R17, R16 ;  /* 0x0000001011007220 */ /* 0x000fc80000400000 */
[----:B------:R-:W-:-:S05]  /*28d50*/  FFMA R0, R31, R2, R0 ;  /* 0x000000021f007223 */ /* 0x000fca0000000000 */
[----:B------:R-:W-:-:S05]  /*28d60*/  F2FP.BF16.F32.PACK_AB R0, RZ, R0 ;  /* 0x00000000ff00723e */ /* 0x000fca00000010ff */
[----:B------:R0:W-:Y:S01]  /*28d70*/  STG.E.U16 desc[UR36][R22.64+0x152], R0 ;  /* 0x0001520016007986 */ /* 0x0001e2000c101524 */
[----:B------:R-:W-:Y:S05]  /*28d80*/  BRA `(.L_x_718) ;  /* 0x0000006800387947 */ /* 0x000fea0003800000 */
.L_x_29:
[----:B------:R-:W2:Y:S01]  /*28d90*/  LDL.LU R19, [R1+0x224] ;  /* 0x0002240001137983 */ /* 0x000ea20000300800 */
[----:B------:R-:W-:-:S03]  /*28da0*/  ULDC.64 UR4, c[0x0][0x5c0] ;  /* 0x0001700000047ab9 */ /* 0x000fc60000000a00 */
[----:B------:R-:W3:Y:S04]  /*28db0*/  LDL.LU R6, [R1+0x228] ;  /* 0x0002280001067983 */ /* 0x000ee80000300800 */
[----:B------:R-:W4:Y:S04]  /*28dc0*/  LDL.LU R18, [R1+0x22c] ;  /* 0x00022c0001127983 */ /* 0x000f280000300800 */
[----:B------:R-:W5:Y:S04]  /*28dd0*/  LDL.LU R7, [R1+0x220] ;  /* 0x0002200001077983 */ /* 0x000f680000300800 */
[----:B------:R-:W5:Y:S04]  /*28de0*/  LDL.LU R17, [R1+0x230] ;  /* 0x0002300001117983 */ /* 0x000f680000300800 */
[----:B------:R-:W5:Y:S04]  /*28df0*/  LDL.LU R15, [R1+0x234] ;  /* 0x00023400010f7983 */ /* 0x000f680000300800 */
[----:B------:R-:W5:Y:S04]  /*28e00*/  LDL.LU R10, [R1+0x238] ;  /* 0x00023800010a7983 */ /* 0x000f680000300800 */
[----:B------:R-:W5:Y:S04]  /*28e10*/  LDL.LU R9, [R1+0x23c] ;  /* 0x00023c0001097983 */ /* 0x000f680000300800 */
[----:B------:R-:W5:Y:S01]  /*28e20*/  LDL.LU R23, [R1+0x200] ;  /* 0x0002000001177983 */ /* 0x000f620000300800 */
[----:B------:R-:W-:-:S03]  /*28e30*/  LEA R12, P2, R4, UR4, 0x1 ;  /* 0x00000004040c7c11 */ /* 0x000fc6000f8408ff */
[----:B------:R-:W5:Y:S01]  /*28e40*/  LDL.LU R22, [R1+0x204] ;  /* 0x0002040001167983 */ /* 0x000f620000300800 */
[----:B------:R-:W-:Y:S01]  /*28e50*/  LEA.HI.X R13, R4, UR5, R14, 0x1, P2 ;  /* 0x00000005040d7c11 */ /* 0x000fe200090f0c0e */
[----:B------:R-:W-:Y:S01]  /*28e60*/  USHF.L.U32 UR5, UR10, 0x4, URZ ;  /* 0x000000040a057899 */ /* 0x000fe2000800063f */
[----:B------:R-:W-:Y:S01]  /*28e70*/  ISETP.GT.AND P2, PT, R3, 0x1, PT ;  /* 0x000000010300780c */ /* 0x000fe20003f44270 */
[----:B------:R-:W-:Y:S01]  /*28e80*/  USHF.L.U64.HI UR4, UR10, 0x4, UR11 ;  /* 0x000000040a047899 */ /* 0x000fe2000801020b */
[C---:B------:R-:W-:Y:S02]  /*28e90*/  ISETP.GT.AND P5, PT, R0.reuse, 0x8, P0 ;  /* 0x000000080000780c */ /* 0x040fe400007a4270 */
[----:B------:R-:W-:Y:S02]  /*28ea0*/  ISETP.GT.AND P3, PT, R0, RZ, P2 ;  /* 0x000000ff0000720c */ /* 0x000fe40001764270 */
[----:B------:R-:W-:-:S04]  /*28eb0*/  IADD3 R20, P4, R12, UR5, RZ ;  /* 0x000000050c147c10 */ /* 0x000fc8000ff9e0ff */
[----:B------:R-:W-:Y:S01]  /*28ec0*/  IADD3.X R21, R13, UR4, RZ, P4, !PT ;  /* 0x000000040d157c10 */ /* 0x000fe2000a7fe4ff */
[-C--:B--2---:R-:W-:Y:S02]  /*28ed0*/  FMUL R4, R19, R2.reuse ;  /* 0x0000000213047220 */ /* 0x084fe40000400000 */
[----:B------:R-:W2:Y:S01]  /*28ee0*/  LDL.LU R19, [R1+0x208] ;  /* 0x0002080001137983 */ /* 0x000ea20000300800 */
[----:B---3--:R-:W-:Y:S02]  /*28ef0*/  FMUL R6, R6, R2 ;  /* 0x0000000206067220 */ /* 0x008fe40000400000 */
[----:B------:R-:W-:Y:S01]  /*28f00*/  F2FP.BF16.F32.PACK_AB R4, RZ, R4 ;  /* 0x00000004ff04723e */ /* 0x000fe200000010ff */
[----:B----4-:R-:W-:Y:S02]  /*28f10*/  FMUL R5, R18, R2 ;  /* 0x0000000212057220 */ /* 0x010fe40000400000 */
[----:B------:R-:W-:Y:S01]  /*28f20*/  F2FP.BF16.F32.PACK_AB R6, RZ, R6 ;  /* 0x00000006ff06723e */ /* 0x000fe200000010ff */
[----:B------:R-:W3:Y:S01]  /*28f30*/  LDL.LU R18, [R1+0x20c] ;  /* 0x00020c0001127983 */ /* 0x000ee20000300800 */
[----:B-----5:R-:W-:Y:S01]  /*28f40*/  FMUL R7, R7, R2 ;  /* 0x0000000207077220 */ /* 0x020fe20000400000 */
[----:B------:R-:W-:-:S02]  /*28f50*/  F2FP.BF16.F32.PACK_AB R5, RZ, R5 ;  /* 0x00000005ff05723e */ /* 0x000fc400000010ff */
[----:B------:R4:W-:Y:S01]  /*28f60*/  @P3 STG.E.U16 desc[UR36][R12.64+0x2], R4 ;  /* 0x000002040c003986 */ /* 0x0009e2000c101524 */
[----:B------:R-:W-:Y:S02]  /*28f70*/  ISETP.GT.AND P3, PT, R3, 0x8, PT ;  /* 0x000000080300780c */ /* 0x000fe40003f64270 */
[----:B------:R-:W-:Y:S02]  /*28f80*/  F2FP.BF16.F32.PACK_AB R7, RZ, R7 ;  /* 0x00000007ff07723e */ /* 0x000fe400000010ff */
[----:B------:R-:W-:-:S03]  /*28f90*/  ISETP.GT.AND P4, PT, R0, RZ, P3 ;  /* 0x000000ff0000720c */ /* 0x000fc60001f84270 */
[----:B------:R-:W-:Y:S01]  /*28fa0*/  @P1 STG.E.U16 desc[UR36][R12.64], R7 ;  /* 0x000000070c001986 */ /* 0x000fe2000c101524 */
[----:B------:R-:W-:Y:S01]  /*28fb0*/  ISETP.GT.AND P1, PT, R0, 0x8, P2 ;  /* 0x000000080000780c */ /* 0x000fe20001724270 */
[----:B----4-:R-:W-:Y:S02]  /*28fc0*/  FMUL R4, R15, R2 ;  /* 0x000000020f047220 */ /* 0x010fe40000400000 */
[----:B------:R-:W-:Y:S03]  /*28fd0*/  @P5 STG.E.U16 desc[UR36][R20.64], R6 ;  /* 0x0000000614005986 */ /* 0x000fe6000c101524 */
[----:B------:R-:W-:-:S07]  /*28fe0*/  F2FP.BF16.F32.PACK_AB R4, RZ, R4 ;  /* 0x00000004ff04723e */ /* 0x000fce00000010ff */
[----:B------:R4:W-:Y:S01]  /*28ff0*/  @P1 STG.E.U16 desc[UR36][R20.64+0x2], R5 ;  /* 0x0000020514001986 */ /* 0x0009e2000c101524 */
[----:B------:R-:W-:-:S04]  /*29000*/  ISETP.GT.AND P1, PT, R3, 0x9, PT ;  /* 0x000000090300780c */ /* 0x000fc80003f24270 */
[----:B------:R-:W-:Y:S01]  /*29010*/  ISETP.GT.AND P5, PT, R0, RZ, P1 ;  /* 0x000000ff0000720c */ /* 0x000fe20000fa4270 */
[-C--:B----4-:R-:W-:Y:S02]  /*29020*/  FMUL R5, R17, R2.reuse ;  /* 0x0000000211057220 */ /* 0x090fe40000400000 */
[----:B------:R-:W4:Y:S03]  /*29030*/  LDL.LU R17, [R1+0x210] ;  /* 0x0002100001117983 */ /* 0x000f260000300800 */
[----:B------:R-:W-:Y:S01]  /*29040*/  F2FP.BF16.F32.PACK_AB R5, RZ, R5 ;  /* 0x00000005ff05723e */ /* 0x000fe200000010ff */
[----:B------:R-:W5:Y:S04]  /*29050*/  LDL.LU R15, [R1+0x214] ;  /* 0x00021400010f7983 */ /* 0x000f680000300800 */
[----:B------:R0:W-:Y:S04]  /*29060*/  @P4 STG.E.U16 desc[UR36][R12.64+0x10], R5 ;  /* 0x000010050c004986 */ /* 0x0001e8000c101524 */
[----:B------:R1:W-:Y:S01]  /*29070*/  @P5 STG.E.U16 desc[UR36][R12.64+0x12], R4 ;  /* 0x000012040c005986 */ /* 0x0003e2000c101524 */
[----:B0-----:R-:W-:-:S03]  /*29080*/  FMUL R5, R10, R2 ;  /* 0x000000020a057220 */ /* 0x001fc60000400000 */
[----:B------:R-:W5:Y:S01]  /*29090*/  LDL.LU R10, [R1+0x218] ;  /* 0x00021800010a7983 */ /* 0x000f620000300800 */
[----:B-1----:R-:W-:-:S03]  /*290a0*/  FMUL R4, R9, R2 ;  /* 0x0000000209047220 */ /* 0x002fc60000400000 */
[----:B------:R-:W5:Y:S01]  /*290b0*/  LDL.LU R9, [R1+0x21c] ;  /* 0x00021c0001097983 */ /* 0x000f620000300800 */
[C---:B------:R-:W-:Y:S02]  /*290c0*/  ISETP.GT.AND P5, PT, R0.reuse, 0x8, P1 ;  /* 0x000000080000780c */ /* 0x040fe40000fa4270 */
[C---:B------:R-:W-:Y:S01]  /*290d0*/  ISETP.GT.AND P4, PT, R0.reuse, 0x8, P3 ;  /* 0x000000080000780c */ /* 0x040fe20001f84270 */
[----:B------:R-:W-:Y:S01]  /*290e0*/  UIMAD UR7, UR11, 0xf0, URZ ;  /* 0x000000f00b0778a4 */ /* 0x000fe2000f8e023f */
[----:B------:R-:W-:Y:S01]  /*290f0*/  F2FP.BF16.F32.PACK_AB R4, RZ, R4 ;  /* 0x00000004ff04723e */ /* 0x000fe200000010ff */
[----:B------:R-:W-:Y:S01]  /*29100*/  FMUL R6, R23, R2 ;  /* 0x0000000217067220 */ /* 0x000fe20000400000 */
[----:B------:R-:W-:Y:S01]  /*29110*/  F2FP.BF16.F32.PACK_AB R5, RZ, R5 ;  /* 0x00000005ff05723e */ /* 0x000fe200000010ff */
[----:B------:R-:W5:Y:S06]  /*29120*/  LDL.LU R234, [R1+0x1e0] ;  /* 0x0001e00001ea7983 */ /* 0x000f6c0000300800 */
[----:B------:R0:W-:Y:S04]  /*29130*/  @P5 STG.E.U16 desc[UR36][R20.64+0x12], R4 ;  /* 0x0000120414005986 */ /* 0x0001e8000c101524 */
[----:B------:R1:W-:Y:S01]  /*29140*/  @P4 STG.E.U16 desc[UR36][R20.64+0x10], R5 ;  /* 0x0000100514004986 */ /* 0x0003e2000c101524 */
[----:B------:R-:W-:-:S02]  /*29150*/  ISETP.GT.AND P4, PT, R0, 0x80, P0 ;  /* 0x000000800000780c */ /* 0x000fc40000784270 */
[----:B------:R-:W-:Y:S01]  /*29160*/  F2FP.BF16.F32.PACK_AB R6, RZ, R6 ;  /* 0x00000006ff06723e */ /* 0x000fe200000010ff */
[----:B------:R-:W5:Y:S01]  /*29170*/  LDL.LU R233, [R1+0x1e4] ;  /* 0x0001e40001e97983 */ /* 0x000f620000300800 */
[----:B0-----:R-:W-:-:S03]  /*29180*/  IMAD.U32 R4, RZ, RZ, UR10 ;  /* 0x0000000aff047e24 */ /* 0x001fc6000f8e00ff */
[----:B------:R-:W5:Y:S01]  /*29190*/  LDL.LU R232, [R1+0x1e8] ;  /* 0x0001e80001e87983 */ /* 0x000f620000300800 */
[----:B-1----:R-:W-:-:S05]  /*291a0*/  IMAD.WIDE.U32 R4, R4, 0xf0, R20 ;  /* 0x000000f004047825 */ /* 0x002fca00078e0014 */
[----:B------:R-:W-:-:S05]  /*291b0*/  IADD3 R5, R5, UR7, RZ ;  /* 0x0000000705057c10 */ /* 0x000fca000fffe0ff */
[----:B------:R0:W-:Y:S01]  /*291c0*/  @P4 STG.E.U16 desc[UR36][R4.64], R6 ;  /* 0x0000000604004986 */ /* 0x0001e2000c101524 */
[C---:B------:R-:W-:Y:S02]  /*291d0*/  ISETP.GT.AND P4, PT, R0.reuse, 0x80, P2 ;  /* 0x000000800000780c */ /* 0x040fe40001784270 */
[----:B------:R-:W-:Y:S01]  /*291e0*/  ISETP.GT.AND P5, PT, R0, 0x88, P0 ;  /* 0x000000880000780c */ /* 0x000fe200007a4270 */
[----:B0-----:R-:W-:-:S05]  /*291f0*/  FMUL R6, R22, R2 ;  /* 0x0000000216067220 */ /* 0x001fca0000400000 */
[----:B------:R-:W-:-:S05]  /*29200*/  F2FP.BF16.F32.PACK_AB R6, RZ, R6 ;  /* 0x00000006ff06723e */ /* 0x000fca00000010ff */
[----:B------:R0:W-:Y:S02]  /*29210*/  @P4 STG.E.U16 desc[UR36][R4.64+0x2], R6 ;  /* 0x0000020604004986 */ /* 0x0001e4000c101524 */
[----:B0-----:R-:W-:Y:S01]  /*29220*/  IADD3 R6, P4, R4, UR5, RZ ;  /* 0x0000000504067c10 */ /* 0x001fe2000ff9e0ff */
[----:B--2---:R-:W-:-:S05]  /*29230*/  FMUL R7, R19, R2 ;  /* 0x0000000213077220 */ /* 0x004fca0000400000 */
[----:B------:R-:W-:-:S04]  /*29240*/  F2FP.BF16.F32.PACK_AB R7, RZ, R7 ;  /* 0x00000007ff07723e */ /* 0x000fc800000010ff */
[----:B------:R-:W-:Y:S02]  /*29250*/  PRMT R8, R7, 0x7610, R8 ;  /* 0x0000761007087816 */ /* 0x000fe40000000008 */
[----:B------:R-:W-:Y:S02]  /*29260*/  IADD3.X R7, R5, UR4, RZ, P4, !PT ;  /* 0x0000000405077c10 */ /* 0x000fe4000a7fe4ff */
[----:B------:R-:W-:-:S03]  /*29270*/  ISETP.GT.AND P4, PT, R0, 0x88, P2 ;  /* 0x000000880000780c */ /* 0x000fc60001784270 */
[----:B------:R3:W-:Y:S02]  /*29280*/  @P5 STG.E.U16 desc[UR36][R6.64], R8 ;  /* 0x0000000806005986 */ /* 0x0007e4000c101524 */
[----:B---3--:R-:W-:Y:S02]  /*29290*/  FMUL R8, R18, R2 ;  /* 0x0000000212087220 */ /* 0x008fe40000400000 */
[----:B------:R-:W2:Y:S03]  /*292a0*/  LDL.LU R18, [R1+0x1ec] ;  /* 0x0001ec0001127983 */ /* 0x000ea60000300800 */
[----:B------:R-:W-:-:S05]  /*292b0*/  F2FP.BF16.F32.PACK_AB R8, RZ, R8 ;  /* 0x00000008ff08723e */ /* 0x000fca00000010ff */
[----:B------:R4:W-:Y:S02]  /*292c0*/  @P4 STG.E.U16 desc[UR36][R6.64+0x2], R8 ;  /* 0x0000020806004986 */ /* 0x0009e4000c101524 */
[----:B----4-:R-:W-:Y:S02]  /*292d0*/  FMUL R8, R17, R2 ;  /* 0x0000000211087220 */ /* 0x010fe40000400000 */
[----:B------:R-:W3:Y:S01]  /*292e0*/  LDL.LU R17, [R1+0x1f0] ;  /* 0x0001f00001117983 */ /* 0x000ee20000300800 */
[----:B------:R-:W-:Y:S02]  /*292f0*/  ISETP.GT.AND P4, PT, R0, 0x80, P3 ;  /* 0x000000800000780c */ /* 0x000fe40001f84270 */
[----:B------:R-:W-:-:S11]  /*29300*/  F2FP.BF16.F32.PACK_AB R8, RZ, R8 ;  /* 0x00000008ff08723e */ /* 0x000fd600000010ff */
[----:B------:R5:W-:Y:S01]  /*29310*/  @P4 STG.E.U16 desc[UR36][R4.64+0x10], R8 ;  /* 0x0000100804004986 */ /* 0x000be2000c101524 */
[----:B------:R-:W-:Y:S01]  /*29320*/  ISETP.GT.AND P4, PT, R0, 0x80, P1 ;  /* 0x000000800000780c */ /* 0x000fe20000f84270 */
[----:B-----5:R-:W-:Y:S02]  /*29330*/  FMUL R8, R15, R2 ;  /* 0x000000020f087220 */ /* 0x020fe40000400000 */
[----:B------:R-:W4:Y:S03]  /*29340*/  LDL.LU R15, [R1+0x1f4] ;  /* 0x0001f400010f7983 */ /* 0x000f260000300800 */
[----:B------:R-:W-:-:S07]  /*29350*/  F2FP.BF16.F32.PACK_AB R8, RZ, R8 ;  /* 0x00000008ff08723e */ /* 0x000fce00000010ff */
[----:B------:R0:W-:Y:S01]  /*29360*/  @P4 STG.E.U16 desc[UR36][R4.64+0x12], R8 ;  /* 0x0000120804004986 */ /* 0x0001e2000c101524 */
[----:B------:R-:W-:Y:S01]  /*29370*/  ISETP.GT.AND P4, PT, R0, 0x88, P3 ;  /* 0x000000880000780c */ /* 0x000fe20001f84270 */
[----:B0-----:R-:W-:Y:S02]  /*29380*/  FMUL R8, R10, R2 ;  /* 0x000000020a087220 */ /* 0x001fe40000400000 */
[----:B------:R-:W5:Y:S03]  /*29390*/  LDL.LU R10, [R1+0x1f8] ;  /* 0x0001f800010a7983 */ /* 0x000f660000300800 */
[----:B------:R-:W-:-:S07]  /*293a0*/  F2FP.BF16.F32.PACK_AB R8, RZ, R8 ;  /* 0x00000008ff08723e */ /* 0x000fce00000010ff */
[----:B------:R0:W-:Y:S02]  /*293b0*/  @P4 STG.E.U16 desc[UR36][R6.64+0x10], R8 ;  /* 0x0000100806004986 */ /* 0x0001e4000c101524 */
[----:B0-----:R-:W-:Y:S02]  /*293c0*/  FMUL R8, R9, R2 ;  /* 0x0000000209087220 */ /* 0x001fe40000400000 */
[----:B------:R-:W5:Y:S01]  /*293d0*/  LDL.LU R9, [R1+0x1fc] ;  /* 0x0001fc0001097983 */ /* 0x000f620000300800 */
[C---:B------:R-:W-:Y:S01]  /*293e0*/  ISETP.GT.AND P4, PT, R0.reuse, 0x88, P1 ;  /* 0x000000880000780c */ /* 0x040fe20000f84270 */
[----:B------:R-:W-:Y:S01]  /*293f0*/  USHF.L.U32 UR14, UR10, 0x8, URZ ;  /* 0x000000080a0e7899 */ /* 0x000fe2000800063f */
[----:B------:R-:W-:Y:S01]  /*29400*/  F2FP.BF16.F32.PACK_AB R8, RZ, R8 ;  /* 0x00000008ff08723e */ /* 0x000fe200000010ff */
[----:B------:R-:W-:Y:S01]  /*29410*/  USHF.L.U64.HI UR13, UR10, 0x8, UR11 ;  /* 0x000000080a0d7899 */ /* 0x000fe2000801020b */
[----:B------:R-:W-:Y:S01]  /*29420*/  ISETP.GT.AND P5, PT, R0, 0x100, P0 ;  /* 0x000001000000780c */ /* 0x000fe200007a4270 */
[----:B------:R-:W5:Y:S04]  /*29430*/  LDL.LU R23, [R1+0x1c0] ;  /* 0x0001c00001177983 */ /* 0x000f680000300800 */
[----:B------:R-:W5:Y:S04]  /*29440*/  LDL.LU R22, [R1+0x1c4] ;  /* 0x0001c40001167983 */ /* 0x000f680000300800 */
[----:B------:R0:W-:Y:S01]  /*29450*/  @P4 STG.E.U16 desc[UR36][R6.64+0x12], R8 ;  /* 0x0000120806004986 */ /* 0x0001e2000c101524 */
[----:B------:R-:W-:-:S03]  /*29460*/  IADD3 R4, P4, R4, UR14, RZ ;  /* 0x0000000e04047c10 */ /* 0x000fc6000ff9e0ff */
[----:B------:R-:W5:Y:S01]  /*29470*/  LDL.LU R19, [R1+0x1c8] ;  /* 0x0001c80001137983 */ /* 0x000f620000300800 */
[----:B------:R-:W-:Y:S01]  /*29480*/  IADD3.X R5, R5, UR13, RZ, P4, !PT ;  /* 0x0000000d05057c10 */ /* 0x000fe2000a7fe4ff */
[----:B0-----:R-:W-:Y:S01]  /*29490*/  FMUL R6, R234, R2 ;  /* 0x00000002ea067220 */ /* 0x001fe20000400000 */
[----:B------:R-:W-:-:S04]  /*294a0*/  ISETP.GT.AND P4, PT, R0, 0x100, P2 ;  /* 0x000001000000780c */ /* 0x000fc80001784270 */
[----:B------:R-:W-:-:S05]  /*294b0*/  F2FP.BF16.F32.PACK_AB R6, RZ, R6 ;  /* 0x00000006ff06723e */ /* 0x000fca00000010ff */
[----:B------:R0:W-:Y:S01]  /*294c0*/  @P5 STG.E.U16 desc[UR36][R4.64], R6 ;  /* 0x0000000604005986 */ /* 0x0001e2000c101524 */
[-C--:B------:R-:W-:Y:S01]  /*294d0*/  FMUL R7, R232, R2.reuse ;  /* 0x00000002e8077220 */ /* 0x080fe20000400000 */
[----:B------:R-:W-:Y:S01]  /*294e0*/  ISETP.GT.AND P5, PT, R0, 0x108, P0 ;  /* 0x000001080000780c */ /* 0x000fe200007a4270 */
[----:B0-----:R-:W-:-:S05]  /*294f0*/  FMUL R6, R233, R2 ;  /* 0x00000002e9067220 */ /* 0x001fca0000400000 */
[----:B------:R-:W-:Y:S02]  /*29500*/  F2FP.BF16.F32.PACK_AB R6, RZ, R6 ;  /* 0x00000006ff06723e */ /* 0x000fe400000010ff */
[----:B------:R-:W-:-:S03]  /*29510*/  F2FP.BF16.F32.PACK_AB R7, RZ, R7 ;  /* 0x00000007ff07723e */ /* 0x000fc600000010ff */
[----:B------:R0:W-:Y:S01]  /*29520*/  @P4 STG.E.U16 desc[UR36][R4.64+0x2], R6 ;  /* 0x0000020604004986 */ /* 0x0001e2000c101524 */
[----:B------:R-:W-:Y:S02]  /*29530*/  PRMT R8, R7, 0x7610, R8 ;  /* 0x0000761007087816 */ /* 0x000fe40000000008 */
[----:B0-----:R-:W-:-:S04]  /*29540*/  IADD3 R6, P4, R4, UR5, RZ ;  /* 0x0000000504067c10 */ /* 0x001fc8000ff9e0ff */
[----:B------:R-:W-:Y:S02]  /*29550*/  IADD3.X R7, R5, UR4, RZ, P4, !PT ;  /* 0x0000000405077c10 */ /* 0x000fe4000a7fe4ff */
[----:B------:R-:W-:-:S03]  /*29560*/  ISETP.GT.AND P4, PT, R0, 0x108, P2 ;  /* 0x000001080000780c */ /* 0x000fc60001784270 */
[----:B------:R2:W-:Y:S02]  /*29570*/  @P5 STG.E.U16 desc[UR36][R6.64], R8 ;  /* 0x0000000806005986 */ /* 0x0005e4000c101524 */
[----:B--2---:R-:W-:Y:S02]  /*29580*/  FMUL R8, R18, R2 ;  /* 0x0000000212087220 */ /* 0x004fe40000400000 */
[----:B------:R-:W2:Y:S03]  /*29590*/  LDL.LU R18, [R1+0x1cc] ;  /* 0x0001cc0001127983 */ /* 0x000ea60000300800 */
[----:B------:R-:W-:-:S05]  /*295a0*/  F2FP.BF16.F32.PACK_AB R8, RZ, R8 ;  /* 0x00000008ff08723e */ /* 0x000fca00000010ff */
[----:B------:R3:W-:Y:S02]  /*295b0*/  @P4 STG.E.U16 desc[UR36][R6.64+0x2], R8 ;  /* 0x0000020806004986 */ /* 0x0007e4000c101524 */
[----:B---3--:R-:W-:Y:S02]  /*295c0*/  FMUL R8, R17, R2 ;  /* 0x0000000211087220 */ /* 0x008fe40000400000 */
[----:B------:R-:W3:Y:S01]  /*295d0*/  LDL.LU R17, [R1+0x1d0] ;  /* 0x0001d00001117983 */ /* 0x000ee20000300800 */
[----:B------:R-:W-:Y:S02]  /*295e0*/  ISETP.GT.AND P4, PT, R0, 0x100, P3 ;  /* 0x000001000000780c */ /* 0x000fe40001f84270 */
[----:B------:R-:W-:-:S11]  /*295f0*/  F2FP.BF16.F32.PACK_AB R8, RZ, R8 ;  /* 0x00000008ff08723e */ /* 0x000fd600000010ff */
[----:B------:R4:W-:Y:S01]  /*29600*/  @P4 STG.E.U16 desc[UR36][R4.64+0x10], R8 ;  /* 0x0000100804004986 */ /* 0x0009e2000c101524 */
[----:B------:R-:W-:Y:S01]  /*29610*/  ISETP.GT.AND P4, PT, R0, 0x100, P1 ;  /* 0x000001000000780c */ /* 0x000fe20000f84270 */
[----:B----4-:R-:W-:-:S05]  /*29620*/  FMUL R8, R15, R2 ;  /* 0x000000020f087220 */ /* 0x010fca0000400000 */
[----:B------:R-:W-:-:S07]  /*29630*/  F2FP.BF16.F32.PACK_AB R8, RZ, R8 ;  /* 0x00000008ff08723e */ /* 0x000fce00000010ff */
[----:B------:R5:W-:Y:S01]  /*29640*/  @P4 STG.E.U16 desc[UR36][R4.64+0x12], R8 ;  /* 0x0000120804004986 */ /* 0x000be2000c101524 */
[----:B------:R-:W-:Y:S01]  /*29650*/  ISETP.GT.AND P4, PT, R0, 0x108, P3 ;  /* 0x000001080000780c */ /* 0x000fe20001f84270 */
[----:B-----5:R-:W-:-:S05]  /*29660*/  FMUL R8, R10, R2 ;  /* 0x000000020a087220 */ /* 0x020fca0000400000 */
[----:B------:R-:W-:-:S07]  /*29670*/  F2FP.BF16.F32.PACK_AB R8, RZ, R8 ;  /* 0x00000008ff08723e */ /* 0x000fce00000010ff */
[----:B------:R0:W-:Y:S02]  /*29680*/  @P4 STG.E.U16 desc[UR36][R6.64+0x10], R8 ;  /* 0x0000100806004986 */ /* 0x0001e4000c101524 */
[----:B0-----:R-:W-:Y:S02]  /*29690*/  FMUL R8, R9, R2 ;  /* 0x0000000209087220 */ /* 0x001fe40000400000 */
[----:B------:R-:W4:Y:S04]  /*296a0*/  LDL.LU R9, [R1+0x1d4] ;  /* 0x0001d40001097983 */ /* 0x000f280000300800 */
[----:B------:R-:W5:Y:S01]  /*296b0*/  LDL.LU R15, [R1+0x1d8] ;  /* 0x0001d800010f7983 */ /* 0x000f620000300800 */
[----:B------:R-:W-:-:S03]  /*296c0*/  ISETP.GT.AND P4, PT, R0, 0x108, P1 ;  /* 0x000001080000780c */ /* 0x000fc60000f84270 */
[----:B------:R-:W5:Y:S01]  /*296d0*/  LDL.LU R10, [R1+0x1dc] ;  /* 0x0001dc00010a7983 */ /* 0x000f620000300800 */
[----:B------:R-:W-:Y:S02]  /*296e0*/  F2FP.BF16.F32.PACK_AB R8, RZ, R8 ;  /* 0x00000008ff08723e */ /* 0x000fe400000010ff */
[----:B------:R-:W-:Y:S01]  /*296f0*/  ISETP.GT.AND P5, PT, R0, 0x180, P0 ;  /* 0x000001800000780c */ /* 0x000fe200007a4270 */
[----:B------:R-:W5:Y:S04]  /*29700*/  LDL.LU R235, [R1+0x1a0] ;  /* 0x0001a00001eb7983 */ /* 0x000f680000300800 */
[----:B------:R-:W5:Y:S04]  /*29710*/  LDL.LU R234, [R1+0x1a4] ;  /* 0x0001a40001ea7983 */ /* 0x000f680000300800 */
[----:B------:R0:W-:Y:S01]  /*29720*/  @P4 STG.E.U16 desc[UR36][R6.64+0x12], R8 ;  /* 0x0000120806004986 */ /* 0x0001e2000c101524 */
[----:B------:R-:W-:-:S03]  /*29730*/  IADD3 R4, P4, R4, UR14, RZ ;  /* 0x0000000e04047c10 */ /* 0x000fc6000ff9e0ff */
[----:B------:R-:W5:Y:S01]  /*29740*/  LDL.LU R233, [R1+0x1a8] ;  /* 0x0001a80001e97983 */ /* 0x000f620000300800 */
[----:B------:R-:W-:-:S03]  /*29750*/  IADD3.X R5, R5, UR13, RZ, P4, !PT ;  /* 0x0000000d05057c10 */ /* 0x000fc6000a7fe4ff */
[----:B------:R-:W5:Y:S01]  /*29760*/  LDL.LU R232, [R1+0x1ac] ;  /* 0x0001ac0001e87983 */ /* 0x000f620000300800 */
[----:B0-----:R-:W-:Y:S01]  /*29770*/  FMUL R6, R23, R2 ;  /* 0x0000000217067220 */ /* 0x001fe20000400000 */
[----:B------:R-:W-:Y:S02]  /*29780*/  ISETP.GT.AND P4, PT, R0, 0x180, P2 ;  /* 0x000001800000780c */ /* 0x000fe40001784270 */
[----:B------:R-:W5:Y:S02]  /*29790*/  LDL.LU R23, [R1+0x1b0] ;  /* 0x0001b00001177983 */ /* 0x000f640000300800 */
[----:B------:R-:W-:-:S05]  /*297a0*/  F2FP.BF16.F32.PACK_AB R6, RZ, R6 ;  /* 0x00000006ff06723e */ /* 0x000fca00000010ff */
[----:B------:R0:W-:Y:S01]  /*297b0*/  @P5 STG.E.U16 desc[UR36][R4.64], R6 ;  /* 0x0000000604005986 */ /* 0x0001e2000c101524 */
[-C--:B------:R-:W-:Y:S01]  /*297c0*/  FMUL R7, R19, R2.reuse ;  /* 0x0000000213077220 */ /* 0x080fe20000400000 */
[----:B------:R-:W-:Y:S01]  /*297d0*/  ISETP.GT.AND P0, PT, R0, 0x188, P0 ;  /* 0x000001880000780c */ /* 0x000fe20000704270 */
[----:B0-----:R-:W-:Y:S02]  /*297e0*/  FMUL R6, R22, R2 ;  /* 0x0000000216067220 */ /* 0x001fe40000400000 */
[----:B------:R-:W5:Y:S03]  /*297f0*/  LDL.LU R22, [R1+0x1b4] ;  /* 0x0001b40001167983 */ /* 0x000f660000300800 */
[----:B------:R-:W-:Y:S02]  /*29800*/  F2FP.BF16.F32.PACK_AB R6, RZ, R6 ;  /* 0x00000006ff06723e */ /* 0x000fe400000010ff */
[----:B------:R-:W-:-:S03]  /*29810*/  F2FP.BF16.F32.PACK_AB R7, RZ, R7 ;  /* 0x00000007ff07723e */ /* 0x000fc600000010ff */
[----:B------:R0:W-:Y:S01]  /*29820*/  @P4 STG.E.U16 desc[UR36][R4.64+0x2], R6 ;  /* 0x0000020604004986 */ /* 0x0001e2000c101524 */
[----:B------:R-:W-:Y:S02]  /*29830*/  PRMT R8, R7, 0x7610, R8 ;  /* 0x0000761007087816 */ /* 0x000fe40000000008 */
[----:B------:R-:W-:Y:S02]  /*29840*/  ISETP.GT.AND P2, PT, R0, 0x188, P2 ;  /* 0x000001880000780c */ /* 0x000fe40001744270 */
[----:B0-----:R-:W-:-:S04]  /*29850*/  IADD3 R6, P4, R4, UR5, RZ ;  /* 0x0000000504067c10 */ /* 0x001fc8000ff9e0ff */
[----:B------:R-:W-:-:S05]  /*29860*/  IADD3.X R7, R5, UR4, RZ, P4, !PT ;  /* 0x0000000405077c10 */ /* 0x000fca000a7fe4ff */
[----:B------:R2:W-:Y:S02]  /*29870*/  @P0 STG.E.U16 desc[UR36][R6.64], R8 ;  /* 0x0000000806000986 */ /* 0x0005e4000c101524 */
[----:B--2---:R-:W-:-:S05]  /*29880*/  FMUL R8, R18, R2 ;  /* 0x0000000212087220 */ /* 0x004fca0000400000 */
[----:B------:R-:W-:-:S05]  /*29890*/  F2FP.BF16.F32.PACK_AB R8, RZ, R8 ;  /* 0x00000008ff08723e */ /* 0x000fca00000010ff */
[----:B------:R3:W-:Y:S02]  /*298a0*/  @P2 STG.E.U16 desc[UR36][R6.64+0x2], R8 ;  /* 0x0000020806002986 */ /* 0x0007e4000c101524 */
[----:B---3--:R-:W-:Y:S02]  /*298b0*/  FMUL R8, R17, R2 ;  /* 0x0000000211087220 */ /* 0x008fe40000400000 */
[----:B------:R-:W2:Y:S01]  /*298c0*/  LDL.LU R17, [R1+0x1b8] ;  /* 0x0001b80001117983 */ /* 0x000ea20000300800 */
[C---:B------:R-:W-:Y:S02]  /*298d0*/  ISETP.GT.AND P0, PT, R0.reuse, 0x180, P3 ;  /* 0x000001800000780c */ /* 0x040fe40001f04270 */
[----:B------:R-:W-:Y:S02]  /*298e0*/  F2FP.BF16.F32.PACK_AB R8, RZ, R8 ;  /* 0x00000008ff08723e */ /* 0x000fe400000010ff */
[----:B------:R-:W-:-:S09]  /*298f0*/  ISETP.GT.AND P3, PT, R0, 0x188, P3 ;  /* 0x000001880000780c */ /* 0x000fd20001f64270 */
[----:B------:R5:W-:Y:S01]  /*29900*/  @P0 STG.E.U16 desc[UR36][R4.64+0x10], R8 ;  /* 0x0000100804000986 */ /* 0x000be2000c101524 */
[C---:B------:R-:W-:Y:S02]  /*29910*/  ISETP.GT.AND P0, PT, R0.reuse, 0x180, P1 ;  /* 0x000001800000780c */ /* 0x040fe40000f04270 */
[----:B------:R-:W-:Y:S02]  /*29920*/  ISETP.GT.AND P1, PT, R0, 0x188, P1 ;  /* 0x000001880000780c */ /* 0x000fe40000f24270 */
[----:B------:R-:W-:-:S04]  /*29930*/  ISETP.GT.AND P2, PT, R3, 0x11, PT ;  /* 0x000000110300780c */ /* 0x000fc80003f44270 */
[----:B------:R-:W-:Y:S01]  /*29940*/  ISETP.GT.AND P4, PT, R0, RZ, P2 ;  /* 0x000000ff0000720c */ /* 0x000fe20001784270 */
[----:B----4-:R-:W-:-:S05]  /*29950*/  FMUL R9, R9, R2 ;  /* 0x0000000209097220 */ /* 0x010fca0000400000 */
[----:B------:R-:W-:Y:S01]  /*29960*/  F2FP.BF16.F32.PACK_AB R9, RZ, R9 ;  /* 0x00000009ff09723e */ /* 0x000fe200000010ff */
[-C--:B-----5:R-:W-:Y:S02]  /*29970*/  FMUL R8, R15, R2.reuse ;  /* 0x000000020f087220 */ /* 0x0a0fe40000400000 */
[----:B------:R-:W3:Y:S01]  /*29980*/  LDL.LU R15, [R1+0x1bc] ;  /* 0x0001bc00010f7983 */ /* 0x000ee20000300800 */
[----:B------:R-:W-:Y:S01]  /*29990*/  PRMT R11, R9, 0x7610, R11 ;  /* 0x00007610090b7816 */ /* 0x000fe2000000000b */
[----:B------:R-:W-:Y:S01]  /*299a0*/  FMUL R10, R10, R2 ;  /* 0x000000020a0a7220 */ /* 0x000fe20000400000 */
[----:B------:R-:W-:Y:S01]  /*299b0*/  F2FP.BF16.F32.PACK_AB R8, RZ, R8 ;  /* 0x00000008ff08723e */ /* 0x000fe200000010ff */
[----:B------:R-:W4:Y:S04]  /*299c0*/  LDL.LU R19, [R1+0x180] ;  /* 0x0001800001137983 */ /* 0x000f280000300800 */
[----:B------:R0:W-:Y:S01]  /*299d0*/  @P0 STG.E.U16 desc[UR36][R4.64+0x12], R11 ;  /* 0x0000120b04000986 */ /* 0x0001e2000c101524 */
[----:B------:R-:W-:Y:S01]  /*299e0*/  F2FP.BF16.F32.PACK_AB R9, RZ, R10 ;  /* 0x0000000aff09723e */ /* 0x000fe200000010ff */
[----:B------:R-:W-:-:S02]  /*299f0*/  FMUL R10, R235, R2 ;  /* 0x00000002eb0a7220 */ /* 0x000fc40000400000 */
[----:B------:R-:W5:Y:S01]  /*29a00*/  LDL.LU R18, [R1+0x184] ;  /* 0x0001840001127983 */ /* 0x000f620000300800 */
[----:B0-----:R-:W-:Y:S02]  /*29a10*/  @P3 IMAD.MOV.U32 R4, RZ, RZ, R6 ;  /* 0x000000ffff043224 */ /* 0x001fe400078e0006 */
[----:B------:R-:W-:-:S05]  /*29a20*/  @P3 IMAD.MOV.U32 R5, RZ, RZ, R7 ;  /* 0x000000ffff053224 */ /* 0x000fca00078e0007 */
[----:B------:R0:W-:Y:S01]  /*29a30*/  @P3 STG.E.U16 desc[UR36][R4.64+0x10], R8 ;  /* 0x0000100804003986 */ /* 0x0001e2000c101524 */
[----:B------:R-:W-:-:S03]  /*29a40*/  ISETP.GT.AND P3, PT, R3, 0x10, PT ;  /* 0x000000100300780c */ /* 0x000fc60003f64270 */
[----:B------:R1:W-:Y:S01]  /*29a50*/  @P1 STG.E.U16 desc[UR36][R6.64+0x12], R9 ;  /* 0x0000120906001986 */ /* 0x0003e2000c101524 */
[C---:B------:R-:W-:Y:S02]  /*29a60*/  ISETP.GT.AND P1, PT, R0.reuse, RZ, P3 ;  /* 0x000000ff0000720c */ /* 0x040fe40001f24270 */
[C---:B------:R-:W-:Y:S02]  /*29a70*/  ISETP.GT.AND P5, PT, R0.reuse, 0x8, P3 ;  /* 0x000000080000780c */ /* 0x040fe40001fa4270 */
[----:B------:R-:W-:Y:S02]  /*29a80*/  ISETP.GT.AND P0, PT, R0, 0x8, P2 ;  /* 0x000000080000780c */ /* 0x000fe40001704270 */
[----:B0-----:R-:W-:Y:S01]  /*29a90*/  F2FP.BF16.F32.PACK_AB R4, RZ, R10 ;  /* 0x0000000aff04723e */ /* 0x001fe200000010ff */
[-C--:B------:R-:W-:Y:S01]  /*29aa0*/  FMUL R5, R233, R2.reuse ;  /* 0x00000002e9057220 */ /* 0x080fe20000400000 */
[-C--:B-1----:R-:W-:Y:S01]  /*29ab0*/  FMUL R6, R234, R2.reuse ;  /* 0x00000002ea067220 */ /* 0x082fe20000400000 */
[----:B------:R-:W-:Y:S01]  /*29ac0*/  FMUL R7, R232, R2 ;  /* 0x00000002e8077220 */ /* 0x000fe20000400000 */
[----:B------:R-:W-:-:S02]  /*29ad0*/  PRMT R8, R4, 0x7610, R8 ;  /* 0x0000761004087816 */ /* 0x000fc40000000008 */
[----:B------:R-:W-:Y:S02]  /*29ae0*/  F2FP.BF16.F32.PACK_AB R5, RZ, R5 ;  /* 0x00000005ff05723e */ /* 0x000fe400000010ff */
[----:B------:R-:W-:Y:S01]  /*29af0*/  F2FP.BF16.F32.PACK_AB R6, RZ, R6 ;  /* 0x00000006ff06723e */ /* 0x000fe200000010ff */
[----:B------:R-:W-:Y:S01]  /*29b00*/  @P1 STG.E.U16 desc[UR36][R12.64+0x20], R8 ;  /* 0x000020080c001986 */ /* 0x000fe2000c101524 */
[----:B------:R-:W-:-:S03]  /*29b10*/  F2FP.BF16.F32.PACK_AB R4, RZ, R7 ;  /* 0x00000007ff04723e */ /* 0x000fc600000010ff */
[----:B------:R-:W-:Y:S04]  /*29b20*/  @P4 STG.E.U16 desc[UR36][R12.64+0x22], R6 ;  /* 0x000022060c004986 */ /* 0x000fe8000c101524 */
[----:B------:R0:W-:Y:S04]  /*29b30*/  @P5 STG.E.U16 desc[UR36][R20.64+0x20], R5 ;  /* 0x0000200514005986 */ /* 0x0001e8000c101524 */
[----:B------:R1:W-:Y:S01]  /*29b40*/  @P0 STG.E.U16 desc[UR36][R20.64+0x22], R4 ;  /* 0x0000220414000986 */ /* 0x0003e2000c101524 */
[----:B0-----:R-:W-:-:S03]  /*29b50*/  FMUL R5, R23, R2 ;  /* 0x0000000217057220 */ /* 0x001fc60000400000 */
[----:B------:R-:W5:Y:S01]  /*29b60*/  LDL.LU R23, [R1+0x188] ;  /* 0x0001880001177983 */ /* 0x000f620000300800 */
[----:B-1----:R-:W-:-:S03]  /*29b70*/  FMUL R4, R22, R2 ;  /* 0x0000000216047220 */ /* 0x002fc60000400000 */
[----:B------:R-:W5:Y:S04]  /*29b80*/  LDL.LU R22, [R1+0x18c] ;  /* 0x00018c0001167983 */ /* 0x000f680000300800 */
[----:B------:R-:W5:Y:S04]  /*29b90*/  LDL.LU R234, [R1+0x190] ;  /* 0x0001900001ea7983 */ /* 0x000f680000300800 */
[----:B------:R-:W5:Y:S01]  /*29ba0*/  LDL.LU R233, [R1+0x194] ;  /* 0x0001940001e97983 */ /* 0x000f620000300800 */
[----:B------:R-:W-:-:S03]  /*29bb0*/  F2FP.BF16.F32.PACK_AB R5, RZ, R5 ;  /* 0x00000005ff05723e */ /* 0x000fc600000010ff */
[----:B------:R-:W5:Y:S01]  /*29bc0*/  LDL.LU R232, [R1+0x198] ;  /* 0x0001980001e87983 */ /* 0x000f620000300800 */
[----:B------:R-:W-:Y:S01]  /*29bd0*/  PRMT R7, R5, 0x7610, R7 ;  /* 0x0000761005077816 */ /* 0x000fe20000000007 */
[----:B--2---:R-:W-:Y:S02]  /*29be0*/  FMUL R5, R17, R2 ;  /* 0x0000000211057220 */ /* 0x004fe40000400000 */
[----:B------:R-:W2:Y:S01]  /*29bf0*/  LDL.LU R17, [R1+0x19c] ;  /* 0x00019c0001117983 */ /* 0x000ea20000300800 */
[C---:B------:R-:W-:Y:S02]  /*29c00*/  ISETP.GT.AND P0, PT, R3.reuse, 0x19, PT ;  /* 0x000000190300780c */ /* 0x040fe40003f04270 */
[----:B------:R-:W-:Y:S01]  /*29c10*/  ISETP.GT.AND P1, PT, R3, 0x18, PT ;  /* 0x000000180300780c */ /* 0x000fe20003f24270 */
[----:B------:R-:W2:Y:S01]  /*29c20*/  LDL.LU R14, [R1+0x164] ;  /* 0x00016400010e7983 */ /* 0x000ea20000300800 */
[C---:B------:R-:W-:Y:S02]  /*29c30*/  ISETP.GT.AND P4, PT, R0.reuse, RZ, P0 ;  /* 0x000000ff0000720c */ /* 0x040fe40000784270 */
[----:B------:R-:W-:-:S02]  /*29c40*/  ISETP.GT.AND P5, PT, R0, RZ, P1 ;  /* 0x000000ff0000720c */ /* 0x000fc40000fa4270 */
[----:B------:R-:W-:-:S04]  /*29c50*/  F2FP.BF16.F32.PACK_AB R4, RZ, R4 ;  /* 0x00000004ff04723e */ /* 0x000fc800000010ff */
[----:B------:R-:W-:-:S05]  /*29c60*/  PRMT R6, R4, 0x7610, R6 ;  /* 0x0000761004067816 */ /* 0x000fca0000000006 */
[----:B------:R0:W-:Y:S01]  /*29c70*/  @P4 STG.E.U16 desc[UR36][R12.64+0x32], R6 ;  /* 0x000032060c004986 */ /* 0x0001e2000c101524 */
[----:B------:R-:W-:-:S03]  /*29c80*/  ISETP.GT.AND P4, PT, R0, 0x8, P0 ;  /* 0x000000080000780c */ /* 0x000fc60000784270 */
[----:B------:R4:W-:Y:S01]  /*29c90*/  @P5 STG.E.U16 desc[UR36][R12.64+0x30], R7 ;  /* 0x000030070c005986 */ /* 0x0009e2000c101524 */
[----:B------:R-:W-:Y:S02]  /*29ca0*/  ISETP.GT.AND P5, PT, R0, 0x8, P1 ;  /* 0x000000080000780c */ /* 0x000fe40000fa4270 */
[----:B------:R-:W-:-:S04]  /*29cb0*/  F2FP.BF16.F32.PACK_AB R5, RZ, R5 ;  /* 0x00000005ff05723e */ /* 0x000fc800000010ff */
[----:B0-----:R-:W-:-:S07]  /*29cc0*/  PRMT R6, R5, 0x7610, R6 ;  /* 0x0000761005067816 */ /* 0x001fce0000000006 */
[----:B------:R5:W-:Y:S01]  /*29cd0*/  @P5 STG.E.U16 desc[UR36][R20.64+0x30], R6 ;  /* 0x0000300614005986 */ /* 0x000be2000c101524 */
[----:B------:R-:W-:Y:S01]  /*29ce0*/  ISETP.GT.AND P5, PT, R0, 0x80, P2 ;  /* 0x000000800000780c */ /* 0x000fe200017a4270 */
[----:B---3--:R-:W-:Y:S02]  /*29cf0*/  FMUL R4, R15, R2 ;  /* 0x000000020f047220 */ /* 0x008fe40000400000 */
[----:B------:R-:W3:Y:S03]  /*29d00*/  LDL.LU R15, [R1+0x168] ;  /* 0x00016800010f7983 */ /* 0x000ee60000300800 */
[----:B------:R-:W-:-:S04]  /*29d10*/  F2FP.BF16.F32.PACK_AB R4, RZ, R4 ;  /* 0x00000004ff04723e */ /* 0x000fc800000010ff */
[----:B------:R-:W-:Y:S01]  /*29d20*/  PRMT R5, R4, 0x7610, R5 ;  /* 0x0000761004057816 */ /* 0x000fe20000000005 */
[----:B------:R-:W-:-:S04]  /*29d30*/  IMAD.U32 R4, RZ, RZ, UR10 ;  /* 0x0000000aff047e24 */ /* 0x000fc8000f8e00ff */
[----:B------:R0:W-:Y:S01]  /*29d40*/  @P4 STG.E.U16 desc[UR36][R20.64+0x32], R5 ;  /* 0x0000320514004986 */ /* 0x0001e2000c101524 */
[----:B------:R-:W-:Y:S01]  /*29d50*/  ISETP.GT.AND P4, PT, R0, 0x80, P3 ;  /* 0x000000800000780c */ /* 0x000fe20001f84270 */
[-C--:B----4-:R-:W-:Y:S01]  /*29d60*/  FMUL R7, R19, R2.reuse ;  /* 0x0000000213077220 */ /* 0x090fe20000400000 */
[----:B-----5:R-:W-:-:S04]  /*29d70*/  FMUL R6, R18, R2 ;  /* 0x0000000212067220 */ /* 0x020fc80000400000 */
[----:B------:R-:W-:Y:S01]  /*29d80*/  F2FP.BF16.F32.PACK_AB R7, RZ, R7 ;  /* 0x00000007ff07723e */ /* 0x000fe200000010ff */
[----:B0-----:R-:W-:Y:S01]  /*29d90*/  IMAD.WIDE.U32 R4, R4, 0xf0, R20 ;  /* 0x000000f004047825 */ /* 0x001fe200078e0014 */
[----:B------:R-:W-:-:S03]  /*29da0*/  F2FP.BF16.F32.PACK_AB R6, RZ, R6 ;  /* 0x00000006ff06723e */ /* 0x000fc600000010ff */
[----:B------:R-:W-:Y:S01]  /*29db0*/  VIADD R9, R5, UR7 ;  /* 0x0000000705097c36 */ /* 0x000fe20008000000 */
[----:B------:R-:W-:-:S05]  /*29dc0*/  MOV R8, R4 ;  /* 0x0000000400087202 */ /* 0x000fca0000000f00 */
[----:B------:R-:W-:Y:S01]  /*29dd0*/  @P4 STG.E.U16 desc[UR36][R8.64+0x20], R7 ;  /* 0x0000200708004986 */ /* 0x000fe2000c101524 */
[----:B------:R-:W-:-:S03]  /*29de0*/  IADD3 R18, P4, R4, UR5, RZ ;  /* 0x0000000504127c10 */ /* 0x000fc6000ff9e0ff */
[----:B------:R0:W-:Y:S01]  /*29df0*/  @P5 STG.E.U16 desc[UR36][R8.64+0x22], R6 ;  /* 0x0000220608005986 */ /* 0x0001e2000c101524 */
[C---:B------:R-:W-:Y:S02]  /*29e00*/  ISETP.GT.AND P5, PT, R0.reuse, 0x88, P3 ;  /* 0x000000880000780c */ /* 0x040fe40001fa4270 */
[----:B------:R-:W-:Y:S02]  /*29e10*/  IADD3.X R19, R9, UR4, RZ, P4, !PT ;  /* 0x0000000409137c10 */ /* 0x000fe4000a7fe4ff */
[----:B------:R-:W-:Y:S01]  /*29e20*/  ISETP.GT.AND P4, PT, R0, 0x88, P2 ;  /* 0x000000880000780c */ /* 0x000fe20001784270 */
[-C--:B0-----:R-:W-:Y:S01]  /*29e30*/  FMUL R6, R23, R2.reuse ;  /* 0x0000000217067220 */ /* 0x081fe20000400000 */
[----:B------:R-:W-:-:S04]  /*29e40*/  FMUL R5, R22, R2 ;  /* 0x0000000216057220 */ /* 0x000fc80000400000 */
[----:B------:R-:W-:Y:S01]  /*29e50*/  F2FP.BF16.F32.PACK_AB R6, RZ, R6 ;  /* 0x00000006ff06723e */ /* 0x000fe200000010ff */
[----:B------:R-:W-:Y:S01]  /*29e60*/  IMAD.U32 R22, RZ, RZ, UR5 ;  /* 0x00000005ff167e24 */ /* 0x000fe2000f8e00ff */
[----:B------:R-:W-:-:S03]  /*29e70*/  F2FP.BF16.F32.PACK_AB R5, RZ, R5 ;  /* 0x00000005ff05723e */ /* 0x000fc600000010ff */
[----:B------:R0:W-:Y:S01]  /*29e80*/  @P5 STG.E.U16 desc[UR36][R18.64+0x20], R6 ;  /* 0x0000200612005986 */ /* 0x0001e2000c101524 */
[----:B------:R-:W-:Y:S01]  /*29e90*/  IADD3 R4, P5, R4, UR14, RZ ;  /* 0x0000000e04047c10 */ /* 0x000fe2000ffbe0ff */
[----:B------:R-:W-:Y:S02]  /*29ea0*/  FMUL R7, R234, R2 ;  /* 0x00000002ea077220 */ /* 0x000fe40000400000 */
[----:B------:R1:W-:Y:S01]  /*29eb0*/  @P4 STG.E.U16 desc[UR36][R18.64+0x22], R5 ;  /* 0x0000220512004986 */ /* 0x0003e2000c101524 */
[----:B0-----:R-:W-:Y:S01]  /*29ec0*/  IMAD.U32 R6, RZ, RZ, UR4 ;  /* 0x00000004ff067e24 */ /* 0x001fe2000f8e00ff */
[----:B-1----:R-:W-:Y:S02]  /*29ed0*/  IADD3.X R5, R9, UR13, RZ, P5, !PT ;  /* 0x0000000d09057c10 */ /* 0x002fe4000affe4ff */
[----:B------:R-:W-:Y:S02]  /*29ee0*/  IADD3 R22, P4, P5, R22, UR14, R4 ;  /* 0x0000000e16167c10 */ /* 0x000fe4000fd9e004 */
[----:B------:R-:W-:-:S02]  /*29ef0*/  F2FP.BF16.F32.PACK_AB R7, RZ, R7 ;  /* 0x00000007ff07723e */ /* 0x000fc400000010ff */
[----:B------:R-:W-:Y:S01]  /*29f00*/  IADD3.X R23, R6, UR13, R5, P4, P5 ;  /* 0x0000000d06177c10 */ /* 0x000fe2000a7ea405 */
[-C--:B------:R-:W-:Y:S01]  /*29f10*/  FMUL R6, R233, R2.reuse ;  /* 0x00000002e9067220 */ /* 0x080fe20000400000 */
[----:B------:R-:W-:Y:S02]  /*29f20*/  ISETP.GT.AND P5, PT, R0, 0x80, P0 ;  /* 0x000000800000780c */ /* 0x000fe400007a4270 */
[----:B------:R-:W-:Y:S01]  /*29f30*/  PRMT R11, R7, 0x7610, R11 ;  /* 0x00007610070b7816 */ /* 0x000fe2000000000b */
[----:B------:R-:W-:Y:S01]  /*29f40*/  FMUL R7, R232, R2 ;  /* 0x00000002e8077220 */ /* 0x000fe20000400000 */
[----:B------:R-:W-:-:S04]  /*29f50*/  F2FP.BF16.F32.PACK_AB R6, RZ, R6 ;  /* 0x00000006ff06723e */ /* 0x000fc800000010ff */
[----:B------:R-:W-:Y:S02]  /*29f60*/  PRMT R10, R6, 0x7610, R10 ;  /* 0x00007610060a7816 */ /* 0x000fe4000000000a */
[----:B------:R-:W-:-:S03]  /*29f70*/  F2FP.BF16.F32.PACK_AB R7, RZ, R7 ;  /* 0x00000007ff07723e */ /* 0x000fc600000010ff */
[----:B------:R0:W-:Y:S02]  /*29f80*/  @P5 STG.E.U16 desc[UR36][R8.64+0x32], R10 ;  /* 0x0000320a08005986 */ /* 0x0001e4000c101524 */
[----:B0-----:R-:W-:Y:S01]  /*29f90*/  PRMT R10, R7, 0x7610, R10 ;  /* 0x00007610070a7816 */ /* 0x001fe2000000000a */
[----:B--2---:R-:W-:Y:S02]  /*29fa0*/  FMUL R6, R17, R2 ;  /* 0x0000000211067220 */ /* 0x004fe40000400000 */
[----:B------:R-:W2:Y:S04]  /*29fb0*/  LDL.LU R17, [R1+0x148] ;  /* 0x0001480001117983 */ /* 0x000ea80000300800 */
[----:B------:R-:W4:Y:S04]  /*29fc0*/  LDL.LU R235, [R1+0x14c] ;  /* 0x00014c0001eb7983 */ /* 0x000f280000300800 */
[----:B------:R-:W5:Y:S04]  /*29fd0*/  LDL.LU R234, [R1+0x150] ;  /* 0x0001500001ea7983 */ /* 0x000f680000300800 */
[----:B------:R-:W5:Y:S04]  /*29fe0*/  LDL.LU R233, [R1+0x154] ;  /* 0x0001540001e97983 */ /* 0x000f680000300800 */
[----:B------:R-:W5:Y:S04]  /*29ff0*/  LDL.LU R232, [R1+0x158] ;  /* 0x0001580001e87983 */ /* 0x000f680000300800 */
[----:B------:R-:W3:Y:S01]  /*2a000*/  LDL.LU R7, [R1+0x160] ;  /* 0x0001600001077983 */ /* 0x000ee20000300800 */
[----:B------:R-:W-:-:S13]  /*2a010*/  ISETP.GT.AND P4, PT, R0, 0x80, P1 ;  /* 0x000000800000780c */ /* 0x000fda0000f84270 */
[----:B------:R-:W-:Y:S01]  /*2a020*/  @P4 STG.E.U16 desc[UR36][R8.64+0x30], R11 ;  /* 0x0000300b08004986 */ /* 0x000fe2000c101524 */
[C---:B------:R-:W-:Y:S02]  /*2a030*/  ISETP.GT.AND P4, PT, R0.reuse, 0x88, P1 ;  /* 0x000000880000780c */ /* 0x040fe40000f84270 */
[----:B------:R-:W-:Y:S02]  /*2a040*/  ISETP.GT.AND P5, PT, R0, 0x88, P0 ;  /* 0x000000880000780c */ /* 0x000fe400007a4270 */
[----:B------:R-:W-:-:S09]  /*2a050*/  F2FP.BF16.F32.PACK_AB R6, RZ, R6 ;  /* 0x00000006ff06723e */ /* 0x000fd200000010ff */
[----:B------:R0:W-:Y:S01]  /*2a060*/  @P4 STG.E.U16 desc[UR36][R18.64+0x30], R10 ;  /* 0x0000300a12004986 */ /* 0x0001e2000c101524 */
[----:B------:R-:W-:-:S03]  /*2a070*/  ISETP.GT.AND P4, PT, R0, 0x100, P3 ;  /* 0x000001000000780c */ /* 0x000fc60001f84270 */
[----:B------:R-:W-:Y:S01]  /*2a080*/  @P5 STG.E.U16 desc[UR36][R18.64+0x32], R6 ;  /* 0x0000320612005986 */ /* 0x000fe2000c101524 */
[----:B---3--:R-:W-:-:S05]  /*2a090*/  FMUL R7, R7, R2 ;  /* 0x0000000207077220 */ /* 0x008fca0000400000 */
[----:B------:R-:W-:-:S04]  /*2a0a0*/  F2FP.BF16.F32.PACK_AB R7, RZ, R7 ;  /* 0x00000007ff07723e */ /* 0x000fc800000010ff */
[----:B0-----:R-:W-:-:S05]  /*2a0b0*/  PRMT R10, R7, 0x7610, R10 ;  /* 0x00007610070a7816 */ /* 0x001fca000000000a */
[----:B------:R0:W-:Y:S04]  /*2a0c0*/  @P4 STG.E.U16 desc[UR36][R4.64+0x20], R10 ;  /* 0x0000200a04004986 */ /* 0x0001e8000c101524 */
[----:B0-----:R-:W3:Y:S01]  /*2a0d0*/  LDL.LU R10, [R1+0x16c] ;  /* 0x00016c00010a7983 */ /* 0x001ee20000300800 */
[----:B------:R-:W-:Y:S01]  /*2a0e0*/  FMUL R6, R14, R2 ;  /* 0x000000020e067220 */ /* 0x000fe20000400000 */
[----:B------:R-:W-:-:S04]  /*2a0f0*/  ISETP.GT.AND P5, PT, R0, 0x100, P2 ;  /* 0x000001000000780c */ /* 0x000fc800017a4270 */
[----:B------:R-:W-:Y:S02]  /*2a100*/  F2FP.BF16.F32.PACK_AB R6, RZ, R6 ;  /* 0x00000006ff06723e */ /* 0x000fe400000010ff */
[----:B------:R-:W-:Y:S02]  /*2a110*/  ISETP.GT.AND P4, PT, R0, 0x108, P3 ;  /* 0x000001080000780c */ /* 0x000fe40001f84270 */
[----:B------:R-:W-:Y:S01]  /*2a120*/  PRMT R7, R6, 0x7610, R7 ;  /* 0x0000761006077816 */ /* 0x000fe20000000007 */
[----:B------:R-:W-:-:S04]  /*2a130*/  FMUL R6, R15, R2 ;  /* 0x000000020f067220 */ /* 0x000fc80000400000 */
[----:B------:R-:W-:Y:S01]  /*2a140*/  @P5 STG.E.U16 desc[UR36][R4.64+0x22], R7 ;  /* 0x0000220704005986 */ /* 0x000fe2000c101524 */
[----:B------:R-:W-:Y:S02]  /*2a150*/  IADD3 R14, P5, R4, UR5, RZ ;  /* 0x00000005040e7c10 */ /* 0x000fe4000ffbe0ff */
[----:B------:R-:W-:Y:S02]  /*2a160*/  F2FP.BF16.F32.PACK_AB R6, RZ, R6 ;  /* 0x00000006ff06723e */ /* 0x000fe400000010ff */
[----:B------:R-:W-:Y:S02]  /*2a170*/  IADD3.X R15, R5, UR4, RZ, P5, !PT ;  /* 0x00000004050f7c10 */ /* 0x000fe4000affe4ff */
[----:B------:R-:W-:-:S03]  /*2a180*/  ISETP.GT.AND P5, PT, R0, 0x108, P2 ;  /* 0x000001080000780c */ /* 0x000fc600017a4270 */
[----:B------:R0:W-:Y:S02]  /*2a190*/  @P4 STG.E.U16 desc[UR36][R14.64+0x20], R6 ;  /* 0x000020060e004986 */ /* 0x0001e4000c101524 */
[----:B0-----:R-:W-:-:S04]  /*2a1a0*/  IADD3 R6, P4, R4, UR5, RZ ;  /* 0x0000000504067c10 */ /* 0x001fc8000ff9e0ff */
[----:B------:R-:W-:Y:S01]  /*2a1b0*/  IADD3.X R7, R5, UR4, RZ, P4, !PT ;  /* 0x0000000405077c10 */ /* 0x000fe2000a7fe4ff */
[----:B---3--:R-:W-:-:S05]  /*2a1c0*/  FMUL R10, R10, R2 ;  /* 0x000000020a0a7220 */ /* 0x008fca0000400000 */
[----:B------:R-:W-:-:S04]  /*2a1d0*/  F2FP.BF16.F32.PACK_AB R10, RZ, R10 ;  /* 0x0000000aff0a723e */ /* 0x000fc800000010ff */
[----:B------:R-:W-:Y:S02]  /*2a1e0*/  PRMT R11, R10, 0x7610, R11 ;  /* 0x000076100a0b7816 */ /* 0x000fe4000000000b */
[----:B------:R-:W3:Y:S04]  /*2a1f0*/  LDL.LU R10, [R1+0x170] ;  /* 0x00017000010a7983 */ /* 0x000ee80000300800 */
[----:B------:R0:W-:Y:S04]  /*2a200*/  @P5 STG.E.U16 desc[UR36][R6.64+0x22], R11 ;  /* 0x0000220b06005986 */ /* 0x0001e8000c101524 */
[----:B0-----:R-:W2:Y:S01]  /*2a210*/  LDL.LU R6, [R1+0x174] ;  /* 0x0001740001067983 */ /* 0x001ea20000300800 */
[----:B------:R-:W-:-:S02]  /*2a220*/  ISETP.GT.AND P4, PT, R0, 0x100, P1 ;  /* 0x000001000000780c */ /* 0x000fc40000f84270 */
[----:B------:R-:W-:Y:S01]  /*2a230*/  ISETP.GT.AND P5, PT, R0, 0x100, P0 ;  /* 0x000001000000780c */ /* 0x000fe200007a4270 */
[----:B---3--:R-:W-:-:S05]  /*2a240*/  FMUL R10, R10, R2 ;  /* 0x000000020a0a7220 */ /* 0x008fca0000400000 */
[----:B------:R-:W-:-:S04]  /*2a250*/  F2FP.BF16.F32.PACK_AB R7, RZ, R10 ;  /* 0x0000000aff07723e */ /* 0x000fc800000010ff */
[----:B------:R-:W-:Y:S02]  /*2a260*/  PRMT R11, R7, 0x7610, R11 ;  /* 0x00007610070b7816 */ /* 0x000fe4000000000b */
[----:B------:R-:W3:Y:S01]  /*2a270*/  LDL.LU R7, [R1+0x178] ;  /* 0x0001780001077983 */ /* 0x000ee20000300800 */
[----:B--2---:R-:W-:-:S05]  /*2a280*/  FMUL R6, R6, R2 ;  /* 0x0000000206067220 */ /* 0x004fca0000400000 */
[----:B------:R-:W-:-:S04]  /*2a290*/  F2FP.BF16.F32.PACK_AB R6, RZ, R6 ;  /* 0x00000006ff06723e */ /* 0x000fc800000010ff */
[----:B------:R-:W-:Y:S02]  /*2a2a0*/  PRMT R10, R6, 0x7610, R10 ;  /* 0x00007610060a7816 */ /* 0x000fe4000000000a */
[----:B------:R-:W2:Y:S04]  /*2a2b0*/  LDL.LU R6, [R1+0x17c] ;  /* 0x00017c0001067983 */ /* 0x000ea80000300800 */
[----:B------:R0:W-:Y:S04]  /*2a2c0*/  @P4 STG.E.U16 desc[UR36][R4.64+0x30], R11 ;  /* 0x0000300b04004986 */ /* 0x0001e8000c101524 */
[----:B------:R1:W-:Y:S04]  /*2a2d0*/  @P5 STG.E.U16 desc[UR36][R4.64+0x32], R10 ;  /* 0x0000320a04005986 */ /* 0x0003e8000c101524 */
[----:B0-----:R-:W2:Y:S04]  /*2a2e0*/  LDL.LU R11, [R1+0x144] ;  /* 0x00014400010b7983 */ /* 0x001ea80000300800 */
[----:B-1----:R-:W2:Y:S01]  /*2a2f0*/  LDL.LU R10, [R1+0x140] ;  /* 0x00014000010a7983 */ /* 0x002ea20000300800 */
[----:B------:R-:W-:-:S02]  /*2a300*/  ISETP.GT.AND P4, PT, R0, 0x108, P1 ;  /* 0x000001080000780c */ /* 0x000fc40000f84270 */
[----:B------:R-:W-:Y:S01]  /*2a310*/  ISETP.GT.AND P5, PT, R0, 0x108, P0 ;  /* 0x000001080000780c */ /* 0x000fe200007a4270 */
[----:B------:R-:W-:-:S05]  /*2a320*/  FMUL R17, R17, R2 ;  /* 0x0000000211117220 */ /* 0x000fca0000400000 */
[----:B------:R-:W-:-:S04]  /*2a330*/  F2FP.BF16.F32.PACK_AB R17, RZ, R17 ;  /* 0x00000011ff11723e */ /* 0x000fc800000010ff */
[----:B------:R-:W-:Y:S01]  /*2a340*/  PRMT R236, R17, 0x7610, R236 ;  /* 0x0000761011ec7816 */ /* 0x000fe200000000ec */
[-C--:B----4-:R-:W-:Y:S01]  /*2a350*/  FMUL R235, R235, R2.reuse ;  /* 0x00000002ebeb7220 */ /* 0x090fe20000400000 */
[----:B------:R-:W4:Y:S01]  /*2a360*/  LDL.LU R17, [R1+0x15c] ;  /* 0x00015c0001117983 */ /* 0x000f220000300800 */
[-C--:B-----5:R-:W-:Y:S01]  /*2a370*/  FMUL R234, R234, R2.reuse ;  /* 0x00000002eaea7220 */ /* 0x0a0fe20000400000 */
[-C--:B------:R-:W-:Y:S01]  /*2a380*/  FMUL R233, R233, R2.reuse ;  /* 0x00000002e9e97220 */ /* 0x080fe20000400000 */
[----:B------:R-:W-:Y:S01]  /*2a390*/  FMUL R232, R232, R2 ;  /* 0x00000002e8e87220 */ /* 0x000fe20000400000 */
[----:B------:R-:W-:Y:S02]  /*2a3a0*/  F2FP.BF16.F32.PACK_AB R235, RZ, R235 ;  /* 0x000000ebffeb723e */ /* 0x000fe400000010ff */
[----:B------:R-:W-:Y:S02]  /*2a3b0*/  F2FP.BF16.F32.PACK_AB R234, RZ, R234 ;  /* 0x000000eaffea723e */ /* 0x000fe400000010ff */
[----:B------:R-:W-:-:S02]  /*2a3c0*/  F2FP.BF16.F32.PACK_AB R233, RZ, R233 ;  /* 0x000000e9ffe9723e */ /* 0x000fc400000010ff */
[----:B------:R-:W-:Y:S01]  /*2a3d0*/  F2FP.BF16.F32.PACK_AB R232, RZ, R232 ;  /* 0x000000e8ffe8723e */ /* 0x000fe200000010ff */
[----:B---3--:R-:W-:-:S05]  /*2a3e0*/  FMUL R7, R7, R2 ;  /* 0x0000000207077220 */ /* 0x008fca0000400000 */
[----:B------:R-:W-:-:S05]  /*2a3f0*/  F2FP.BF16.F32.PACK_AB R7, RZ, R7 ;  /* 0x00000007ff07723e */ /* 0x000fca00000010ff */
[----:B------:R-:W-:Y:S01]  /*2a400*/  @P4 STG.E.U16 desc[UR36][R14.64+0x30], R7 ;  /* 0x000030070e004986 */ /* 0x000fe2000c101524 */
[----:B--2---:R-:W-:Y:S01]  /*2a410*/  FMUL R6, R6, R2 ;  /* 0x0000000206067220 */ /* 0x004fe20000400000 */
[----:B------:R-:W-:-:S04]  /*2a420*/  ISETP.GT.AND P4, PT, R0, 0x180, P3 ;  /* 0x000001800000780c */ /* 0x000fc80001f84270 */
[----:B------:R-:W-:-:S05]  /*2a430*/  F2FP.BF16.F32.PACK_AB R6, RZ, R6 ;  /* 0x00000006ff06723e */ /* 0x000fca00000010ff */
[----:B------:R0:W-:Y:S01]  /*2a440*/  @P5 STG.E.U16 desc[UR36][R14.64+0x32], R6 ;  /* 0x000032060e005986 */ /* 0x0001e2000c101524 */
[----:B------:R-:W-:Y:S01]  /*2a450*/  FMUL R10, R10, R2 ;  /* 0x000000020a0a7220 */ /* 0x000fe20000400000 */
[----:B0-----:R-:W-:-:S04]  /*2a460*/  IADD3 R6, P5, R4, UR14, RZ ;  /* 0x0000000e04067c10 */ /* 0x001fc8000ffbe0ff */
[----:B------:R-:W-:Y:S02]  /*2a470*/  F2FP.BF16.F32.PACK_AB R10, RZ, R10 ;  /* 0x0000000aff0a723e */ /* 0x000fe400000010ff */
[----:B------:R-:W-:Y:S01]  /*2a480*/  IADD3.X R7, R5, UR13, RZ, P5, !PT ;  /* 0x0000000d05077c10 */ /* 0x000fe2000affe4ff */
[----:B------:R-:W-:Y:S01]  /*2a490*/  FMUL R11, R11, R2 ;  /* 0x000000020b0b7220 */ /* 0x000fe20000400000 */
[----:B------:R-:W-:-:S03]  /*2a4a0*/  ISETP.GT.AND P3, PT, R0, 0x188, P3 ;  /* 0x000001880000780c */ /* 0x000fc60001f64270 */
[----:B------:R0:W-:Y:S01]  /*2a4b0*/  @P4 STG.E.U16 desc[UR36][R6.64+0x20], R10 ;  /* 0x0000200a06004986 */ /* 0x0001e2000c101524 */
[----:B------:R-:W-:Y:S02]  /*2a4c0*/  ISETP.GT.AND P4, PT, R0, 0x180, P2 ;  /* 0x000001800000780c */ /* 0x000fe40001784270 */
[----:B------:R-:W-:-:S04]  /*2a4d0*/  F2FP.BF16.F32.PACK_AB R11, RZ, R11 ;  /* 0x0000000bff0b723e */ /* 0x000fc800000010ff */
[----:B------:R-:W-:Y:S02]  /*2a4e0*/  PRMT R237, R11, 0x7610, R237 ;  /* 0x000076100bed7816 */ /* 0x000fe400000000ed */
[----:B0-----:R-:W-:Y:S02]  /*2a4f0*/  IADD3 R10, P5, R6, UR5, RZ ;  /* 0x00000005060a7c10 */ /* 0x001fe4000ffbe0ff */
[C---:B------:R-:W-:Y:S02]  /*2a500*/  ISETP.GT.AND P2, PT, R0.reuse, 0x188, P2 ;  /* 0x000001880000780c */ /* 0x040fe40001744270 */
[----:B------:R-:W-:Y:S01]  /*2a510*/  IADD3.X R11, R7, UR4, RZ, P5, !PT ;  /* 0x00000004070b7c10 */ /* 0x000fe2000affe4ff */
[----:B------:R-:W-:Y:S01]  /*2a520*/  @P4 STG.E.U16 desc[UR36][R6.64+0x22], R237 ;  /* 0x000022ed06004986 */ /* 0x000fe2000c101524 */
[----:B------:R-:W-:-:S03]  /*2a530*/  ISETP.GT.AND P4, PT, R0, 0x180, P1 ;  /* 0x000001800000780c */ /* 0x000fc60000f84270 */
[----:B------:R-:W-:Y:S01]  /*2a540*/  @P3 STG.E.U16 desc[UR36][R10.64+0x20], R236 ;  /* 0x000020ec0a003986 */ /* 0x000fe2000c101524 */
[C---:B------:R-:W-:Y:S02]  /*2a550*/  ISETP.GT.AND P3, PT, R0.reuse, 0x180, P0 ;  /* 0x000001800000780c */ /* 0x040fe40000764270 */
[----:B------:R-:W-:-:S03]  /*2a560*/  ISETP.GT.AND P1, PT, R0, 0x188, P1 ;  /* 0x000001880000780c */ /* 0x000fc60000f24270 */
[----:B------:R0:W-:Y:S04]  /*2a570*/  @P2 STG.E.U16 desc[UR36][R22.64+0x22], R235 ;  /* 0x000022eb16002986 */ /* 0x0001e8000c101524 */
[----:B------:R1:W-:Y:S04]  /*2a580*/  @P4 STG.E.U16 desc[UR36][R6.64+0x30], R234 ;  /* 0x000030ea06004986 */ /* 0x0003e8000c101524 */
[----:B------:R2:W-:Y:S04]  /*2a590*/  @P3 STG.E.U16 desc[UR36][R6.64+0x32], R233 ;  /* 0x000032e906003986 */ /* 0x0005e8000c101524 */
[----:B0-----:R-:W3:Y:S04]  /*2a5a0*/  LDL.LU R23, [R1+0x124] ;  /* 0x0001240001177983 */ /* 0x001ee80000300800 */
[----:B------:R-:W5:Y:S04]  /*2a5b0*/  LDL.LU R22, [R1+0x128] ;  /* 0x0001280001167983 */ /* 0x000f680000300800 */
[----:B------:R-:W5:Y:S04]  /*2a5c0*/  LDL.LU R235, [R1+0x13c] ;  /* 0x00013c0001eb7983 */ /* 0x000f680000300800 */
[----:B-1----:R-:W5:Y:S04]  /*2a5d0*/  LDL.LU R234, [R1+0x138] ;  /* 0x0001380001ea7983 */ /* 0x002f680000300800 */
[----:B--2---:R-:W2:Y:S04]  /*2a5e0*/  LDL.LU R233, [R1+0x134] ;  /* 0x0001340001e97983 */ /* 0x004ea80000300800 */
[----:B------:R0:W-:Y:S04]  /*2a5f0*/  @P1 STG.E.U16 desc[UR36][R10.64+0x30], R232 ;  /* 0x000030e80a001986 */ /* 0x0001e8000c101524 */
[----:B0-----:R-:W2:Y:S01]  /*2a600*/  LDL.LU R232, [R1+0x120] ;  /* 0x0001200001e87983 */ /* 0x001ea20000300800 */
[----:B------:R-:W-:Y:S01]  /*2a610*/  ISETP.GT.AND P0, PT, R0, 0x188, P0 ;  /* 0x000001880000780c */ /* 0x000fe20000704270 */
[----:B----4-:R-:W-:Y:S01]  /*2a620*/  FMUL R17, R17, R2 ;  /* 0x0000000211117220 */ /* 0x010fe20000400000 */
[----:B------:R-:W-:-:S02]  /*2a630*/  ISETP.GT.AND P3, PT, R3, 0x20, PT ;  /* 0x000000200300780c */ /* 0x000fc40003f64270 */
[----:B------:R-:W-:Y:S02]  /*2a640*/  ISETP.GT.AND P2, PT, R3, 0x21, PT ;  /* 0x000000210300780c */ /* 0x000fe40003f44270 */
[----:B------:R-:W-:Y:S02]  /*2a650*/  F2FP.BF16.F32.PACK_AB R17, RZ, R17 ;  /* 0x00000011ff11723e */ /* 0x000fe400000010ff */
[C---:B------:R-:W-:Y:S02]  /*2a660*/  ISETP.GT.AND P4, PT, R0.reuse, RZ, P2 ;  /* 0x000000ff0000720c */ /* 0x040fe40001784270 */
[----:B------:R-:W-:-:S03]  /*2a670*/  ISETP.GT.AND P5, PT, R0, 0x8, P3 ;  /* 0x000000080000780c */ /* 0x000fc60001fa4270 */
[----:B------:R0:W-:Y:S01]  /*2a680*/  @P0 STG.E.U16 desc[UR36][R10.64+0x32], R17 ;  /* 0x000032110a000986 */ /* 0x0001e2000c101524 */
[----:B------:R-:W-:-:S03]  /*2a690*/  ISETP.GT.AND P0, PT, R0, RZ, P3 ;  /* 0x000000ff0000720c */ /* 0x000fc60001f04270 */
[----:B0-----:R-:W4:Y:S01]  /*2a6a0*/  LDL.LU R17, [R1+0x12c] ;  /* 0x00012c0001117983 */ /* 0x001f220000300800 */
[-C--:B---3--:R-:W-:Y:S01]  /*2a6b0*/  FMUL R23, R23, R2.reuse ;  /* 0x0000000217177220 */ /* 0x088fe20000400000 */
[----:B-----5:R-:W-:-:S04]  /*2a6c0*/  FMUL R22, R22, R2 ;  /* 0x0000000216167220 */ /* 0x020fc80000400000 */
[----:B------:R-:W-:Y:S02]  /*2a6d0*/  F2FP.BF16.F32.PACK_AB R23, RZ, R23 ;  /* 0x00000017ff17723e */ /* 0x000fe400000010ff */
[----:B------:R-:W-:-:S03]  /*2a6e0*/  F2FP.BF16.F32.PACK_AB R22, RZ, R22 ;  /* 0x00000016ff16723e */ /* 0x000fc600000010ff */
[----:B------:R-:W-:Y:S01]  /*2a6f0*/  @P4 STG.E.U16 desc[UR36][R12.64+0x42], R23 ;  /* 0x000042170c004986 */ /* 0x000fe2000c101524 */
[----:B--2---:R-:W-:-:S05]  /*2a700*/  FMUL R232, R232, R2 ;  /* 0x00000002e8e87220 */ /* 0x004fca0000400000 */
[----:B------:R-:W-:-:S05]  /*2a710*/  F2FP.BF16.F32.PACK_AB R232, RZ, R232 ;  /* 0x000000e8ffe8723e */ /* 0x000fca00000010ff */
[----:B------:R-:W-:Y:S04]  /*2a720*/  @P0 STG.E.U16 desc[UR36][R12.64+0x40], R232 ;  /* 0x000040e80c000986 */ /* 0x000fe8000c101524 */
[----:B------:R0:W-:Y:S04]  /*2a730*/  @P5 STG.E.U16 desc[UR36][R20.64+0x40], R22 ;  /* 0x0000401614005986 */ /* 0x0001e8000c101524 */
[----:B0-----:R-:W2:Y:S01]  /*2a740*/  LDL.LU R22, [R1+0x130] ;  /* 0x0001300001167983 */ /* 0x001ea20000300800 */
[----:B------:R-:W-:Y:S02]  /*2a750*/  ISETP.GT.AND P1, PT, R0, 0x8, P2 ;  /* 0x000000080000780c */ /* 0x000fe40001724270 */
[----:B------:R-:W-:Y:S01]  /*2a760*/  ISETP.GT.AND P0, PT, R3, 0x28, PT ;  /* 0x000000280300780c */ /* 0x000fe20003f04270 */
[----:B----4-:R-:W-:-:S03]  /*2a770*/  FMUL R17, R17, R2 ;  /* 0x0000000211117220 */ /* 0x010fc60000400000 */
[----:B------:R-:W-:Y:S02]  /*2a780*/  ISETP.GT.AND P5, PT, R0, RZ, P0 ;  /* 0x000000ff0000720c */ /* 0x000fe400007a4270 */
[----:B------:R-:W-:-:S05]  /*2a790*/  F2FP.BF16.F32.PACK_AB R17, RZ, R17 ;  /* 0x00000011ff11723e */ /* 0x000fca00000010ff */
[----:B------:R0:W-:Y:S01]  /*2a7a0*/  @P1 STG.E.U16 desc[UR36][R20.64+0x42], R17 ;  /* 0x0000421114001986 */ /* 0x0001e2000c101524 */
[----:B------:R-:W-:-:S04]  /*2a7b0*/  ISETP.GT.AND P1, PT, R3, 0x29, PT ;  /* 0x000000290300780c */ /* 0x000fc80003f24270 */
[----:B------:R-:W-:Y:S01]  /*2a7c0*/  ISETP.GT.AND P4, PT, R0, RZ, P1 ;  /* 0x000000ff0000720c */ /* 0x000fe20000f84270 */
[----:B0-----:R-:W-:Y:S02]  /*2a7d0*/  FMUL R17, R233, R2 ;  /* 0x00000002e9117220 */ /* 0x001fe40000400000 */
[----:B------:R-:W3:Y:S03]  /*2a7e0*/  LDL.LU R233, [R1+0x114] ;  /* 0x0001140001e97983 */ /* 0x000ee60000300800 */
[----:B------:R-:W-:-:S04]  /*2a7f0*/  F2FP.BF16.F32.PACK_AB R17, RZ, R17 ;  /* 0x00000011ff11723e */ /* 0x000fc800000010ff */
[----:B------:R-:W-:Y:S01]  /*2a800*/  PRMT R23, R17, 0x7610, R23 ;  /* 0x0000761011177816 */ /* 0x000fe20000000017 */
[----:B------:R-:W-:-:S04]  /*2a810*/  FMUL R17, R235, R2 ;  /* 0x00000002eb117220 */ /* 0x000fc80000400000 */
[----:B------:R-:W-:Y:S01]  /*2a820*/  @P4 STG.E.U16 desc[UR36][R12.64+0x52], R23 ;  /* 0x000052170c004986 */ /* 0x000fe2000c101524 */
[----:B--2---:R-:W-:-:S05]  /*2a830*/  FMUL R22, R22, R2 ;  /* 0x0000000216167220 */ /* 0x004fca0000400000 */
[----:B------:R-:W-:-:S04]  /*2a840*/  F2FP.BF16.F32.PACK_AB R22, RZ, R22 ;  /* 0x00000016ff16723e */ /* 0x000fc800000010ff */
[----:B------:R-:W-:Y:S01]  /*2a850*/  PRMT R232, R22, 0x7610, R232 ;  /* 0x0000761016e87816 */ /* 0x000fe200000000e8 */
[----:B------:R-:W-:Y:S02]  /*2a860*/  FMUL R22, R234, R2 ;  /* 0x00000002ea167220 */ /* 0x000fe40000400000 */
[----:B------:R-:W2:Y:S04]  /*2a870*/  LDL.LU R234, [R1+0x118] ;  /* 0x0001180001ea7983 */ /* 0x000ea80000300800 */
[----:B------:R-:W-:Y:S01]  /*2a880*/  @P5 STG.E.U16 desc[UR36][R12.64+0x50], R232 ;  /* 0x000050e80c005986 */ /* 0x000fe2000c101524 */
[C---:B------:R-:W-:Y:S02]  /*2a890*/  ISETP.GT.AND P5, PT, R0.reuse, 0x8, P0 ;  /* 0x000000080000780c */ /* 0x040fe400007a4270 */
[----:B------:R-:W-:Y:S01]  /*2a8a0*/  F2FP.BF16.F32.PACK_AB R22, RZ, R22 ;  /* 0x00000016ff16723e */ /* 0x000fe200000010ff */
[----:B------:R-:W4:Y:S10]  /*2a8b0*/  LDL.LU R235, [R1+0x11c] ;  /* 0x00011c0001eb7983 */ /* 0x000f340000300800 */
[----:B------:R0:W-:Y:S04]  /*2a8c0*/  @P5 STG.E.U16 desc[UR36][R20.64+0x50], R22 ;  /* 0x0000501614005986 */ /* 0x0001e8000c101524 */
[----:B0-----:R-:W5:Y:S01]  /*2a8d0*/  LDL.LU R22, [R1+0x100] ;  /* 0x0001000001167983 */ /* 0x001f620000300800 */
[----:B------:R-:W-:-:S02]  /*2a8e0*/  ISETP.GT.AND P4, PT, R0, 0x8, P1 ;  /* 0x000000080000780c */ /* 0x000fc40000f84270 */
[----:B------:R-:W-:-:S11]  /*2a8f0*/  F2FP.BF16.F32.PACK_AB R17, RZ, R17 ;  /* 0x00000011ff11723e */ /* 0x000fd600000010ff */
[----:B------:R0:W-:Y:S01]  /*2a900*/  @P4 STG.E.U16 desc[UR36][R20.64+0x52], R17 ;  /* 0x0000521114004986 */ /* 0x0001e2000c101524 */
[----:B------:R-:W-:-:S03]  /*2a910*/  ISETP.GT.AND P4, PT, R0, 0x80, P3 ;  /* 0x000000800000780c */ /* 0x000fc60001f84270 */
[----:B0-----:R-:W3:Y:S01]  /*2a920*/  LDL.LU R17, [R1+0x104] ;  /* 0x0001040001117983 */ /* 0x001ee20000300800 */
[----:B-----5:R-:W-:-:S05]  /*2a930*/  FMUL R22, R22, R2 ;  /* 0x0000000216167220 */ /* 0x020fca0000400000 */
[----:B------:R-:W-:-:S05]  /*2a940*/  F2FP.BF16.F32.PACK_AB R22, RZ, R22 ;  /* 0x00000016ff16723e */ /* 0x000fca00000010ff */
[----:B------:R0:W-:Y:S04]  /*2a950*/  @P4 STG.E.U16 desc[UR36][R8.64+0x40], R22 ;  /* 0x0000401608004986 */ /* 0x0001e8000c101524 */
[----:B0-----:R-:W5:Y:S01]  /*2a960*/  LDL.LU R22, [R1+0x108] ;  /* 0x0001080001167983 */ /* 0x001f620000300800 */
[C---:B------:R-:W-:Y:S01]  /*2a970*/  ISETP.GT.AND P5, PT, R0.reuse, 0x80, P2 ;  /* 0x000000800000780c */ /* 0x040fe200017a4270 */
[----:B---3--:R-:W-:Y:S01]  /*2a980*/  FMUL R17, R17, R2 ;  /* 0x0000000211117220 */ /* 0x008fe20000400000 */
[----:B------:R-:W-:-:S04]  /*2a990*/  ISETP.GT.AND P4, PT, R0, 0x88, P3 ;  /* 0x000000880000780c */ /* 0x000fc80001f84270 */
[----:B------:R-:W-:-:S07]  /*2a9a0*/  F2FP.BF16.F32.PACK_AB R17, RZ, R17 ;  /* 0x00000011ff11723e */ /* 0x000fce00000010ff */
[----:B------:R0:W-:Y:S04]  /*2a9b0*/  @P5 STG.E.U16 desc[UR36][R8.64+0x42], R17 ;  /* 0x0000421108005986 */ /* 0x0001e8000c101524 */
[----:B0-----:R-:W3:Y:S01]  /*2a9c0*/  LDL.LU R17, [R1+0x10c] ;  /* 0x00010c0001117983 */ /* 0x001ee20000300800 */
[----:B-----5:R-:W-:-:S05]  /*2a9d0*/  FMUL R22, R22, R2 ;  /* 0x0000000216167220 */ /* 0x020fca0000400000 */
[----:B------:R-:W-:-:S05]  /*2a9e0*/  F2FP.BF16.F32.PACK_AB R22, RZ, R22 ;  /* 0x00000016ff16723e */ /* 0x000fca00000010ff */
[----:B------:R0:W-:Y:S04]  /*2a9f0*/  @P4 STG.E.U16 desc[UR36][R18.64+0x40], R22 ;  /* 0x0000401612004986 */ /* 0x0001e8000c101524 */
[----:B0-----:R-:W5:Y:S01]  /*2aa00*/  LDL.LU R22, [R1+0x110] ;  /* 0x0001100001167983 */ /* 0x001f620000300800 */
[----:B------:R-:W-:Y:S01]  /*2aa10*/  ISETP.GT.AND P5, PT, R0, 0x88, P2 ;  /* 0x000000880000780c */ /* 0x000fe200017a4270 */
[----:B---3--:R-:W-:-:S05]  /*2aa20*/  FMUL R17, R17, R2 ;  /* 0x0000000211117220 */ /* 0x008fca0000400000 */
[----:B------:R-:W-:-:S07]  /*2aa30*/  F2FP.BF16.F32.PACK_AB R17, RZ, R17 ;  /* 0x00000011ff11723e */ /* 0x000fce00000010ff */
[----:B------:R0:W-:Y:S01]  /*2aa40*/  @P5 STG.E.U16 desc[UR36][R18.64+0x42], R17 ;  /* 0x0000421112005986 */ /* 0x0001e2000c101524 */
[C---:B------:R-:W-:Y:S02]  /*2aa50*/  ISETP.GT.AND P5, PT, R0.reuse, 0x80, P0 ;  /* 0x000000800000780c */ /* 0x040fe400007a4270 */
[----:B------:R-:W-:Y:S01]  /*2aa60*/  ISETP.GT.AND P4, PT, R0, 0x80, P1 ;  /* 0x000000800000780c */ /* 0x000fe20000f84270 */
[----:B0-----:R-:W-:-:S05]  /*2aa70*/  FMUL R17, R233, R2 ;  /* 0x00000002e9117220 */ /* 0x001fca0000400000 */
[----:B------:R-:W-:-:S04]  /*2aa80*/  F2FP.BF16.F32.PACK_AB R17, RZ, R17 ;  /* 0x00000011ff11723e */ /* 0x000fc800000010ff */
[----:B------:R-:W-:Y:S01]  /*2aa90*/  PRMT R23, R17, 0x7610, R23 ;  /* 0x0000761011177816 */ /* 0x000fe20000000017 */
[-C--:B----4-:R-:W-:Y:S02]  /*2aaa0*/  FMUL R17, R235, R2.reuse ;  /* 0x00000002eb117220 */ /* 0x090fe40000400000 */
[----:B------:R-:W3:Y:S04]  /*2aab0*/  LDL.LU R235, [R1+0xcc] ;  /* 0x0000cc0001eb7983 */ /* 0x000ee80000300800 */
[----:B------:R-:W-:Y:S01]  /*2aac0*/  @P4 STG.E.U16 desc[UR36][R8.64+0x52], R23 ;  /* 0x0000521708004986 */ /* 0x000fe2000c101524 */
[----:B-----5:R-:W-:-:S05]  /*2aad0*/  FMUL R22, R22, R2 ;  /* 0x0000000216167220 */ /* 0x020fca0000400000 */
[----:B------:R-:W-:-:S04]  /*2aae0*/  F2FP.BF16.F32.PACK_AB R22, RZ, R22 ;  /* 0x00000016ff16723e */ /* 0x000fc800000010ff */
[----:B------:R-:W-:Y:S01]  /*2aaf0*/  PRMT R232, R22, 0x7610, R232 ;  /* 0x0000761016e87816 */ /* 0x000fe200000000e8 */
[----:B--2---:R-:W-:Y:S02]  /*2ab00*/  FMUL R22, R234, R2 ;  /* 0x00000002ea167220 */ /* 0x004fe40000400000 */
        /* <DEDUP_REMOVED lines=16> */
[----:B------:R-:W-:Y:S01]  /*2ac10*/  ISETP.GT.AND P5, PT, R0, 0x100, P2 ;  /* 0x000001000000780c */ /* 0x000fe200017a4270 */
[----:B---3--:R-:W-:-:S05]  /*2ac20*/  FMUL R17, R17, R2 ;  /* 0x0000000211117220 */ /* 0x008fca0000400000 */
[----:B------:R-:W-:Y:S02]  /*2ac30*/  F2FP.BF16.F32.PACK_AB R17, RZ, R17 ;  /* 0x00000011ff11723e */ /* 0x000fe400000010ff */
[----:B------:R-:W-:-:S05]  /*2ac40*/  ISETP.GT.AND P4, PT, R0, 0x108, P3 ;  /* 0x000001080000780c */ /* 0x000fca0001f84270 */
        /* <DEDUP_REMOVED lines=9> */
[----:B------:R0:W-:Y:S04]  /*2ace0*/  @P5 STG.E.U16 desc[UR36][R14.64+0x42], R17 ;  /* 0x000042110e005986 */ /* 0x0001e8000c101524 */
[----:B0-----:R-:W3:Y:S01]  /*2acf0*/  LDL.LU R17, [R1+0xf4] ;  /* 0x0000f40001117983 */ /* 0x001ee20000300800 */
[----:B-----5:R-:W-:-:S05]  /*2ad00*/  FMUL R22, R22, R2 ;  /* 0x0000000216167220 */ /* 0x020fca0000400000 */
[----:B------:R-:W-:-:S04]  /*2ad10*/  F2FP.BF16.F32.PACK_AB R22, RZ, R22 ;  /* 0x00000016ff16723e */ /* 0x000fc800000010ff */
[----:B------:R-:W-:Y:S02]  /*2ad20*/  PRMT R232, R22, 0x7610, R232 ;  /* 0x0000761016e87816 */ /* 0x000fe400000000e8 */
[----:B------:R-:W5:Y:S01]  /*2ad30*/  LDL.LU R22, [R1+0xf8] ;  /* 0x0000f80001167983 */ /* 0x000f620000300800 */
[C---:B------:R-:W-:Y:S02]  /*2ad40*/  ISETP.GT.AND P5, PT, R0.reuse, 0x100, P0 ;  /* 0x000001000000780c */ /* 0x040fe400007a4270 */
[----:B------:R-:W-:Y:S01]  /*2ad50*/  ISETP.GT.AND P4, PT, R0, 0x100, P1 ;  /* 0x000001000000780c */ /* 0x000fe20000f84270 */
[----:B---3--:R-:W-:-:S05]  /*2ad60*/  FMUL R17, R17, R2 ;  /* 0x0000000211117220 */ /* 0x008fca0000400000 */
[----:B------:R-:W-:-:S05]  /*2ad70*/  F2FP.BF16.F32.PACK_AB R17, RZ, R17 ;  /* 0x00000011ff11723e */ /* 0x000fca00000010ff */
[----:B------:R0:W-:Y:S01]  /*2ad80*/  @P5 STG.E.U16 desc[UR36][R4.64+0x50], R232 ;  /* 0x000050e804005986 */ /* 0x0001e2000c101524 */
[----:B------:R-:W-:Y:S02]  /*2ad90*/  ISETP.GT.AND P5, PT, R0, 0x108, P0 ;  /* 0x000001080000780c */ /* 0x000fe400007a4270 */
[----:B------:R-:W-:Y:S02]  /*2ada0*/  PRMT R23, R17, 0x7610, R23 ;  /* 0x0000761011177816 */ /* 0x000fe40000000017 */
[----:B------:R-:W3:Y:S04]  /*2adb0*/  LDL.LU R17, [R1+0xfc] ;  /* 0x0000fc0001117983 */ /* 0x000ee80000300800 */
[----:B------:R1:W-:Y:S04]  /*2adc0*/  @P4 STG.E.U16 desc[UR36][R4.64+0x52], R23 ;  /* 0x0000521704004986 */ /* 0x0003e8000c101524 */
[----:B0-----:R-:W4:Y:S04]  /*2add0*/  LDL.LU R232, [R1+0xd0] ;  /* 0x0000d00001e87983 */ /* 0x001f280000300800 */
[----:B-1----:R-:W2:Y:S01]  /*2ade0*/  LDL.LU R23, [R1+0xc0] ;  /* 0x0000c00001177983 */ /* 0x002ea20000300800 */
        /* <DEDUP_REMOVED lines=8> */
[----:B--2---:R-:W-:-:S03]  /*2ae70*/  FMUL R23, R23, R2 ;  /* 0x0000000217177220 */ /* 0x004fc60000400000 */
[----:B0-----:R-:W2:Y:S02]  /*2ae80*/  LDL.LU R17, [R1+0xc8] ;  /* 0x0000c80001117983 */ /* 0x001ea40000300800 */
[----:B------:R-:W-:-:S04]  /*2ae90*/  F2FP.BF16.F32.PACK_AB R23, RZ, R23 ;  /* 0x00000017ff17723e */ /* 0x000fc800000010ff */
[----:B------:R-:W-:Y:S01]  /*2aea0*/  PRMT R236, R23, 0x7610, R236 ;  /* 0x0000761017ec7816 */ /* 0x000fe200000000ec */
[----:B-----5:R-:W-:-:S05]  /*2aeb0*/  FMUL R22, R22, R2 ;  /* 0x0000000216167220 */ /* 0x020fca0000400000 */
[----:B------:R-:W-:-:S04]  /*2aec0*/  F2FP.BF16.F32.PACK_AB R22, RZ, R22 ;  /* 0x00000016ff16723e */ /* 0x000fc800000010ff */
[----:B------:R-:W-:Y:S02]  /*2aed0*/  PRMT R23, R22, 0x7610, R23 ;  /* 0x0000761016177816 */ /* 0x000fe40000000017 */
[----:B------:R-:W3:Y:S01]  /*2aee0*/  LDL.LU R22, [R1+0xd8] ;  /* 0x0000d80001167983 */ /* 0x000ee20000300800 */
[C---:B------:R-:W-:Y:S02]  /*2aef0*/  ISETP.GT.AND P5, PT, R0.reuse, 0x180, P3 ;  /* 0x000001800000780c */ /* 0x040fe40001fa4270 */
[C---:B------:R-:W-:Y:S02]  /*2af00*/  ISETP.GT.AND P4, PT, R0.reuse, 0x180, P2 ;  /* 0x000001800000780c */ /* 0x040fe40001784270 */
[----:B------:R-:W-:Y:S01]  /*2af10*/  ISETP.GT.AND P3, PT, R0, 0x188, P3 ;  /* 0x000001880000780c */ /* 0x000fe20001f64270 */
[-C--:B------:R-:W-:Y:S01]  /*2af20*/  FMUL R235, R235, R2.reuse ;  /* 0x00000002ebeb7220 */ /* 0x080fe20000400000 */
[----:B--2---:R-:W-:-:S07]  /*2af30*/  FMUL R17, R17, R2 ;  /* 0x0000000211117220 */ /* 0x004fce0000400000 */
[----:B------:R-:W-:Y:S01]  /*2af40*/  @P5 STG.E.U16 desc[UR36][R6.64+0x40], R236 ;  /* 0x000040ec06005986 */ /* 0x000fe2000c101524 */
[----:B------:R-:W-:-:S03]  /*2af50*/  F2FP.BF16.F32.PACK_AB R17, RZ, R17 ;  /* 0x00000011ff11723e */ /* 0x000fc600000010ff */
[----:B------:R0:W-:Y:S01]  /*2af60*/  @P4 STG.E.U16 desc[UR36][R6.64+0x42], R23 ;  /* 0x0000421706004986 */ /* 0x0001e2000c101524 */
[----:B------:R-:W-:Y:S01]  /*2af70*/  ISETP.GT.AND P2, PT, R0, 0x188, P2 ;  /* 0x000001880000780c */ /* 0x000fe20001744270 */
[-C--:B------:R-:W-:Y:S01]  /*2af80*/  FMUL R234, R234, R2.reuse ;  /* 0x00000002eaea7220 */ /* 0x080fe20000400000 */
[C---:B------:R-:W-:Y:S01]  /*2af90*/  ISETP.GT.AND P4, PT, R0.reuse, 0x180, P0 ;  /* 0x000001800000780c */ /* 0x040fe20000784270 */
[----:B------:R1:W-:Y:S01]  /*2afa0*/  @P3 STG.E.U16 desc[UR36][R10.64+0x40], R17 ;  /* 0x000040110a003986 */ /* 0x0003e2000c101524 */
[----:B------:R-:W-:Y:S01]  /*2afb0*/  ISETP.GT.AND P3, PT, R0, 0x180, P1 ;  /* 0x000001800000780c */ /* 0x000fe20000f64270 */
[-C--:B----4-:R-:W-:Y:S01]  /*2afc0*/  FMUL R232, R232, R2.reuse ;  /* 0x00000002e8e87220 */ /* 0x090fe20000400000 */
[----:B------:R-:W-:Y:S01]  /*2afd0*/  ISETP.GT.AND P0, PT, R0, 0x188, P0 ;  /* 0x000001880000780c */ /* 0x000fe20000704270 */
[----:B------:R-:W-:Y:S01]  /*2afe0*/  FMUL R233, R233, R2 ;  /* 0x00000002e9e97220 */ /* 0x000fe20000400000 */
[----:B0-----:R-:W-:Y:S02]  /*2aff0*/  F2FP.BF16.F32.PACK_AB R23, RZ, R234 ;  /* 0x000000eaff17723e */ /* 0x001fe400000010ff */
[----:B-1----:R-:W-:-:S02]  /*2b000*/  F2FP.BF16.F32.PACK_AB R17, RZ, R235 ;  /* 0x000000ebff11723e */ /* 0x002fc400000010ff */
[----:B------:R-:W-:Y:S01]  /*2b010*/  F2FP.BF16.F32.PACK_AB R232, RZ, R232 ;  /* 0x000000e8ffe8723e */ /* 0x000fe200000010ff */
[----:B------:R-:W2:Y:S01]  /*2b020*/  LDL.LU R235, [R1+0xbc] ;  /* 0x0000bc0001eb7983 */ /* 0x000ea20000300800 */
[----:B------:R-:W-:Y:S02]  /*2b030*/  PRMT R234, R17, 0x7610, R234 ;  /* 0x0000761011ea7816 */ /* 0x000fe400000000ea */
[----:B------:R-:W-:Y:S02]  /*2b040*/  F2FP.BF16.F32.PACK_AB R17, RZ, R233 ;  /* 0x000000e9ff11723e */ /* 0x000fe400000010ff */
[----:B------:R-:W4:Y:S04]  /*2b050*/  LDL.LU R233, [R1+0xb8] ;  /* 0x0000b80001e97983 */ /* 0x000f280000300800 */
[----:B------:R0:W-:Y:S04]  /*2b060*/  @P2 STG.E.U16 desc[UR36][R10.64+0x42], R234 ;  /* 0x000042ea0a002986 */ /* 0x0001e8000c101524 */
[----:B------:R1:W-:Y:S04]  /*2b070*/  @P4 STG.E.U16 desc[UR36][R6.64+0x50], R232 ;  /* 0x000050e806004986 */ /* 0x0003e8000c101524 */
[----:B------:R5:W-:Y:S04]  /*2b080*/  @P3 STG.E.U16 desc[UR36][R6.64+0x52], R23 ;  /* 0x0000521706003986 */ /* 0x000be8000c101524 */
[----:B0-----:R-:W2:Y:S04]  /*2b090*/  LDL.LU R234, [R1+0xb4] ;  /* 0x0000b40001ea7983 */ /* 0x001ea80000300800 */
[----:B-1----:R-:W4:Y:S04]  /*2b0a0*/  LDL.LU R232, [R1+0xa0] ;  /* 0x0000a00001e87983 */ /* 0x002f280000300800 */
[----:B-----5:R-:W5:Y:S01]  /*2b0b0*/  LDL.LU R23, [R1+0xa4] ;  /* 0x0000a40001177983 */ /* 0x020f620000300800 */
[----:B---3--:R-:W-:-:S05]  /*2b0c0*/  FMUL R22, R22, R2 ;  /* 0x0000000216167220 */ /* 0x008fca0000400000 */
[----:B------:R-:W-:-:S05]  /*2b0d0*/  F2FP.BF16.F32.PACK_AB R22, RZ, R22 ;  /* 0x00000016ff16723e */ /* 0x000fca00000010ff */
[----:B------:R0:W-:Y:S04]  /*2b0e0*/  @P0 STG.E.U16 desc[UR36][R10.64+0x50], R22 ;  /* 0x000050160a000986 */ /* 0x0001e8000c101524 */
[----:B0-----:R-:W3:Y:S01]  /*2b0f0*/  LDL.LU R22, [R1+0xa8] ;  /* 0x0000a80001167983 */ /* 0x001ee20000300800 */
[C---:B------:R-:W-:Y:S02]  /*2b100*/  ISETP.GT.AND P3, PT, R3.reuse, 0x30, PT ;  /* 0x000000300300780c */ /* 0x040fe40003f64270 */
[----:B------:R-:W-:Y:S02]  /*2b110*/  ISETP.GT.AND P2, PT, R3, 0x31, PT ;  /* 0x000000310300780c */ /* 0x000fe40003f44270 */
[C---:B------:R-:W-:Y:S02]  /*2b120*/  ISETP.GT.AND P1, PT, R0.reuse, 0x188, P1 ;  /* 0x000001880000780c */ /* 0x040fe40000f24270 */
[----:B------:R-:W-:-:S02]  /*2b130*/  ISETP.GT.AND P0, PT, R0, RZ, P3 ;  /* 0x000000ff0000720c */ /* 0x000fc40001f04270 */
[C---:B------:R-:W-:Y:S02]  /*2b140*/  ISETP.GT.AND P4, PT, R0.reuse, RZ, P2 ;  /* 0x000000ff0000720c */ /* 0x040fe40001784270 */
[----:B------:R-:W-:-:S07]  /*2b150*/  ISETP.GT.AND P5, PT, R0, 0x8, P3 ;  /* 0x000000080000780c */ /* 0x000fce0001fa4270 */
[----:B------:R0:W-:Y:S04]  /*2b160*/  @P1 STG.E.U16 desc[UR36][R10.64+0x52], R17 ;  /* 0x000052110a001986 */ /* 0x0001e8000c101524 */
[----:B0-----:R-:W2:Y:S01]  /*2b170*/  LDL.LU R17, [R1+0xac] ;  /* 0x0000ac0001117983 */ /* 0x001ea20000300800 */
[-C--:B----4-:R-:W-:Y:S01]  /*2b180*/  FMUL R232, R232, R2.reuse ;  /* 0x00000002e8e87220 */ /* 0x090fe20000400000 */
[----:B-----5:R-:W-:-:S04]  /*2b190*/  FMUL R23, R23, R2 ;  /* 0x0000000217177220 */ /* 0x020fc80000400000 */
[----:B------:R-:W-:Y:S02]  /*2b1a0*/  F2FP.BF16.F32.PACK_AB R232, RZ, R232 ;  /* 0x000000e8ffe8723e */ /* 0x000fe400000010ff */
[----:B------:R-:W-:-:S03]  /*2b1b0*/  F2FP.BF16.F32.PACK_AB R23, RZ, R23 ;  /* 0x00000017ff17723e */ /* 0x000fc600000010ff */
[----:B------:R-:W-:Y:S04]  /*2b1c0*/  @P0 STG.E.U16 desc[UR36][R12.64+0x60], R232 ;  /* 0x000060e80c000986 */ /* 0x000fe8000c101524 */
[----:B------:R-:W-:Y:S01]  /*2b1d0*/  @P4 STG.E.U16 desc[UR36][R12.64+0x62], R23 ;  /* 0x000062170c004986 */ /* 0x000fe2000c101524 */
[----:B---3--:R-:W-:-:S05]  /*2b1e0*/  FMUL R22, R22, R2 ;  /* 0x0000000216167220 */ /* 0x008fca0000400000 */
[----:B------:R-:W-:-:S05]  /*2b1f0*/  F2FP.BF16.F32.PACK_AB R22, RZ, R22 ;  /* 0x00000016ff16723e */ /* 0x000fca00000010ff */
[----:B------:R0:W-:Y:S04]  /*2b200*/  @P5 STG.E.U16 desc[UR36][R20.64+0x60], R22 ;  /* 0x0000601614005986 */ /* 0x0001e8000c101524 */
[----:B0-----:R-:W3:Y:S01]  /*2b210*/  LDL.LU R22, [R1+0xb0] ;  /* 0x0000b00001167983 */ /* 0x001ee20000300800 */
[----:B------:R-:W-:Y:S02]  /*2b220*/  ISETP.GT.AND P1, PT, R0, 0x8, P2 ;  /* 0x000000080000780c */ /* 0x000fe40001724270 */
[----:B------:R-:W-:Y:S01]  /*2b230*/  ISETP.GT.AND P0, PT, R3, 0x38, PT ;  /* 0x000000380300780c */ /* 0x000fe20003f04270 */
[----:B--2---:R-:W-:-:S03]  /*2b240*/  FMUL R17, R17, R2 ;  /* 0x0000000211117220 */ /* 0x004fc60000400000 */
[----:B------:R-:W-:Y:S02]  /*2b250*/  ISETP.GT.AND P5, PT, R0, RZ, P0 ;  /* 0x000000ff0000720c */ /* 0x000fe400007a4270 */
[----:B------:R-:W-:-:S05]  /*2b260*/  F2FP.BF16.F32.PACK_AB R17, RZ, R17 ;  /* 0x00000011ff11723e */ /* 0x000fca00000010ff */
[----:B------:R0:W-:Y:S01]  /*2b270*/  @P1 STG.E.U16 desc[UR36][R20.64+0x62], R17 ;  /* 0x0000621114001986 */ /* 0x0001e2000c101524 */
[----:B------:R-:W-:-:S04]  /*2b280*/  ISETP.GT.AND P1, PT, R3, 0x39, PT ;  /* 0x000000390300780c */ /* 0x000fc80003f24270 */
[----:B------:R-:W-:Y:S01]  /*2b290*/  ISETP.GT.AND P4, PT, R0, RZ, P1 ;  /* 0x000000ff0000720c */ /* 0x000fe20000f84270 */
[----:B0-----:R-:W-:Y:S02]  /*2b2a0*/  FMUL R17, R234, R2 ;  /* 0x00000002ea117220 */ /* 0x001fe40000400000 */
[----:B------:R-:W2:Y:S03]  /*2b2b0*/  LDL.LU R234, [R1+0x94] ;  /* 0x0000940001ea7983 */ /* 0x000ea60000300800 */
[----:B------:R-:W-:-:S04]  /*2b2c0*/  F2FP.BF16.F32.PACK_AB R17, RZ, R17 ;  /* 0x00000011ff11723e */ /* 0x000fc800000010ff */
[----:B------:R-:W-:Y:S01]  /*2b2d0*/  PRMT R23, R17, 0x7610, R23 ;  /* 0x0000761011177816 */ /* 0x000fe20000000017 */
[----:B------:R-:W-:-:S04]  /*2b2e0*/  FMUL R17, R235, R2 ;  /* 0x00000002eb117220 */ /* 0x000fc80000400000 */
[----:B------:R-:W-:Y:S01]  /*2b2f0*/  @P4 STG.E.U16 desc[UR36][R12.64+0x72], R23 ;  /* 0x000072170c004986 */ /* 0x000fe2000c101524 */
[----:B---3--:R-:W-:-:S05]  /*2b300*/  FMUL R22, R22, R2 ;  /* 0x0000000216167220 */ /* 0x008fca0000400000 */
[----:B------:R-:W-:-:S04]  /*2b310*/  F2FP.BF16.F32.PACK_AB R22, RZ, R22 ;  /* 0x00000016ff16723e */ /* 0x000fc800000010ff */
[----:B------:R-:W-:Y:S01]  /*2b320*/  PRMT R232, R22, 0x7610, R232 ;  /* 0x0000761016e87816 */ /* 0x000fe200000000e8 */
[----:B------:R-:W-:Y:S02]  /*2b330*/  FMUL R22, R233, R2 ;  /* 0x00000002e9167220 */ /* 0x000fe40000400000 */
[----:B------:R-:W3:Y:S04]  /*2b340*/  LDL.LU R233, [R1+0x98] ;  /* 0x0000980001e97983 */ /* 0x000ee80000300800 */
        /* <DEDUP_REMOVED lines=10> */
[----:B0-----:R-:W2:Y:S01]  /*2b3f0*/  LDL.LU R17, [R1+0x84] ;  /* 0x0000840001117983 */ /* 0x001ea20000300800 */
[----:B-----5:R-:W-:-:S05]  /*2b400*/  FMUL R22, R22, R2 ;  /* 0x0000000216167220 */ /* 0x020fca0000400000 */
[----:B------:R-:W-:-:S05]  /*2b410*/  F2FP.BF16.F32.PACK_AB R22, RZ, R22 ;  /* 0x00000016ff16723e */ /* 0x000fca00000010ff */
[----:B------:R0:W-:Y:S04]  /*2b420*/  @P4 STG.E.U16 desc[UR36][R8.64+0x60], R22 ;  /* 0x0000601608004986 */ /* 0x0001e8000c101524 */
[----:B0-----:R-:W5:Y:S01]  /*2b430*/  LDL.LU R22, [R1+0x88] ;  /* 0x0000880001167983 */ /* 0x001f620000300800 */
[C---:B------:R-:W-:Y:S01]  /*2b440*/  ISETP.GT.AND P5, PT, R0.reuse, 0x80, P2 ;  /* 0x000000800000780c */ /* 0x040fe200017a4270 */
[----:B--2---:R-:W-:Y:S01]  /*2b450*/  FMUL R17, R17, R2 ;  /* 0x0000000211117220 */ /* 0x004fe20000400000 */
[----:B------:R-:W-:-:S04]  /*2b460*/  ISETP.GT.AND P4, PT, R0, 0x88, P3 ;  /* 0x000000880000780c */ /* 0x000fc80001f84270 */
[----:B------:R-:W-:-:S07]  /*2b470*/  F2FP.BF16.F32.PACK_AB R17, RZ, R17 ;  /* 0x00000011ff11723e */ /* 0x000fce00000010ff */
[----:B------:R0:W-:Y:S04]  /*2b480*/  @P5 STG.E.U16 desc[UR36][R8.64+0x62], R17 ;  /* 0x0000621108005986 */ /* 0x0001e8000c101524 */
[----:B0-----:R-:W2:Y:S01]  /*2b490*/  LDL.LU R17, [R1+0x8c] ;  /* 0x00008c0001117983 */ /* 0x001ea20000300800 */
[----:B-----5:R-:W-:-:S05]  /*2b4a0*/  FMUL R22, R22, R2 ;  /* 0x0000000216167220 */ /* 0x020fca0000400000 */
[----:B------:R-:W-:-:S05]  /*2b4b0*/  F2FP.BF16.F32.PACK_AB R22, RZ, R22 ;  /* 0x00000016ff16723e */ /* 0x000fca00000010ff */
[----:B------:R0:W-:Y:S04]  /*2b4c0*/  @P4 STG.E.U16 desc[UR36][R18.64+0x60], R22 ;  /* 0x0000601612004986 */ /* 0x0001e8000c101524 */
[----:B0-----:R-:W5:Y:S01]  /*2b4d0*/  LDL.LU R22, [R1+0x90] ;  /* 0x0000900001167983 */ /* 0x001f620000300800 */
[----:B------:R-:W-:Y:S01]  /*2b4e0*/  ISETP.GT.AND P5, PT, R0, 0x88, P2 ;  /* 0x000000880000780c */ /* 0x000fe200017a4270 */
[----:B--2---:R-:W-:-:S05]  /*2b4f0*/  FMUL R17, R17, R2 ;  /* 0x0000000211117220 */ /* 0x004fca0000400000 */
        /* <DEDUP_REMOVED lines=8> */
[----:B------:R-:W2:Y:S04]  /*2b580*/  LDL.LU R235, [R1+0x4c] ;  /* 0x00004c0001eb7983 */ /* 0x000ea80000300800 */
[----:B------:R-:W4:Y:S04]  /*2b590*/  LDL.LU R234, [R1+0x54] ;  /* 0x0000540001ea7983 */ /* 0x000f280000300800 */
[----:B------:R-:W-:Y:S01]  /*2b5a0*/  @P4 STG.E.U16 desc[UR36][R8.64+0x72], R23 ;  /* 0x0000721708004986 */ /* 0x000fe2000c101524 */
[----:B-----5:R-:W-:-:S05]  /*2b5b0*/  FMUL R22, R22, R2 ;  /* 0x0000000216167220 */ /* 0x020fca0000400000 */
[----:B------:R-:W-:-:S04]  /*2b5c0*/  F2FP.BF16.F32.PACK_AB R22, RZ, R22 ;  /* 0x00000016ff16723e */ /* 0x000fc800000010ff */
[----:B------:R-:W-:Y:S01]  /*2b5d0*/  PRMT R232, R22, 0x7610, R232 ;  /* 0x0000761016e87816 */ /* 0x000fe200000000e8 */
[----:B---3--:R-:W-:Y:S02]  /*2b5e0*/  FMUL R22, R233, R2 ;  /* 0x00000002e9167220 */ /* 0x008fe40000400000 */
[----:B------:R-:W3:Y:S04]  /*2b5f0*/  LDL.LU R233, [R1+0x5c] ;  /* 0x00005c0001e97983 */ /* 0x000ee80000300800 */
[----:B------:R-:W-:Y:S01]  /*2b600*/  @P5 STG.E.U16 desc[UR36][R8.64+0x70], R232 ;  /* 0x000070e808005986 */ /* 0x000fe2000c101524 */
[----:B------:R-:W-:Y:S02]  /*2b610*/  ISETP.GT.AND P5, PT, R0, 0x88, P0 ;  /* 0x000000880000780c */ /* 0x000fe400007a4270 */
[----:B------:R-:W-:-:S11]  /*2b620*/  F2FP.BF16.F32.PACK_AB R22, RZ, R22 ;  /* 0x00000016ff16723e */ /* 0x000fd600000010ff */
[----:B------:R0:W-:Y:S04]  /*2b630*/  @P5 STG.E.U16 desc[UR36][R18.64+0x70], R22 ;  /* 0x0000701612005986 */ /* 0x0001e8000c101524 */
[----:B0-----:R-:W5:Y:S01]  /*2b640*/  LDL.LU R22, [R1+0x60] ;  /* 0x0000600001167983 */ /* 0x001f620000300800 */
[----:B------:R-:W-:Y:S02]  /*2b650*/  ISETP.GT.AND P4, PT, R0, 0x88, P1 ;  /* 0x000000880000780c */ /* 0x000fe40000f84270 */
        /* <DEDUP_REMOVED lines=8> */
[----:B------:R-:W-:Y:S01]  /*2b6e0*/  ISETP.GT.AND P5, PT, R0, 0x100, P2 ;  /* 0x000001000000780c */ /* 0x000fe200017a4270 */
[----:B--2---:R-:W-:-:S05]  /*2b6f0*/  FMUL R17, R17, R2 ;  /* 0x0000000211117220 */ /* 0x004fca0000400000 */
[----:B------:R-:W-:Y:S02]  /*2b700*/  F2FP.BF16.F32.PACK_AB R17, RZ, R17 ;  /* 0x00000011ff11723e */ /* 0x000fe400000010ff */
[----:B------:R-:W-:-:S05]  /*2b710*/  ISETP.GT.AND P4, PT, R0, 0x108, P3 ;  /* 0x000001080000780c */ /* 0x000fca0001f84270 */
        /* <DEDUP_REMOVED lines=9> */
[----:B------:R0:W-:Y:S04]  /*2b7b0*/  @P5 STG.E.U16 desc[UR36][R14.64+0x62], R17 ;  /* 0x000062110e005986 */ /* 0x0001e8000c101524 */
[----:B0-----:R-:W2:Y:S01]  /*2b7c0*/  LDL.LU R17, [R1+0x74] ;  /* 0x0000740001117983 */ /* 0x001ea20000300800 */
[----:B-----5:R-:W-:-:S05]  /*2b7d0*/  FMUL R22, R22, R2 ;  /* 0x0000000216167220 */ /* 0x020fca0000400000 */
[----:B------:R-:W-:-:S04]  /*2b7e0*/  F2FP.BF16.F32.PACK_AB R22, RZ, R22 ;  /* 0x00000016ff16723e */ /* 0x000fc800000010ff */
[----:B------:R-:W-:Y:S02]  /*2b7f0*/  PRMT R232, R22, 0x7610, R232 ;  /* 0x0000761016e87816 */ /* 0x000fe400000000e8 */
[----:B------:R-:W5:Y:S01]  /*2b800*/  LDL.LU R22, [R1+0x78] ;  /* 0x0000780001167983 */ /* 0x000f620000300800 */
[C---:B------:R-:W-:Y:S02]  /*2b810*/  ISETP.GT.AND P5, PT, R0.reuse, 0x100, P0 ;  /* 0x000001000000780c */ /* 0x040fe400007a4270 */
[----:B------:R-:W-:Y:S01]  /*2b820*/  ISETP.GT.AND P4, PT, R0, 0x100, P1 ;  /* 0x000001000000780c */ /* 0x000fe20000f84270 */
[----:B--2---:R-:W-:-:S05]  /*2b830*/  FMUL R17, R17, R2 ;  /* 0x0000000211117220 */ /* 0x004fca0000400000 */
[----:B------:R-:W-:-:S05]  /*2b840*/  F2FP.BF16.F32.PACK_AB R17, RZ, R17 ;  /* 0x00000011ff11723e */ /* 0x000fca00000010ff */
[----:B------:R0:W-:Y:S01]  /*2b850*/  @P5 STG.E.U16 desc[UR36][R4.64+0x70], R232 ;  /* 0x000070e804005986 */ /* 0x0001e2000c101524 */
[----:B------:R-:W-:Y:S02]  /*2b860*/  ISETP.GT.AND P5, PT, R0, 0x108, P0 ;  /* 0x000001080000780c */ /* 0x000fe400007a4270 */
[----:B------:R-:W-:Y:S02]  /*2b870*/  PRMT R23, R17, 0x7610, R23 ;  /* 0x0000761011177816 */ /* 0x000fe40000000017 */
[----:B------:R-:W2:Y:S04]  /*2b880*/  LDL.LU R17, [R1+0x7c] ;  /* 0x00007c0001117983 */ /* 0x000ea80000300800 */
[----:B------:R1:W-:Y:S04]  /*2b890*/  @P4 STG.E.U16 desc[UR36][R4.64+0x72], R23 ;  /* 0x0000721704004986 */ /* 0x0003e8000c101524 */
[----:B0-----:R-:W3:Y:S04]  /*2b8a0*/  LDL.LU R232, [R1+0x50] ;  /* 0x0000500001e87983 */ /* 0x001ee80000300800 */
[----:B-1----:R-:W4:Y:S01]  /*2b8b0*/  LDL.LU R23, [R1+0x40] ;  /* 0x0000400001177983 */ /* 0x002f220000300800 */
        /* <DEDUP_REMOVED lines=8> */
[----:B----4-:R-:W-:-:S03]  /*2b940*/  FMUL R23, R23, R2 ;  /* 0x0000000217177220 */ /* 0x010fc60000400000 */
[----:B0-----:R-:W2:Y:S02]  /*2b950*/  LDL.LU R17, [R1+0x48] ;  /* 0x0000480001117983 */ /* 0x001ea40000300800 */
[----:B------:R-:W-:-:S04]  /*2b960*/  F2FP.BF16.F32.PACK_AB R23, RZ, R23 ;  /* 0x00000017ff17723e */ /* 0x000fc800000010ff */
[----:B------:R-:W-:Y:S01]  /*2b970*/  PRMT R236, R23, 0x7610, R236 ;  /* 0x0000761017ec7816 */ /* 0x000fe200000000ec */
[----:B-----5:R-:W-:-:S05]  /*2b980*/  FMUL R22, R22, R2 ;  /* 0x0000000216167220 */ /* 0x020fca0000400000 */
[----:B------:R-:W-:-:S04]  /*2b990*/  F2FP.BF16.F32.PACK_AB R22, RZ, R22 ;  /* 0x00000016ff16723e */ /* 0x000fc800000010ff */
[----:B------:R-:W-:Y:S02]  /*2b9a0*/  PRMT R23, R22, 0x7610, R23 ;  /* 0x0000761016177816 */ /* 0x000fe40000000017 */
[----:B------:R-:W4:Y:S01]  /*2b9b0*/  LDL.LU R22, [R1+0x58] ;  /* 0x0000580001167983 */ /* 0x000f220000300800 */
        /* <DEDUP_REMOVED lines=13> */
[-C--:B---3--:R-:W-:Y:S01]  /*2ba90*/  FMUL R232, R232, R2.reuse ;  /* 0x00000002e8e87220 */ /* 0x088fe20000400000 */
        /* <DEDUP_REMOVED lines=8> */
[----:B------:R-:W3:Y:S04]  /*2bb20*/  LDL.LU R233, [R1+0x38] ;  /* 0x0000380001e97983 */ /* 0x000ee80000300800 */
[----:B------:R0:W-:Y:S04]  /*2bb30*/  @P2 STG.E.U16 desc[UR36][R10.64+0x62], R234 ;  /* 0x000062ea0a002986 */ /* 0x0001e8000c101524 */
[----:B------:R1:W-:Y:S04]  /*2bb40*/  @P4 STG.E.U16 desc[UR36][R6.64+0x70], R232 ;  /* 0x000070e806004986 */ /* 0x0003e8000c101524 */
[----:B------:R5:W-:Y:S04]  /*2bb50*/  @P3 STG.E.U16 desc[UR36][R6.64+0x72], R23 ;  /* 0x0000721706003986 */ /* 0x000be8000c101524 */
[----:B0-----:R-:W2:Y:S04]  /*2bb60*/  LDL.LU R234, [R1+0x34] ;  /* 0x0000340001ea7983 */ /* 0x001ea80000300800 */
[----:B-1----:R-:W3:Y:S04]  /*2bb70*/  LDL.LU R232, [R1+0x20] ;  /* 0x0000200001e87983 */ /* 0x002ee80000300800 */
[----:B-----5:R-:W5:Y:S01]  /*2bb80*/  LDL.LU R23, [R1+0x24] ;  /* 0x0000240001177983 */ /* 0x020f620000300800 */
[----:B----4-:R-:W-:-:S05]  /*2bb90*/  FMUL R22, R22, R2 ;  /* 0x0000000216167220 */ /* 0x010fca0000400000 */
[----:B------:R-:W-:-:S05]  /*2bba0*/  F2FP.BF16.F32.PACK_AB R22, RZ, R22 ;  /* 0x00000016ff16723e */ /* 0x000fca00000010ff */
[----:B------:R0:W-:Y:S04]  /*2bbb0*/  @P0 STG.E.U16 desc[UR36][R10.64+0x70], R22 ;  /* 0x000070160a000986 */ /* 0x0001e8000c101524 */
[----:B0-----:R-:W4:Y:S01]  /*2bbc0*/  LDL.LU R22, [R1+0x28] ;  /* 0x0000280001167983 */ /* 0x001f220000300800 */
        /* <DEDUP_REMOVED lines=8> */
[-C--:B---3--:R-:W-:Y:S01]  /*2bc50*/  FMUL R232, R232, R2.reuse ;  /* 0x00000002e8e87220 */ /* 0x088fe20000400000 */
[----:B-----5:R-:W-:-:S04]  /*2bc60*/  FMUL R23, R23, R2 ;  /* 0x0000000217177220 */ /* 0x020fc80000400000 */
[----:B------:R-:W-:Y:S02]  /*2bc70*/  F2FP.BF16.F32.PACK_AB R232, RZ, R232 ;  /* 0x000000e8ffe8723e */ /* 0x000fe400000010ff */
[----:B------:R-:W-:-:S03]  /*2bc80*/  F2FP.BF16.F32.PACK_AB R23, RZ, R23 ;  /* 0x00000017ff17723e */ /* 0x000fc600000010ff */
[----:B------:R-:W-:Y:S04]  /*2bc90*/  @P0 STG.E.U16 desc[UR36][R12.64+0x80], R232 ;  /* 0x000080e80c000986 */ /* 0x000fe8000c101524 */
[----:B------:R-:W-:Y:S01]  /*2bca0*/  @P4 STG.E.U16 desc[UR36][R12.64+0x82], R23 ;  /* 0x000082170c004986 */ /* 0x000fe2000c101524 */
[----:B----4-:R-:W-:-:S05]  /*2bcb0*/  FMUL R22, R22, R2 ;  /* 0x0000000216167220 */ /* 0x010fca0000400000 */
        /* <DEDUP_REMOVED lines=22> */
[----:B------:R0:W-:Y:S01]  /*2be20*/  @P5 STG.E.U16 desc[UR36][R12.64+0x90], R232 ;  /* 0x000090e80c005986 */ /* 0x0001e2000c101524 */
[C---:B------:R-:W-:Y:S02]  /*2be30*/  ISETP.GT.AND P5, PT, R0.reuse, 0x8, P0 ;  /* 0x000000080000780c */ /* 0x040fe400007a4270 */
[----:B------:R-:W-:Y:S01]  /*2be40*/  F2FP.BF16.F32.PACK_AB R22, RZ, R22 ;  /* 0x00000016ff16723e */ /* 0x000fe200000010ff */
[----:B------:R-:W4:Y:S04]  /*2be50*/  LDL.LU R235, [R1+0x1c] ;  /* 0x00001c0001eb7983 */ /* 0x000f280000300800 */
[----:B0-----:R-:W5:Y:S04]  /*2be60*/  LDL.LU R232, [R1+0x10] ;  /* 0x0000100001e87983 */ /* 0x001f680000300800 */
[----:B------:R-:W2:Y:S04]  /*2be70*/  LDL.LU R23, [R1+0xc] ;  /* 0x00000c0001177983 */ /* 0x000ea80000300800 */
[----:B------:R0:W-:Y:S04]  /*2be80*/  @P5 STG.E.U16 desc[UR36][R20.64+0x90], R22 ;  /* 0x0000901614005986 */ /* 0x0001e8000c101524 */
[----:B0-----:R-:W3:Y:S01]  /*2be90*/  LDL.LU R22, [R1] ;  /* 0x0000000001167983 */ /* 0x001ee20000300800 */
[----:B------:R-:W-:-:S02]  /*2bea0*/  ISETP.GT.AND P4, PT, R0, 0x8, P1 ;  /* 0x000000080000780c */ /* 0x000fc40000f84270 */
[----:B------:R-:W-:-:S11]  /*2beb0*/  F2FP.BF16.F32.PACK_AB R17, RZ, R17 ;  /* 0x00000011ff11723e */ /* 0x000fd600000010ff */
[----:B------:R0:W-:Y:S01]  /*2bec0*/  @P4 STG.E.U16 desc[UR36][R20.64+0x92], R17 ;  /* 0x0000921114004986 */ /* 0x0001e2000c101524 */
[----:B------:R-:W-:-:S03]  /*2bed0*/  ISETP.GT.AND P4, PT, R0, 0x80, P3 ;  /* 0x000000800000780c */ /* 0x000fc60001f84270 */
[----:B0-----:R-:W4:Y:S01]  /*2bee0*/  LDL.LU R17, [R1+0x4] ;  /* 0x0000040001117983 */ /* 0x001f220000300800 */
[----:B---3--:R-:W-:-:S05]  /*2bef0*/  FMUL R22, R22, R2 ;  /* 0x0000000216167220 */ /* 0x008fca0000400000 */
[----:B------:R-:W-:-:S05]  /*2bf00*/  F2FP.BF16.F32.PACK_AB R22, RZ, R22 ;  /* 0x00000016ff16723e */ /* 0x000fca00000010ff */
[----:B------:R0:W-:Y:S04]  /*2bf10*/  @P4 STG.E.U16 desc[UR36][R8.64+0x80], R22 ;  /* 0x0000801608004986 */ /* 0x0001e8000c101524 */
[----:B0-----:R-:W3:Y:S01]  /*2bf20*/  LDL.LU R22, [R1+0x8] ;  /* 0x0000080001167983 */ /* 0x001ee20000300800 */
[----:B------:R-:W-:Y:S01]  /*2bf30*/  ISETP.GT.AND P5, PT, R0, 0x80, P2 ;  /* 0x000000800000780c */ /* 0x000fe200017a4270 */
[----:B----4-:R-:W-:-:S05]  /*2bf40*/  FMUL R17, R17, R2 ;  /* 0x0000000211117220 */ /* 0x010fca0000400000 */
[----:B------:R-:W-:Y:S02]  /*2bf50*/  F2FP.BF16.F32.PACK_AB R17, RZ, R17 ;  /* 0x00000011ff11723e */ /* 0x000fe400000010ff */
[----:B------:R-:W-:-:S05]  /*2bf60*/  ISETP.GT.AND P4, PT, R0, 0x88, P3 ;  /* 0x000000880000780c */ /* 0x000fca0001f84270 */
[----:B------:R2:W-:Y:S01]  /*2bf70*/  @P5 STG.E.U16 desc[UR36][R8.64+0x82], R17 ;  /* 0x0000821108005986 */ /* 0x0005e2000c101524 */
[----:B------:R-:W-:Y:S01]  /*2bf80*/  ISETP.GT.AND P5, PT, R0, 0x88, P2 ;  /* 0x000000880000780c */ /* 0x000fe200017a4270 */
[----:B--2---:R-:W-:-:S05]  /*2bf90*/  FMUL R17, R23, R2 ;  /* 0x0000000217117220 */ /* 0x004fca0000400000 */
[----:B------:R-:W-:-:S07]  /*2bfa0*/  F2FP.BF16.F32.PACK_AB R17, RZ, R17 ;  /* 0x00000011ff11723e */ /* 0x000fce00000010ff */
[----:B------:R0:W-:Y:S01]  /*2bfb0*/  @P5 STG.E.U16 desc[UR36][R18.64+0x82], R17 ;  /* 0x0000821112005986 */ /* 0x0001e2000c101524 */
[----:B------:R-:W-:Y:S01]  /*2bfc0*/  ISETP.GT.AND P5, PT, R0, 0x80, P0 ;  /* 0x000000800000780c */ /* 0x000fe200007a4270 */
[----:B0-----:R-:W-:-:S05]  /*2bfd0*/  FMUL R17, R234, R2 ;  /* 0x00000002ea117220 */ /* 0x001fca0000400000 */
[----:B------:R-:W-:Y:S01]  /*2bfe0*/  F2FP.BF16.F32.PACK_AB R17, RZ, R17 ;  /* 0x00000011ff11723e */ /* 0x000fe200000010ff */
[----:B------:R-:W-:-:S05]  /*2bff0*/  FMUL R23, R233, R2 ;  /* 0x00000002e9177220 */ /* 0x000fca0000400000 */
[----:B------:R-:W-:Y:S01]  /*2c000*/  F2FP.BF16.F32.PACK_AB R23, RZ, R23 ;  /* 0x00000017ff17723e */ /* 0x000fe200000010ff */
[-C--:B------:R-:W-:Y:S01]  /*2c010*/  FMUL R224, R224, R2.reuse ;  /* 0x00000002e0e07220 */ /* 0x080fe20000400000 */
[----:B------:R-:W-:-:S04]  /*2c020*/  FMUL R225, R225, R2 ;  /* 0x00000002e1e17220 */ /* 0x000fc80000400000 */
[----:B------:R-:W-:Y:S02]  /*2c030*/  F2FP.BF16.F32.PACK_AB R224, RZ, R224 ;  /* 0x000000e0ffe0723e */ /* 0x000fe400000010ff */
        /* <DEDUP_REMOVED lines=14> */
[-C--:B------:R-:W-:Y:S01]  /*2c120*/  FMUL R217, R217, R2.reuse ;  /* 0x00000002d9d97220 */ /* 0x080fe20000400000 */
[----:B------:R-:W-:-:S03]  /*2c130*/  FMUL R218, R218, R2 ;  /* 0x00000002dada7220 */ /* 0x000fc60000400000 */
[----:B------:R-:W-:Y:S02]  /*2c140*/  F2FP.BF16.F32.PACK_AB R216, RZ, R216 ;  /* 0x000000d8ffd8723e */ /* 0x000fe400000010ff */
[----:B------:R-:W-:Y:S02]  /*2c150*/  F2FP.BF16.F32.PACK_AB R217, RZ, R217 ;  /* 0x000000d9ffd9723e */ /* 0x000fe400000010ff */
[----:B------:R-:W-:Y:S01]  /*2c160*/  F2FP.BF16.F32.PACK_AB R218, RZ, R218 ;  /* 0x000000daffda723e */ /* 0x000fe200000010ff */
[-C--:B------:R-:W-:Y:S01]  /*2c170*/  FMUL R219, R219, R2.reuse ;  /* 0x00000002dbdb7220 */ /* 0x080fe20000400000 */
[-C--:B------:R-:W-:Y:S01]  /*2c180*/  FMUL R221, R221, R2.reuse ;  /* 0x00000002dddd7220 */ /* 0x080fe20000400000 */
[-C--:B------:R-:W-:Y:S01]  /*2c190*/  FMUL R220, R220, R2.reuse ;  /* 0x00000002dcdc7220 */ /* 0x080fe20000400000 */
[-C--:B------:R-:W-:Y:S01]  /*2c1a0*/  FMUL R222, R222, R2.reuse ;  /* 0x00000002dede7220 */ /* 0x080fe20000400000 */
[----:B------:R-:W-:Y:S01]  /*2c1b0*/  FMUL R223, R223, R2 ;  /* 0x00000002dfdf7220 */ /* 0x000fe20000400000 */
[----:B------:R-:W-:-:S02]  /*2c1c0*/  F2FP.BF16.F32.PACK_AB R219, RZ, R219 ;  /* 0x000000dbffdb723e */ /* 0x000fc400000010ff */
[----:B------:R-:W-:Y:S02]  /*2c1d0*/  F2FP.BF16.F32.PACK_AB R221, RZ, R221 ;  /* 0x000000ddffdd723e */ /* 0x000fe400000010ff */
[----:B------:R-:W-:Y:S02]  /*2c1e0*/  F2FP.BF16.F32.PACK_AB R220, RZ, R220 ;  /* 0x000000dcffdc723e */ /* 0x000fe400000010ff */
[----:B------:R-:W-:Y:S02]  /*2c1f0*/  F2FP.BF16.F32.PACK_AB R222, RZ, R222 ;  /* 0x000000deffde723e */ /* 0x000fe400000010ff */
[----:B------:R-:W-:Y:S01]  /*2c200*/  F2FP.BF16.F32.PACK_AB R223, RZ, R223 ;  /* 0x000000dfffdf723e */ /* 0x000fe200000010ff */
[-C--:B------:R-:W-:Y:S01]  /*2c210*/  FMUL R208, R208, R2.reuse ;  /* 0x00000002d0d07220 */ /* 0x080fe20000400000 */
[-C--:B------:R-:W-:Y:S01]  /*2c220*/  FMUL R209, R209, R2.reuse ;  /* 0x00000002d1d17220 */ /* 0x080fe20000400000 */
[-C--:B------:R-:W-:Y:S01]  /*2c230*/  FMUL R211, R211, R2.reuse ;  /* 0x00000002d3d37220 */ /* 0x080fe20000400000 */
[----:B------:R-:W-:-:S02]  /*2c240*/  FMUL R210, R210, R2 ;  /* 0x00000002d2d27220 */ /* 0x000fc40000400000 */
[----:B------:R-:W-:Y:S02]  /*2c250*/  F2FP.BF16.F32.PACK_AB R208, RZ, R208 ;  /* 0x000000d0ffd0723e */ /* 0x000fe400000010ff */
[----:B------:R-:W-:Y:S02]  /*2c260*/  F2FP.BF16.F32.PACK_AB R209, RZ, R209 ;  /* 0x000000d1ffd1723e */ /* 0x000fe400000010ff */
[----:B------:R-:W-:Y:S02]  /*2c270*/  F2FP.BF16.F32.PACK_AB R211, RZ, R211 ;  /* 0x000000d3ffd3723e */ /* 0x000fe400000010ff */
[----:B------:R-:W-:Y:S01]  /*2c280*/  F2FP.BF16.F32.PACK_AB R210, RZ, R210 ;  /* 0x000000d2ffd2723e */ /* 0x000fe200000010ff */
[-C--:B------:R-:W-:Y:S01]  /*2c290*/  FMUL R212, R212, R2.reuse ;  /* 0x00000002d4d47220 */ /* 0x080fe20000400000 */
[----:B------:R-:W-:-:S04]  /*2c2a0*/  FMUL R213, R213, R2 ;  /* 0x00000002d5d57220 */ /* 0x000fc80000400000 */
[----:B------:R-:W-:Y:S02]  /*2c2b0*/  F2FP.BF16.F32.PACK_AB R212, RZ, R212 ;  /* 0x000000d4ffd4723e */ /* 0x000fe400000010ff */
[----:B------:R-:W-:Y:S01]  /*2c2c0*/  F2FP.BF16.F32.PACK_AB R213, RZ, R213 ;  /* 0x000000d5ffd5723e */ /* 0x000fe200000010ff */
[-C--:B------:R-:W-:Y:S01]  /*2c2d0*/  FMUL R214, R214, R2.reuse ;  /* 0x00000002d6d67220 */ /* 0x080fe20000400000 */
[----:B---3--:R-:W-:-:S05]  /*2c2e0*/  FMUL R22, R22, R2 ;  /* 0x0000000216167220 */ /* 0x008fca0000400000 */
[----:B------:R-:W-:-:S05]  /*2c2f0*/  F2FP.BF16.F32.PACK_AB R22, RZ, R22 ;  /* 0x00000016ff16723e */ /* 0x000fca00000010ff */
[----:B------:R5:W-:Y:S01]  /*2c300*/  @P4 STG.E.U16 desc[UR36][R18.64+0x80], R22 ;  /* 0x0000801612004986 */ /* 0x000be2000c101524 */
[----:B------:R-:W-:Y:S01]  /*2c310*/  ISETP.GT.AND P4, PT, R0, 0x80, P1 ;  /* 0x000000800000780c */ /* 0x000fe20000f84270 */
[----:B-----5:R-:W-:-:S05]  /*2c320*/  FMUL R22, R232, R2 ;  /* 0x00000002e8167220 */ /* 0x020fca0000400000 */
[----:B------:R-:W-:-:S07]  /*2c330*/  F2FP.BF16.F32.PACK_AB R22, RZ, R22 ;  /* 0x00000016ff16723e */ /* 0x000fce00000010ff */
[----:B------:R0:W-:Y:S01]  /*2c340*/  @P4 STG.E.U16 desc[UR36][R8.64+0x92], R17 ;  /* 0x0000921108004986 */ /* 0x0001e2000c101524 */
[----:B------:R-:W-:-:S03]  /*2c350*/  ISETP.GT.AND P4, PT, R0, 0x88, P1 ;  /* 0x000000880000780c */ /* 0x000fc60000f84270 */
[----:B------:R0:W-:Y:S01]  /*2c360*/  @P5 STG.E.U16 desc[UR36][R8.64+0x90], R22 ;  /* 0x0000901608005986 */ /* 0x0001e2000c101524 */
[----:B------:R-:W-:Y:S01]  /*2c370*/  ISETP.GT.AND P5, PT, R0, 0x88, P0 ;  /* 0x000000880000780c */ /* 0x000fe200007a4270 */
[----:B------:R-:W-:-:S05]  /*2c380*/  FMUL R232, R235, R2 ;  /* 0x00000002ebe87220 */ /* 0x000fca0000400000 */
[----:B------:R-:W-:-:S05]  /*2c390*/  F2FP.BF16.F32.PACK_AB R232, RZ, R232 ;  /* 0x000000e8ffe8723e */ /* 0x000fca00000010ff */
[----:B------:R0:W-:Y:S01]  /*2c3a0*/  @P4 STG.E.U16 desc[UR36][R18.64+0x92], R232 ;  /* 0x000092e812004986 */ /* 0x0001e2000c101524 */
[----:B------:R-:W-:-:S03]  /*2c3b0*/  ISETP.GT.AND P4, PT, R0, 0x100, P3 ;  /* 0x000001000000780c */ /* 0x000fc60001f84270 */
[----:B------:R0:W-:Y:S01]  /*2c3c0*/  @P5 STG.E.U16 desc[UR36][R18.64+0x90], R23 ;  /* 0x0000901712005986 */ /* 0x0001e2000c101524 */
[----:B------:R-:W-:-:S09]  /*2c3d0*/  ISETP.GT.AND P5, PT, R0, 0x100, P2 ;  /* 0x000001000000780c */ /* 0x000fd200017a4270 */
        /* <DEDUP_REMOVED lines=15> */
[C---:B------:R-:W-:Y:S02]  /*2c4d0*/  ISETP.GT.AND P5, PT, R0.reuse, 0x180, P3 ;  /* 0x000001800000780c */ /* 0x040fe40001fa4270 */
[C---:B------:R-:W-:Y:S02]  /*2c4e0*/  ISETP.GT.AND P3, PT, R0.reuse, 0x188, P3 ;  /* 0x000001880000780c */ /* 0x040fe40001f64270 */
[----:B------:R-:W-:-:S05]  /*2c4f0*/  ISETP.GT.AND P2, PT, R0, 0x188, P2 ;  /* 0x000001880000780c */ /* 0x000fca0001744270 */
[----:B------:R0:W-:Y:S04]  /*2c500*/  @P4 STG.E.U16 desc[UR36][R6.64+0x82], R217 ;  /* 0x000082d906004986 */ /* 0x0001e8000c101524 */
[----:B------:R0:W-:Y:S04]  /*2c510*/  @P5 STG.E.U16 desc[UR36][R6.64+0x80], R216 ;  /* 0x000080d806005986 */ /* 0x0001e8000c101524 */
[----:B------:R0:W-:Y:S01]  /*2c520*/  @P3 STG.E.U16 desc[UR36][R10.64+0x80], R218 ;  /* 0x000080da0a003986 */ /* 0x0001e2000c101524 */
[C---:B------:R-:W-:Y:S02]  /*2c530*/  ISETP.GT.AND P3, PT, R0.reuse, 0x180, P1 ;  /* 0x000001800000780c */ /* 0x040fe40000f64270 */
[----:B------:R-:W-:-:S02]  /*2c540*/  ISETP.GT.AND P4, PT, R0, 0x180, P0 ;  /* 0x000001800000780c */ /* 0x000fc40000784270 */
[C---:B------:R-:W-:Y:S02]  /*2c550*/  ISETP.GT.AND P0, PT, R0.reuse, 0x188, P0 ;  /* 0x000001880000780c */ /* 0x040fe40000704270 */
[----:B------:R-:W-:Y:S01]  /*2c560*/  ISETP.GT.AND P1, PT, R0, 0x188, P1 ;  /* 0x000001880000780c */ /* 0x000fe20000f24270 */
[----:B------:R0:W-:Y:S01]  /*2c570*/  @P2 STG.E.U16 desc[UR36][R10.64+0x82], R219 ;  /* 0x000082db0a002986 */ /* 0x0001e2000c101524 */
[----:B------:R-:W-:-:S05]  /*2c580*/  ISETP.GT.AND P2, PT, R3, 0x51, PT ;  /* 0x000000510300780c */ /* 0x000fca0003f44270 */
[----:B------:R0:W-:Y:S01]  /*2c590*/  @P3 STG.E.U16 desc[UR36][R6.64+0x92], R221 ;  /* 0x000092dd06003986 */ /* 0x0001e2000c101524 */
[----:B------:R-:W-:-:S03]  /*2c5a0*/  ISETP.GT.AND P3, PT, R3, 0x50, PT ;  /* 0x000000500300780c */ /* 0x000fc60003f64270 */
[----:B------:R0:W-:Y:S01]  /*2c5b0*/  @P4 STG.E.U16 desc[UR36][R6.64+0x90], R220 ;  /* 0x000090dc06004986 */ /* 0x0001e2000c101524 */
[----:B------:R-:W-:-:S03]  /*2c5c0*/  ISETP.GT.AND P4, PT, R0, RZ, P2 ;  /* 0x000000ff0000720c */ /* 0x000fc60001784270 */
[----:B------:R0:W-:Y:S01]  /*2c5d0*/  @P0 STG.E.U16 desc[UR36][R10.64+0x90], R222 ;  /* 0x000090de0a000986 */ /* 0x0001e2000c101524 */
[----:B------:R-:W-:-:S03]  /*2c5e0*/  ISETP.GT.AND P0, PT, R0, RZ, P3 ;  /* 0x000000ff0000720c */ /* 0x000fc60001f04270 */
[----:B------:R0:W-:Y:S01]  /*2c5f0*/  @P1 STG.E.U16 desc[UR36][R10.64+0x92], R223 ;  /* 0x000092df0a001986 */ /* 0x0001e2000c101524 */
[C---:B------:R-:W-:Y:S02]  /*2c600*/  ISETP.GT.AND P1, PT, R0.reuse, 0x8, P2 ;  /* 0x000000080000780c */ /* 0x040fe40001724270 */
[----:B------:R-:W-:-:S03]  /*2c610*/  ISETP.GT.AND P5, PT, R0, 0x8, P3 ;  /* 0x000000080000780c */ /* 0x000fc60001fa4270 */
[----:B------:R0:W-:Y:S04]  /*2c620*/  @P4 STG.E.U16 desc[UR36][R12.64+0xa2], R209 ;  /* 0x0000a2d10c004986 */ /* 0x0001e8000c101524 */
[----:B------:R0:W-:Y:S01]  /*2c630*/  @P0 STG.E.U16 desc[UR36][R12.64+0xa0], R208 ;  /* 0x0000a0d00c000986 */ /* 0x0001e2000c101524 */
[----:B------:R-:W-:-:S03]  /*2c640*/  ISETP.GT.AND P0, PT, R3, 0x58, PT ;  /* 0x000000580300780c */ /* 0x000fc60003f04270 */
[----:B------:R0:W-:Y:S01]  /*2c650*/  @P1 STG.E.U16 desc[UR36][R20.64+0xa2], R211 ;  /* 0x0000a2d314001986 */ /* 0x0001e2000c101524 */
[----:B------:R-:W-:-:S03]  /*2c660*/  ISETP.GT.AND P1, PT, R3, 0x59, PT ;  /* 0x000000590300780c */ /* 0x000fc60003f24270 */
[----:B------:R0:W-:Y:S01]  /*2c670*/  @P5 STG.E.U16 desc[UR36][R20.64+0xa0], R210 ;  /* 0x0000a0d214005986 */ /* 0x0001e2000c101524 */
[C---:B------:R-:W-:Y:S02]  /*2c680*/  ISETP.GT.AND P5, PT, R0.reuse, RZ, P0 ;  /* 0x000000ff0000720c */ /* 0x040fe400007a4270 */
[----:B------:R-:W-:Y:S01]  /*2c690*/  ISETP.GT.AND P4, PT, R0, RZ, P1 ;  /* 0x000000ff0000720c */ /* 0x000fe20000f84270 */
[----:B------:R-:W-:Y:S01]  /*2c6a0*/  FMUL R215, R215, R2 ;  /* 0x00000002d7d77220 */ /* 0x000fe20000400000 */
[----:B------:R-:W-:-:S09]  /*2c6b0*/  F2FP.BF16.F32.PACK_AB R214, RZ, R214 ;  /* 0x000000d6ffd6723e */ /* 0x000fd200000010ff */
[----:B------:R0:W-:Y:S01]  /*2c6c0*/  @P5 STG.E.U16 desc[UR36][R12.64+0xb0], R212 ;  /* 0x0000b0d40c005986 */ /* 0x0001e2000c101524 */
[----:B------:R-:W-:-:S03]  /*2c6d0*/  ISETP.GT.AND P5, PT, R0, 0x8, P0 ;  /* 0x000000080000780c */ /* 0x000fc600007a4270 */
[----:B------:R0:W-:Y:S01]  /*2c6e0*/  @P4 STG.E.U16 desc[UR36][R12.64+0xb2], R213 ;  /* 0x0000b2d50c004986 */ /* 0x0001e2000c101524 */
[----:B------:R-:W-:Y:S02]  /*2c6f0*/  ISETP.GT.AND P4, PT, R0, 0x8, P1 ;  /* 0x000000080000780c */ /* 0x000fe40000f84270 */
[----:B------:R-:W-:Y:S01]  /*2c700*/  F2FP.BF16.F32.PACK_AB R215, RZ, R215 ;  /* 0x000000d7ffd7723e */ /* 0x000fe200000010ff */
[-C--:B------:R-:W-:Y:S01]  /*2c710*/  FMUL R200, R200, R2.reuse ;  /* 0x00000002c8c87220 */ /* 0x080fe20000400000 */
[----:B------:R-:W-:-:S05]  /*2c720*/  FMUL R201, R201, R2 ;  /* 0x00000002c9c97220 */ /* 0x000fca0000400000 */
[----:B------:R0:W-:Y:S01]  /*2c730*/  @P5 STG.E.U16 desc[UR36][R20.64+0xb0], R214 ;  /* 0x0000b0d614005986 */ /* 0x0001e2000c101524 */
[----:B------:R-:W-:-:S03]  /*2c740*/  ISETP.GT.AND P5, PT, R0, 0x80, P2 ;  /* 0x000000800000780c */ /* 0x000fc600017a4270 */
[----:B------:R0:W-:Y:S01]  /*2c750*/  @P4 STG.E.U16 desc[UR36][R20.64+0xb2], R215 ;  /* 0x0000b2d714004986 */ /* 0x0001e2000c101524 */
[----:B------:R-:W-:Y:S02]  /*2c760*/  ISETP.GT.AND P4, PT, R0, 0x80, P3 ;  /* 0x000000800000780c */ /* 0x000fe40001f84270 */
[----:B------:R-:W-:Y:S02]  /*2c770*/  F2FP.BF16.F32.PACK_AB R200, RZ, R200 ;  /* 0x000000c8ffc8723e */ /* 0x000fe400000010ff */
[----:B------:R-:W-:Y:S01]  /*2c780*/  F2FP.BF16.F32.PACK_AB R201, RZ, R201 ;  /* 0x000000c9ffc9723e */ /* 0x000fe200000010ff */
[----:B------:R-:W-:-:S04]  /*2c790*/  FMUL R202, R202, R2 ;  /* 0x00000002caca7220 */ /* 0x000fc80000400000 */
[----:B------:R0:W-:Y:S01]  /*2c7a0*/  @P5 STG.E.U16 desc[UR36][R8.64+0xa2], R201 ;  /* 0x0000a2c908005986 */ /* 0x0001e2000c101524 */
[----:B------:R-:W-:-:S03]  /*2c7b0*/  ISETP.GT.AND P5, PT, R0, 0x88, P2 ;  /* 0x000000880000780c */ /* 0x000fc600017a4270 */
[----:B------:R0:W-:Y:S01]  /*2c7c0*/  @P4 STG.E.U16 desc[UR36][R8.64+0xa0], R200 ;  /* 0x0000a0c808004986 */ /* 0x0001e2000c101524 */
[----:B------:R-:W-:Y:S01]  /*2c7d0*/  ISETP.GT.AND P4, PT, R0, 0x88, P3 ;  /* 0x000000880000780c */ /* 0x000fe20001f84270 */
[----:B------:R-:W-:Y:S01]  /*2c7e0*/  FMUL R203, R203, R2 ;  /* 0x00000002cbcb7220 */ /* 0x000fe20000400000 */
[----:B------:R-:W-:-:S04]  /*2c7f0*/  F2FP.BF16.F32.PACK_AB R202, RZ, R202 ;  /* 0x000000caffca723e */ /* 0x000fc800000010ff */
        /* <DEDUP_REMOVED lines=8> */
[----:B------:R-:W-:-:S03]  /*2c880*/  F2FP.BF16.F32.PACK_AB R205, RZ, R205 ;  /* 0x000000cdffcd723e */ /* 0x000fc600000010ff */
[----:B------:R0:W-:Y:S01]  /*2c890*/  @P5 STG.E.U16 desc[UR36][R8.64+0xb0], R204 ;  /* 0x0000b0cc08005986 */ /* 0x0001e2000c101524 */
[----:B------:R-:W-:-:S03]  /*2c8a0*/  ISETP.GT.AND P5, PT, R0, 0x88, P0 ;  /* 0x000000880000780c */ /* 0x000fc600007a4270 */
[----:B------:R0:W-:Y:S01]  /*2c8b0*/  @P4 STG.E.U16 desc[UR36][R8.64+0xb2], R205 ;  /* 0x0000b2cd08004986 */ /* 0x0001e2000c101524 */
[----:B------:R-:W-:Y:S01]  /*2c8c0*/  ISETP.GT.AND P4, PT, R0, 0x88, P1 ;  /* 0x000000880000780c */ /* 0x000fe20000f84270 */
[-C--:B------:R-:W-:Y:S01]  /*2c8d0*/  FMUL R206, R206, R2.reuse ;  /* 0x00000002cece7220 */ /* 0x080fe20000400000 */
[----:B------:R-:W-:-:S04]  /*2c8e0*/  FMUL R207, R207, R2 ;  /* 0x00000002cfcf7220 */ /* 0x000fc80000400000 */
[----:B------:R-:W-:Y:S02]  /*2c8f0*/  F2FP.BF16.F32.PACK_AB R206, RZ, R206 ;  /* 0x000000ceffce723e */ /* 0x000fe400000010ff */
        /* <DEDUP_REMOVED lines=36> */
[C---:B------:R-:W-:Y:S02]  /*2cb40*/  ISETP.GT.AND P4, PT, R0.reuse, 0x180, P2 ;  /* 0x000001800000780c */ /* 0x040fe40001784270 */
[----:B------:R-:W-:Y:S01]  /*2cb50*/  ISETP.GT.AND P3, PT, R0, 0x188, P3 ;  /* 0x000001880000780c */ /* 0x000fe20001f64270 */
[-C--:B------:R-:W-:Y:S01]  /*2cb60*/  FMUL R184, R184, R2.reuse ;  /* 0x00000002b8b87220 */ /* 0x080fe20000400000 */
[-C--:B------:R-:W-:Y:S01]  /*2cb70*/  FMUL R185, R185, R2.reuse ;  /* 0x00000002b9b97220 */ /* 0x080fe20000400000 */
[----:B------:R-:W-:-:S03]  /*2cb80*/  FMUL R186, R186, R2 ;  /* 0x00000002baba7220 */ /* 0x000fc60000400000 */
[----:B------:R-:W-:Y:S02]  /*2cb90*/  F2FP.BF16.F32.PACK_AB R184, RZ, R184 ;  /* 0x000000b8ffb8723e */ /* 0x000fe400000010ff */
[----:B------:R-:W-:Y:S02]  /*2cba0*/  F2FP.BF16.F32.PACK_AB R185, RZ, R185 ;  /* 0x000000b9ffb9723e */ /* 0x000fe400000010ff */
[----:B------:R-:W-:Y:S01]  /*2cbb0*/  F2FP.BF16.F32.PACK_AB R186, RZ, R186 ;  /* 0x000000baffba723e */ /* 0x000fe200000010ff */
[----:B------:R0:W-:Y:S01]  /*2cbc0*/  @P5 STG.E.U16 desc[UR36][R6.64+0xa0], R184 ;  /* 0x0000a0b806005986 */ /* 0x0001e2000c101524 */
[----:B------:R-:W-:-:S03]  /*2cbd0*/  ISETP.GT.AND P2, PT, R0, 0x188, P2 ;  /* 0x000001880000780c */ /* 0x000fc60001744270 */
[----:B------:R0:W-:Y:S01]  /*2cbe0*/  @P4 STG.E.U16 desc[UR36][R6.64+0xa2], R185 ;  /* 0x0000a2b906004986 */ /* 0x0001e2000c101524 */
[----:B------:R-:W-:-:S03]  /*2cbf0*/  FMUL R187, R187, R2 ;  /* 0x00000002bbbb7220 */ /* 0x000fc60000400000 */
[----:B------:R0:W-:Y:S01]  /*2cc00*/  @P3 STG.E.U16 desc[UR36][R10.64+0xa0], R186 ;  /* 0x0000a0ba0a003986 */ /* 0x0001e2000c101524 */
[C---:B------:R-:W-:Y:S01]  /*2cc10*/  ISETP.GT.AND P3, PT, R0.reuse, 0x180, P1 ;  /* 0x000001800000780c */ /* 0x040fe20000f64270 */
[-C--:B------:R-:W-:Y:S01]  /*2cc20*/  FMUL R189, R189, R2.reuse ;  /* 0x00000002bdbd7220 */ /* 0x080fe20000400000 */
[C---:B------:R-:W-:Y:S02]  /*2cc30*/  ISETP.GT.AND P4, PT, R0.reuse, 0x180, P0 ;  /* 0x000001800000780c */ /* 0x040fe40000784270 */
[----:B------:R-:W-:Y:S01]  /*2cc40*/  ISETP.GT.AND P0, PT, R0, 0x188, P0 ;  /* 0x000001880000780c */ /* 0x000fe20000704270 */
[-C--:B------:R-:W-:Y:S01]  /*2cc50*/  FMUL R188, R188, R2.reuse ;  /* 0x00000002bcbc7220 */ /* 0x080fe20000400000 */
[----:B------:R-:W-:Y:S01]  /*2cc60*/  ISETP.GT.AND P1, PT, R0, 0x188, P1 ;  /* 0x000001880000780c */ /* 0x000fe20000f24270 */
[-C--:B------:R-:W-:Y:S01]  /*2cc70*/  FMUL R190, R190, R2.reuse ;  /* 0x00000002bebe7220 */ /* 0x080fe20000400000 */
[----:B------:R-:W-:Y:S01]  /*2cc80*/  F2FP.BF16.F32.PACK_AB R187, RZ, R187 ;  /* 0x000000bbffbb723e */ /* 0x000fe200000010ff */
[----:B------:R-:W-:Y:S01]  /*2cc90*/  FMUL R191, R191, R2 ;  /* 0x00000002bfbf7220 */ /* 0x000fe20000400000 */
[----:B------:R-:W-:-:S02]  /*2cca0*/  F2FP.BF16.F32.PACK_AB R189, RZ, R189 ;  /* 0x000000bdffbd723e */ /* 0x000fc400000010ff */
[----:B------:R-:W-:Y:S01]  /*2ccb0*/  F2FP.BF16.F32.PACK_AB R188, RZ, R188 ;  /* 0x000000bcffbc723e */ /* 0x000fe200000010ff */
[----:B------:R0:W-:Y:S01]  /*2ccc0*/  @P2 STG.E.U16 desc[UR36][R10.64+0xa2], R187 ;  /* 0x0000a2bb0a002986 */ /* 0x0001e2000c101524 */
[----:B------:R-:W-:Y:S02]  /*2ccd0*/  F2FP.BF16.F32.PACK_AB R190, RZ, R190 ;  /* 0x000000beffbe723e */ /* 0x000fe400000010ff */
[----:B------:R-:W-:Y:S01]  /*2cce0*/  F2FP.BF16.F32.PACK_AB R191, RZ, R191 ;  /* 0x000000bfffbf723e */ /* 0x000fe200000010ff */
[----:B------:R0:W-:Y:S01]  /*2ccf0*/  @P3 STG.E.U16 desc[UR36][R6.64+0xb2], R189 ;  /* 0x0000b2bd06003986 */ /* 0x0001e2000c101524 */
[C---:B------:R-:W-:Y:S02]  /*2cd00*/  ISETP.GT.AND P3, PT, R3.reuse, 0x60, PT ;  /* 0x000000600300780c */ /* 0x040fe40003f64270 */
[----:B------:R-:W-:Y:S01]  /*2cd10*/  ISETP.GT.AND P2, PT, R3, 0x61, PT ;  /* 0x000000610300780c */ /* 0x000fe20003f44270 */
[----:B------:R0:W-:Y:S03]  /*2cd20*/  @P4 STG.E.U16 desc[UR36][R6.64+0xb0], R188 ;  /* 0x0000b0bc06004986 */ /* 0x0001e6000c101524 */
[C---:B------:R-:W-:Y:S01]  /*2cd30*/  ISETP.GT.AND P4, PT, R0.reuse, RZ, P2 ;  /* 0x000000ff0000720c */ /* 0x040fe20001784270 */
[----:B------:R0:W-:Y:S01]  /*2cd40*/  @P0 STG.E.U16 desc[UR36][R10.64+0xb0], R190 ;  /* 0x0000b0be0a000986 */ /* 0x0001e2000c101524 */
[----:B------:R-:W-:-:S03]  /*2cd50*/  ISETP.GT.AND P0, PT, R0, RZ, P3 ;  /* 0x000000ff0000720c */ /* 0x000fc60001f04270 */
[----:B------:R0:W-:Y:S01]  /*2cd60*/  @P1 STG.E.U16 desc[UR36][R10.64+0xb2], R191 ;  /* 0x0000b2bf0a001986 */ /* 0x0001e2000c101524 */
[----:B------:R-:W-:Y:S01]  /*2cd70*/  ISETP.GT.AND P1, PT, R0, 0x8, P2 ;  /* 0x000000080000780c */ /* 0x000fe20001724270 */
[-C--:B------:R-:W-:Y:S01]  /*2cd80*/  FMUL R176, R176, R2.reuse ;  /* 0x00000002b0b07220 */ /* 0x080fe20000400000 */
[-C--:B------:R-:W-:Y:S01]  /*2cd90*/  FMUL R177, R177, R2.reuse ;  /* 0x00000002b1b17220 */ /* 0x080fe20000400000 */
[-C--:B------:R-:W-:Y:S01]  /*2cda0*/  FMUL R179, R179, R2.reuse ;  /* 0x00000002b3b37220 */ /* 0x080fe20000400000 */
[----:B------:R-:W-:Y:S01]  /*2cdb0*/  ISETP.GT.AND P5, PT, R0, 0x8, P3 ;  /* 0x000000080000780c */ /* 0x000fe20001fa4270 */
[----:B------:R-:W-:Y:S01]  /*2cdc0*/  FMUL R178, R178, R2 ;  /* 0x00000002b2b27220 */ /* 0x000fe20000400000 */
[----:B------:R-:W-:Y:S02]  /*2cdd0*/  F2FP.BF16.F32.PACK_AB R176, RZ, R176 ;  /* 0x000000b0ffb0723e */ /* 0x000fe400000010ff */
[----:B------:R-:W-:Y:S02]  /*2cde0*/  F2FP.BF16.F32.PACK_AB R177, RZ, R177 ;  /* 0x000000b1ffb1723e */ /* 0x000fe400000010ff */
[----:B------:R-:W-:Y:S01]  /*2cdf0*/  F2FP.BF16.F32.PACK_AB R179, RZ, R179 ;  /* 0x000000b3ffb3723e */ /* 0x000fe200000010ff */
[----:B------:R0:W-:Y:S01]  /*2ce00*/  @P0 STG.E.U16 desc[UR36][R12.64+0xc0], R176 ;  /* 0x0000c0b00c000986 */ /* 0x0001e2000c101524 */
[----:B------:R-:W-:-:S03]  /*2ce10*/  F2FP.BF16.F32.PACK_AB R178, RZ, R178 ;  /* 0x000000b2ffb2723e */ /* 0x000fc600000010ff */
[----:B------:R0:W-:Y:S01]  /*2ce20*/  @P4 STG.E.U16 desc[UR36][R12.64+0xc2], R177 ;  /* 0x0000c2b10c004986 */ /* 0x0001e2000c101524 */
[----:B------:R-:W-:-:S03]  /*2ce30*/  ISETP.GT.AND P0, PT, R3, 0x68, PT ;  /* 0x000000680300780c */ /* 0x000fc60003f04270 */
[----:B------:R0:W-:Y:S01]  /*2ce40*/  @P1 STG.E.U16 desc[UR36][R20.64+0xc2], R179 ;  /* 0x0000c2b314001986 */ /* 0x0001e2000c101524 */
[----:B------:R-:W-:-:S03]  /*2ce50*/  ISETP.GT.AND P1, PT, R3, 0x69, PT ;  /* 0x000000690300780c */ /* 0x000fc60003f24270 */
[----:B------:R0:W-:Y:S01]  /*2ce60*/  @P5 STG.E.U16 desc[UR36][R20.64+0xc0], R178 ;  /* 0x0000c0b214005986 */ /* 0x0001e2000c101524 */
[C---:B------:R-:W-:Y:S02]  /*2ce70*/  ISETP.GT.AND P5, PT, R0.reuse, RZ, P0 ;  /* 0x000000ff0000720c */ /* 0x040fe400007a4270 */
[----:B------:R-:W-:Y:S01]  /*2ce80*/  ISETP.GT.AND P4, PT, R0, RZ, P1 ;  /* 0x000000ff0000720c */ /* 0x000fe20000f84270 */
        /* <DEDUP_REMOVED lines=227> */
[C---:B------:R-:W-:Y:S02]  /*2dcc0*/  ISETP.GT.AND P1, PT, R0.reuse, 0x188, P1 ;  /* 0x000001880000780c */ /* 0x040fe40000f24270 */
[----:B------:R-:W-:Y:S01]  /*2dcd0*/  ISETP.GT.AND P0, PT, R0, 0x188, P0 ;  /* 0x000001880000780c */ /* 0x000fe20000704270 */
[-C--:B------:R-:W-:Y:S01]  /*2dce0*/  FMUL R124, R124, R2.reuse ;  /* 0x000000027c7c7220 */ /* 0x080fe20000400000 */
[-C--:B------:R-:W-:Y:S01]  /*2dcf0*/  FMUL R126, R126, R2.reuse ;  /* 0x000000027e7e7220 */ /* 0x080fe20000400000 */
[----:B------:R-:W-:Y:S01]  /*2dd00*/  FMUL R127, R127, R2 ;  /* 0x000000027f7f7220 */ /* 0x000fe20000400000 */
[----:B------:R-:W-:-:S02]  /*2dd10*/  F2FP.BF16.F32.PACK_AB R123, RZ, R123 ;  /* 0x0000007bff7b723e */ /* 0x000fc400000010ff */
[----:B------:R-:W-:Y:S02]  /*2dd20*/  F2FP.BF16.F32.PACK_AB R125, RZ, R125 ;  /* 0x0000007dff7d723e */ /* 0x000fe400000010ff */
[----:B------:R-:W-:Y:S01]  /*2dd30*/  F2FP.BF16.F32.PACK_AB R124, RZ, R124 ;  /* 0x0000007cff7c723e */ /* 0x000fe200000010ff */
[----:B------:R0:W-:Y:S01]  /*2dd40*/  @P3 STG.E.U16 desc[UR36][R10.64+0xe2], R123 ;  /* 0x0000e27b0a003986 */ /* 0x0001e2000c101524 */
[----:B------:R-:W-:Y:S02]  /*2dd50*/  F2FP.BF16.F32.PACK_AB R126, RZ, R126 ;  /* 0x0000007eff7e723e */ /* 0x000fe400000010ff */
[----:B------:R-:W-:Y:S01]  /*2dd60*/  F2FP.BF16.F32.PACK_AB R127, RZ, R127 ;  /* 0x0000007fff7f723e */ /* 0x000fe200000010ff */
[----:B------:R0:W-:Y:S01]  /*2dd70*/  @P2 STG.E.U16 desc[UR36][R6.64+0xf2], R125 ;  /* 0x0000f27d06002986 */ /* 0x0001e2000c101524 */
[C---:B------:R-:W-:Y:S02]  /*2dd80*/  ISETP.GT.AND P3, PT, R3.reuse, 0x80, PT ;  /* 0x000000800300780c */ /* 0x040fe40003f64270 */
[----:B------:R-:W-:Y:S01]  /*2dd90*/  ISETP.GT.AND P2, PT, R3, 0x81, PT ;  /* 0x000000810300780c */ /* 0x000fe20003f44270 */
[----:B------:R0:W-:Y:S04]  /*2dda0*/  @P4 STG.E.U16 desc[UR36][R6.64+0xf0], R124 ;  /* 0x0000f07c06004986 */ /* 0x0001e8000c101524 */
[----:B------:R0:W-:Y:S01]  /*2ddb0*/  @P1 STG.E.U16 desc[UR36][R10.64+0xf0], R126 ;  /* 0x0000f07e0a001986 */ /* 0x0001e2000c101524 */
[----:B------:R-:W-:-:S03]  /*2ddc0*/  ISETP.GT.AND P1, PT, R0, RZ, P2 ;  /* 0x000000ff0000720c */ /* 0x000fc60001724270 */
[----:B------:R0:W-:Y:S01]  /*2ddd0*/  @P0 STG.E.U16 desc[UR36][R10.64+0xf2], R127 ;  /* 0x0000f27f0a000986 */ /* 0x0001e2000c101524 */
[----:B------:R-:W-:Y:S01]  /*2dde0*/  ISETP.GT.AND P0, PT, R0, RZ, P3 ;  /* 0x000000ff0000720c */ /* 0x000fe20001f04270 */
[-C--:B------:R-:W-:Y:S01]  /*2ddf0*/  FMUL R112, R112, R2.reuse ;  /* 0x0000000270707220 */ /* 0x080fe20000400000 */
[-C--:B------:R-:W-:Y:S01]  /*2de00*/  FMUL R113, R113, R2.reuse ;  /* 0x0000000271717220 */ /* 0x080fe20000400000 */
[C---:B------:R-:W-:Y:S02]  /*2de10*/  ISETP.GT.AND P5, PT, R0.reuse, 0x8, P3 ;  /* 0x000000080000780c */ /* 0x040fe40001fa4270 */
[----:B------:R-:W-:Y:S01]  /*2de20*/  ISETP.GT.AND P4, PT, R0, 0x8, P2 ;  /* 0x000000080000780c */ /* 0x000fe20001784270 */
[-C--:B------:R-:W-:Y:S01]  /*2de30*/  FMUL R114, R114, R2.reuse ;  /* 0x0000000272727220 */ /* 0x080fe20000400000 */
[----:B------:R-:W-:Y:S01]  /*2de40*/  FMUL R115, R115, R2 ;  /* 0x0000000273737220 */ /* 0x000fe20000400000 */
[----:B------:R-:W-:Y:S02]  /*2de50*/  F2FP.BF16.F32.PACK_AB R112, RZ, R112 ;  /* 0x00000070ff70723e */ /* 0x000fe400000010ff */
[----:B------:R-:W-:-:S02]  /*2de60*/  F2FP.BF16.F32.PACK_AB R113, RZ, R113 ;  /* 0x00000071ff71723e */ /* 0x000fc400000010ff */
[----:B------:R-:W-:Y:S01]  /*2de70*/  F2FP.BF16.F32.PACK_AB R114, RZ, R114 ;  /* 0x00000072ff72723e */ /* 0x000fe200000010ff */
[----:B------:R0:W-:Y:S01]  /*2de80*/  @P0 STG.E.U16 desc[UR36][R12.64+0x100], R112 ;  /* 0x000100700c000986 */ /* 0x0001e2000c101524 */
[----:B------:R-:W-:Y:S02]  /*2de90*/  F2FP.BF16.F32.PACK_AB R115, RZ, R115 ;  /* 0x00000073ff73723e */ /* 0x000fe400000010ff */
[C---:B------:R-:W-:Y:S01]  /*2dea0*/  ISETP.GT.AND P0, PT, R3.reuse, 0x88, PT ;  /* 0x000000880300780c */ /* 0x040fe20003f04270 */
[----:B------:R0:W-:Y:S01]  /*2deb0*/  @P1 STG.E.U16 desc[UR36][R12.64+0x102], R113 ;  /* 0x000102710c001986 */ /* 0x0001e2000c101524 */
[----:B------:R-:W-:-:S03]  /*2dec0*/  ISETP.GT.AND P1, PT, R3, 0x89, PT ;  /* 0x000000890300780c */ /* 0x000fc60003f24270 */
[----:B------:R0:W-:Y:S01]  /*2ded0*/  @P5 STG.E.U16 desc[UR36][R20.64+0x100], R114 ;  /* 0x0001007214005986 */ /* 0x0001e2000c101524 */
[----:B------:R-:W-:-:S03]  /*2dee0*/  ISETP.GT.AND P5, PT, R0, RZ, P0 ;  /* 0x000000ff0000720c */ /* 0x000fc600007a4270 */
[----:B------:R0:W-:Y:S01]  /*2def0*/  @P4 STG.E.U16 desc[UR36][R20.64+0x102], R115 ;  /* 0x0001027314004986 */ /* 0x0001e2000c101524 */
        /* <DEDUP_REMOVED lines=348> */
[----:B------:R-:W-:Y:S02]  /*2f4c0*/  F2FP.BF16.F32.PACK_AB R25, RZ, R25 ;  /* 0x00000019ff19723e */ /* 0x000fe400000010ff */
[C---:B------:R-:W-:Y:S02]  /*2f4d0*/  ISETP.GT.AND P2, PT, R0.reuse, 0x188, P2 ;  /* 0x000001880000780c */ /* 0x040fe40001744270 */
[C---:B------:R-:W-:Y:S01]  /*2f4e0*/  ISETP.GT.AND P3, PT, R0.reuse, 0x188, P3 ;  /* 0x000001880000780c */ /* 0x040fe20001f64270 */
[----:B------:R0:W-:Y:S01]  /*2f4f0*/  @P4 STG.E.U16 desc[UR36][R6.64+0x140], R24 ;  /* 0x0001401806004986 */ /* 0x0001e2000c101524 */
[----:B------:R-:W-:-:S03]  /*2f500*/  ISETP.GT.AND P4, PT, R0, 0x180, P0 ;  /* 0x000001800000780c */ /* 0x000fc60000784270 */
[----:B------:R0:W-:Y:S01]  /*2f510*/  @P5 STG.E.U16 desc[UR36][R6.64+0x142], R25 ;  /* 0x0001421906005986 */ /* 0x0001e2000c101524 */
[----:B------:R-:W-:Y:S01]  /*2f520*/  ISETP.GT.AND P5, PT, R0, 0x180, P1 ;  /* 0x000001800000780c */ /* 0x000fe20000fa4270 */
[-C--:B------:R-:W-:Y:S01]  /*2f530*/  FMUL R26, R26, R2.reuse ;  /* 0x000000021a1a7220 */ /* 0x080fe20000400000 */
[C---:B------:R-:W-:Y:S01]  /*2f540*/  ISETP.GT.AND P1, PT, R0.reuse, 0x188, P1 ;  /* 0x000001880000780c */ /* 0x040fe20000f24270 */
[-C--:B------:R-:W-:Y:S01]  /*2f550*/  FMUL R27, R27, R2.reuse ;  /* 0x000000021b1b7220 */ /* 0x080fe20000400000 */
[----:B------:R-:W-:Y:S01]  /*2f560*/  ISETP.GT.AND P0, PT, R0, 0x188, P0 ;  /* 0x000001880000780c */ /* 0x000fe20000704270 */
        /* <DEDUP_REMOVED lines=8> */
[----:B------:R-:W-:Y:S02]  /*2f5f0*/  F2FP.BF16.F32.PACK_AB R30, RZ, R30 ;  /* 0x0000001eff1e723e */ /* 0x000fe400000010ff */
[----:B------:R-:W-:Y:S01]  /*2f600*/  F2FP.BF16.F32.PACK_AB R31, RZ, R31 ;  /* 0x0000001fff1f723e */ /* 0x000fe200000010ff */
[----:B------:R0:W-:Y:S04]  /*2f610*/  @P2 STG.E.U16 desc[UR36][R10.64+0x140], R26 ;  /* 0x0001401a0a002986 */ /* 0x0001e8000c101524 */
[----:B------:R0:W-:Y:S04]  /*2f620*/  @P3 STG.E.U16 desc[UR36][R10.64+0x142], R27 ;  /* 0x0001421b0a003986 */ /* 0x0001e8000c101524 */
[----:B------:R0:W-:Y:S04]  /*2f630*/  @P5 STG.E.U16 desc[UR36][R6.64+0x150], R28 ;  /* 0x0001501c06005986 */ /* 0x0001e8000c101524 */
[----:B------:R0:W-:Y:S04]  /*2f640*/  @P4 STG.E.U16 desc[UR36][R6.64+0x152], R29 ;  /* 0x0001521d06004986 */ /* 0x0001e8000c101524 */
[----:B------:R0:W-:Y:S04]  /*2f650*/  @P1 STG.E.U16 desc[UR36][R10.64+0x150], R30 ;  /* 0x0001501e0a001986 */ /* 0x0001e8000c101524 */
[----:B------:R0:W-:Y:S02]  /*2f660*/  @P0 STG.E.U16 desc[UR36][R10.64+0x152], R31 ;  /* 0x0001521f0a000986 */ /* 0x0001e4000c101524 */
.L_x_718:
[----:B------:R-:W-:Y:S05]  /*2f670*/  BSYNC B0 ;  /* 0x0000000000007941 */ /* 0x000fea0003800000 */
.L_x_28:
[----:B0-----:R-:W2:Y:S04]  /*2f680*/  LDL.LU R5, [R1+0x26c] ;  /* 0x00026c0001057983 */ /* 0x001ea80000300800 */
[----:B------:R-:W2:Y:S01]  /*2f690*/  LDL.LU R4, [R1+0x280] ;  /* 0x0002800001047983 */ /* 0x000ea20000300800 */
[----:B------:R-:W-:Y:S01]  /*2f6a0*/  ULDC UR4, c[0x0][0xc] ;  /* 0x0000030000047ab9 */ /* 0x000fe20000000800 */
[----:B------:R-:W-:Y:S01]  /*2f6b0*/  ULDC UR5, c[0x0][0x10] ;  /* 0x0000040000057ab9 */ /* 0x000fe20000000800 */
[----:B------:R-:W2:Y:S01]  /*2f6c0*/  LDC R3, c[0x0][0x14] ;  /* 0x00000500ff037b82 */ /* 0x000ea20000000800 */
[----:B------:R-:W-:Y:S01]  /*2f6d0*/  UIMAD.WIDE.U32 UR4, UR4, UR5, URZ ;  /* 0x00000005040472a5 */ /* 0x000fe2000f8e003f */
[----:B------:R-:W-:-:S05]  /*2f6e0*/  PRMT R0, RZ, 0x7610, R0 ;  /* 0x00007610ff007816 */ /* 0x000fca0000000000 */
[----:B--2---:R-:W-:-:S04]  /*2f6f0*/  IMAD.WIDE.U32 R4, R3, UR4, R4 ;  /* 0x0000000403047c25 */ /* 0x004fc8000f8e0004 */
[----:B------:R-:W-:Y:S01]  /*2f700*/  IMAD R3, R3, UR5, RZ ;  /* 0x0000000503037c24 */ /* 0x000fe2000f8e02ff */
[----:B------:R-:W-:Y:S01]  /*2f710*/  ULDC.64 UR4, c[0x0][0x650] ;  /* 0x0001940000047ab9 */ /* 0x000fe20000000a00 */
[----:B------:R-:W-:Y:S01]  /*2f720*/  IMAD.MOV.U32 R21, RZ, RZ, R4 ;  /* 0x000000ffff157224 */ /* 0x000fe200078e0004 */
[----:B------:R-:W-:Y:S01]  /*2f730*/  ISETP.GE.U32.AND P0, PT, R4, UR4, PT ;  /* 0x0000000404007c0c */ /* 0x000fe2000bf06070 */
[----:B------:R-:W-:Y:S01]  /*2f740*/  IMAD.IADD R23, R5, 0x1, R3 ;  /* 0x0000000105177824 */ /* 0x000fe200078e0203 */
[----:B------:R-:W-:Y:S02]  /*2f750*/  UMOV UR4, 0xffffffff ;  /* 0xffffffff00047882 */ /* 0x000fe40000000000 */
[----:B------:R-:W-:Y:S02]  /*2f760*/  MOV R3, UR4 ;  /* 0x0000000400037c02 */ /* 0x000fe40008000f00 */
[----:B------:R0:W-:Y:S01]  /*2f770*/  STL [R1+0x26c], R23 ;  /* 0x00026c1701007387 */ /* 0x0001e20000100800 */
[----:B------:R-:W-:Y:S01]  /*2f780*/  ISETP.GE.U32.AND.EX P0, PT, R23, UR5, PT, P0 ;  /* 0x0000000517007c0c */ /* 0x000fe2000bf06100 */
[----:B------:R-:W-:-:S02]  /*2f790*/  UMOV UR5, 0xffffffff ;  /* 0xffffffff00057882 */ /* 0x000fc40000000000 */
[----:B------:R0:W-:Y:S01]  /*2f7a0*/  STL [R1+0x280], R21 ;  /* 0x0002801501007387 */ /* 0x0001e20000100800 */
[----:B-----5:R-:W-:-:S03]  /*2f7b0*/  IMAD.U32 R17, RZ, RZ, UR5 ;  /* 0x00000005ff117e24 */ /* 0x020fc6000f8e00ff */
[----:B------:R0:W-:Y:S06]  /*2f7c0*/  STL [R1+0x260], R3 ;  /* 0x0002600301007387 */ /* 0x0001ec0000100800 */
[----:B------:R-:W-:Y:S05]  /*2f7d0*/  @P0 BRA `(.L_x_719) ;  /* 0x0000000400840947 */ /* 0x000fea0003800000 */
[----:B------:R-:W2:Y:S01]  /*2f7e0*/  S2R R17, SR_CTAID.X ;  /* 0x0000000000117919 */ /* 0x000ea20000002500 */
[----:B------:R-:W5:Y:S01]  /*2f7f0*/  LDC.64 R10, c[0x0][0x628] ;  /* 0x00018a00ff0a7b82 */ /* 0x000f620000000a00 */
[----:B------:R-:W-:Y:S01]  /*2f800*/  ULDC UR4, c[0x0][0x150] ;  /* 0x0000540000047ab9 */ /* 0x000fe20000000800 */
[----:B-1----:R-:W-:Y:S01]  /*2f810*/  IMAD.MOV.U32 R8, RZ, RZ, R21 ;  /* 0x000000ffff087224 */ /* 0x002fe200078e0015 */
[----:B------:R-:W1:Y:S01]  /*2f820*/  S2R R19, SR_CTAID.Y ;  /* 0x0000000000137919 */ /* 0x000e620000002600 */
[----:B------:R-:W-:-:S04]  /*2f830*/  IMAD.MOV.U32 R9, RZ, RZ, R23 ;  /* 0x000000ffff097224 */ /* 0x000fc800078e0017 */
[----:B------:R-:W0:Y:S08]  /*2f840*/  LDC R20, c[0x0][0x144] ;  /* 0x00005100ff147b82 */ /* 0x000e300000000800 */
[----:B------:R-:W0:Y:S08]  /*2f850*/  LDC R12, c[0x0][0x630] ;  /* 0x00018c00ff0c7b82 */ /* 0x000e300000000800 */
[----:B------:R-:W0:Y:S01]  /*2f860*/  LDC.64 R14, c[0x0][0x620] ;  /* 0x00018800ff0e7b82 */ /* 0x000e220000000a00 */
[----:B-----5:R-:W-:-:S04]  /*2f870*/  ISETP.NE.U32.AND P0, PT, R10, RZ, PT ;  /* 0x000000ff0a00720c */ /* 0x020fc80003f05070 */
[----:B------:R-:W-:Y:S02]  /*2f880*/  ISETP.NE.AND.EX P0, PT, R11, RZ, PT, P0 ;  /* 0x000000ff0b00720c */ /* 0x000fe40003f05300 */
[----:B--2---:R-:W-:-:S05]  /*2f890*/  I2FP.F32.U32 R0, R17 ;  /* 0x0000001100007245 */ /* 0x004fca0000201000 */
[----:B------:R-:W-:-:S04]  /*2f8a0*/  FMUL R0, R0, UR4 ;  /* 0x0000000400007c20 */ /* 0x000fc80008400000 */
[----:B------:R2:W0:Y:S02]  /*2f8b0*/  F2I.U32.TRUNC.NTZ R18, R0 ;  /* 0x0000000000127305 */ /* 0x000424000020f000 */
[----:B-1----:R-:W-:Y:S05]  /*2f8c0*/  @!P0 BRA `(.L_x_720) ;  /* 0x0000000000288947 */ /* 0x002fea0003800000 */
[----:B--2---:R-:W0:Y:S02]  /*2f8d0*/  LDC R0, c[0x0][0x634] ;  /* 0x00018d00ff007b82 */ /* 0x004e240000000800 */
[----:B0-----:R-:W-:-:S05]  /*2f8e0*/  IADD3 R3, P0, R21, R0, RZ ;  /* 0x0000000015037210 */ /* 0x001fca0007f1e0ff */
[----:B------:R-:W-:-:S04]  /*2f8f0*/  IMAD.X R13, RZ, RZ, R23, P0 ;  /* 0x000000ffff0d7224 */ /* 0x000fc800000e0617 */
[----:B------:R-:W-:-:S04]  /*2f900*/  IMAD.WIDE.U32 R4, R13, R10, RZ ;  /* 0x0000000a0d047225 */ /* 0x000fc800078e00ff */
[----:B------:R-:W-:-:S04]  /*2f910*/  IMAD.WIDE.U32 R6, P0, R3, R11, R4 ;  /* 0x0000000b03067225 */ /* 0x000fc80007800004 */
[----:B------:R-:W-:Y:S01]  /*2f920*/  IMAD.WIDE.U32 R4, R3, R10, RZ ;  /* 0x0000000a03047225 */ /* 0x000fe200078e00ff */
[----:B------:R-:W-:-:S03]  /*2f930*/  IADD3.X R9, RZ, RZ, RZ, P0, !PT ;  /* 0x000000ffff097210 */ /* 0x000fc600007fe4ff */
[----:B------:R-:W-:Y:S01]  /*2f940*/  IMAD.MOV.U32 R8, RZ, RZ, R7 ;  /* 0x000000ffff087224 */ /* 0x000fe200078e0007 */
[----:B------:R-:W-:-:S05]  /*2f950*/  IADD3 RZ, P0, R5, R6, RZ ;  /* 0x0000000605ff7210 */ /* 0x000fca0007f1e0ff */
[----:B------:R-:W-:-:S08]  /*2f960*/  IMAD.WIDE.U32.X R8, R13, R11, R8, P0 ;  /* 0x0000000b0d087225 */ /* 0x000fd000000e0408 */
.L_x_720:
[-CC-:B0-----:R-:W-:Y:S01]  /*2f970*/  SHF.R.U64 R27, R8, R12.reuse, R9.reuse ;  /* 0x0000000c081b7219 */ /* 0x181fe20000001209 */
[----:B------:R-:W0:Y:S01]  /*2f980*/  LDC.64 R24, c[0x0][0x640] ;  /* 0x00019000ff187b82 */ /* 0x000e220000000a00 */
[----:B--2---:R-:W-:Y:S01]  /*2f990*/  SHF.R.U32.HI R0, RZ, R12, R9 ;  /* 0x0000000cff007219 */ /* 0x004fe20000011609 */
[----:B------:R-:W-:Y:S01]  /*2f9a0*/  IMAD.MOV.U32 R4, RZ, RZ, R21 ;  /* 0x000000ffff047224 */ /* 0x000fe200078e0015 */
[----:B------:R-:W-:Y:S01]  /*2f9b0*/  IADD3 R3, P0, RZ, -R27, RZ ;  /* 0x8000001bff037210 */ /* 0x000fe20007f1e0ff */
[----:B------:R-:W-:Y:S01]  /*2f9c0*/  IMAD.MOV R18, RZ, RZ, -R18 ;  /* 0x000000ffff127224 */ /* 0x000fe200078e0a12 */
[----:B------:R-:W-:Y:S01]  /*2f9d0*/  ULDC UR4, c[0x0][0x154] ;  /* 0x0000550000047ab9 */ /* 0x000fe20000000800 */
[----:B------:R-:W-:Y:S02]  /*2f9e0*/  IMAD.MOV.U32 R7, RZ, RZ, 0x1 ;  /* 0x00000001ff077424 */ /* 0x000fe400078e00ff */
[----:B------:R-:W1:Y:S01]  /*2f9f0*/  LDC R6, c[0x0][0x618] ;  /* 0x00018600ff067b82 */ /* 0x000e620000000800 */
[----:B------:R-:W-:-:S02]  /*2fa00*/  IMAD.X R5, RZ, RZ, ~R0, P0 ;  /* 0x000000ffff057224 */ /* 0x000fc400000e0e00 */
[----:B------:R-:W-:Y:S02]  /*2fa10*/  IMAD R17, R20, R18, R17 ;  /* 0x0000001214117224 */ /* 0x000fe400078e0211 */
[-C--:B------:R-:W-:Y:S01]  /*2fa20*/  IMAD R0, R5, R14.reuse, RZ ;  /* 0x0000000e05007224 */ /* 0x080fe200078e02ff */
[----:B------:R-:W-:Y:S02]  /*2fa30*/  MOV R5, R23 ;  /* 0x0000001700057202 */ /* 0x000fe40000000f00 */
[----:B------:R-:W2:Y:S01]  /*2fa40*/  LDC R8, c[0x0][0x608] ;  /* 0x00018200ff087b82 */ /* 0x000ea20000000800 */
[----:B------:R-:W-:-:S04]  /*2fa50*/  IMAD.WIDE.U32 R4, R3, R14, R4 ;  /* 0x0000000e03047225 */ /* 0x000fc800078e0004 */
[----:B------:R-:W-:-:S03]  /*2fa60*/  IMAD R3, R3, R15, R0 ;  /* 0x0000000f03037224 */ /* 0x000fc600078e0200 */
[----:B------:R-:W5:Y:S01]  /*2fa70*/  LDC R22, c[0x0][0x658] ;  /* 0x00019600ff167b82 */ /* 0x000f620000000800 */
[----:B------:R-:W-:Y:S01]  /*2fa80*/  I2FP.F32.U32 R0, R19 ;  /* 0x0000001300007245 */ /* 0x000fe20000201000 */
[----:B------:R-:W-:Y:S01]  /*2fa90*/  IMAD.IADD R3, R5, 0x1, R3 ;  /* 0x0000000105037824 */ /* 0x000fe200078e0203 */
[----:B0-----:R-:W-:Y:S01]  /*2faa0*/  ISETP.NE.U32.AND P0, PT, R24, RZ, PT ;  /* 0x000000ff1800720c */ /* 0x001fe20003f05070 */
[----:B------:R-:W-:Y:S02]  /*2fab0*/  IMAD.MOV.U32 R5, RZ, RZ, -0x1 ;  /* 0xffffffffff057424 */ /* 0x000fe400078e00ff */
[----:B------:R-:W-:Y:S02]  /*2fac0*/  FMUL R0, R0, UR4 ;  /* 0x0000000400007c20 */ /* 0x000fe40008400000 */
[----:B------:R-:W0:Y:S01]  /*2fad0*/  LDC R18, c[0x0][0x148] ;  /* 0x00005200ff127b82 */ /* 0x000e220000000800 */
[----:B-1----:R-:W-:Y:S01]  /*2fae0*/  SHF.R.U64 R12, R4, R6, R3 ;  /* 0x00000006040c7219 */ /* 0x002fe20000001203 */
[----:B------:R1:W0:Y:S01]  /*2faf0*/  F2I.U32.TRUNC.NTZ R13, R0 ;  /* 0x00000000000d7305 */ /* 0x000222000020f000 */
[----:B------:R-:W-:-:S02]  /*2fb00*/  ISETP.NE.AND.EX P0, PT, R25, RZ, PT, P0 ;  /* 0x000000ff1900720c */ /* 0x000fc40003f05300 */
[----:B------:R-:W-:-:S03]  /*2fb10*/  SHF.R.U32.HI R3, RZ, R6, R3 ;  /* 0x00000006ff037219 */ /* 0x000fc60000011603 */
[----:B------:R-:W0:Y:S01]  /*2fb20*/  LDC R15, c[0x0][0x600] ;  /* 0x00018000ff0f7b82 */ /* 0x000e220000000800 */
[-CC-:B--2---:R-:W-:Y:S02]  /*2fb30*/  SHF.R.U64 R10, R12, R8.reuse, R3.reuse ;  /* 0x000000080c0a7219 */ /* 0x184fe40000001203 */
[----:B------:R-:W-:-:S05]  /*2fb40*/  SHF.R.U32.HI R3, RZ, R8, R3 ;  /* 0x00000008ff037219 */ /* 0x000fca0000011603 */
[----:B------:R-:W2:Y:S01]  /*2fb50*/  LDC R20, c[0x0][0x648] ;  /* 0x00019200ff147b82 */ /* 0x000ea20000000800 */
[-C--:B-----5:R-:W-:Y:S02]  /*2fb60*/  SHF.L.U32 R4, R5, R22.reuse, RZ ;  /* 0x0000001605047219 */ /* 0x0a0fe400000006ff */
[-CC-:B------:R-:W-:Y:S02]  /*2fb70*/  SHF.R.U64 R14, R10, R22.reuse, R3.reuse ;  /* 0x000000160a0e7219 */ /* 0x180fe40000001203 */
[----:B------:R-:W-:Y:S02]  /*2fb80*/  SHF.R.U32.HI R5, RZ, R22, R3 ;  /* 0x00000016ff057219 */ /* 0x000fe40000011603 */
[----:B------:R-:W-:Y:S01]  /*2fb90*/  LOP3.LUT R21, RZ, R4, RZ, 0x33, !PT ;  /* 0x00000004ff157212 */ /* 0x000fe200078e33ff */
[----:B------:R-:W0:Y:S01]  /*2fba0*/  LDC R23, c[0x0][0x638] ;  /* 0x00018e00ff177b82 */ /* 0x000e220000000800 */
[----:B------:R-:W-:Y:S01]  /*2fbb0*/  SHF.L.U32 R22, R7, R22, RZ ;  /* 0x0000001607167219 */ /* 0x000fe200000006ff */
[----:B------:R-:W-:-:S06]  /*2fbc0*/  IMAD.MOV.U32 R4, RZ, RZ, R14 ;  /* 0x000000ffff047224 */ /* 0x000fcc00078e000e */
[----:B------:R-:W0:Y:S01]  /*2fbd0*/  LDC R26, c[0x0][0x610] ;  /* 0x00018400ff1a7b82 */ /* 0x000e220000000800 */
[----:B-1----:R-:W-:Y:S05]  /*2fbe0*/  @!P0 BRA `(.L_x_721) ;  /* 0x0000000000288947 */ /* 0x002fea0003800000 */
[----:B------:R-:W1:Y:S02]  /*2fbf0*/  LDC R3, c[0x0][0x64c] ;  /* 0x00019300ff037b82 */ /* 0x000e640000000800 */
[----:B-1----:R-:W-:-:S04]  /*2fc00*/  IADD3 R3, P0, R14, R3, RZ ;  /* 0x000000030e037210 */ /* 0x002fc80007f1e0ff */
[----:B------:R-:W-:-:S05]  /*2fc10*/  IADD3.X R11, RZ, R5, RZ, P0, !PT ;  /* 0x00000005ff0b7210 */ /* 0x000fca00007fe4ff */
[----:B------:R-:W-:-:S04]  /*2fc20*/  IMAD.WIDE.U32 R4, R11, R24, RZ ;  /* 0x000000180b047225 */ /* 0x000fc800078e00ff */
[----:B------:R-:W-:-:S04]  /*2fc30*/  IMAD.WIDE.U32 R6, P0, R3, R25, R4 ;  /* 0x0000001903067225 */ /* 0x000fc80007800004 */
[----:B------:R-:W-:-:S04]  /*2fc40*/  IMAD.WIDE.U32 R4, R3, R24, RZ ;  /* 0x0000001803047225 */ /* 0x000fc800078e00ff */
[----:B------:R-:W-:Y:S01]  /*2fc50*/  IMAD.X R9, RZ, RZ, RZ, P0 ;  /* 0x000000ffff097224 */ /* 0x000fe200000e06ff */
[----:B------:R-:W-:Y:S01]  /*2fc60*/  IADD3 RZ, P0, R5, R6, RZ ;  /* 0x0000000605ff7210 */ /* 0x000fe20007f1e0ff */
[----:B------:R-:W-:-:S04]  /*2fc70*/  IMAD.MOV.U32 R8, RZ, RZ, R7 ;  /* 0x000000ffff087224 */ /* 0x000fc800078e0007 */
[----:B------:R-:W-:-:S08]  /*2fc80*/  IMAD.WIDE.U32.X R4, R11, R25, R8, P0 ;  /* 0x000000190b047225 */ /* 0x000fd000000e0408 */
.L_x_721:
[----:B------:R-:W1:Y:S01]  /*2fc90*/  LDC R3, c[0x0][0x65c] ;  /* 0x00019700ff037b82 */ /* 0x000e620000000800 */
[----:B--2---:R-:W-:Y:S01]  /*2fca0*/  SHF.R.U64 R0, R4, R20, R5 ;  /* 0x0000001404007219 */ /* 0x004fe20000001205 */
[----:B0-----:R-:W-:Y:S01]  /*2fcb0*/  VIADD R7, R15, 0xffffffff ;  /* 0xffffffff0f077836 */ /* 0x001fe20000000000 */
[----:B------:R-:W-:Y:S01]  /*2fcc0*/  LOP3.LUT R5, R10, R21, RZ, 0xc0, !PT ;  /* 0x000000150a057212 */ /* 0x000fe200078ec0ff */
[----:B------:R-:W-:Y:S01]  /*2fcd0*/  IMAD.MOV R13, RZ, RZ, -R13 ;  /* 0x000000ffff0d7224 */ /* 0x000fe200078e0a0d */
[----:B------:R-:W-:Y:S02]  /*2fce0*/  R2UR UR5, R27 ;  /* 0x000000001b0572ca */ /* 0x000fe400000e0000 */
[----:B------:R-:W-:Y:S02]  /*2fcf0*/  LOP3.LUT R12, R12, R7, RZ, 0xc0, !PT ;  /* 0x000000070c0c7212 */ /* 0x000fe400078ec0ff */
[----:B-1----:R-:W-:Y:S02]  /*2fd00*/  ISETP.NE.AND P0, PT, R3, 0x1, PT ;  /* 0x000000010300780c */ /* 0x002fe40003f05270 */
[----:B------:R-:W-:Y:S01]  /*2fd10*/  IADD3 R3, -R0, RZ, RZ ;  /* 0x000000ff00037210 */ /* 0x000fe20007ffe1ff */
[----:B------:R-:W-:-:S04]  /*2fd20*/  IMAD R0, R22, R0, R5 ;  /* 0x0000000016007224 */ /* 0x000fc800078e0205 */
[----:B------:R-:W-:-:S04]  /*2fd30*/  IMAD R3, R3, R23, R14 ;  /* 0x0000001703037224 */ /* 0x000fc800078e020e */
[----:B------:R-:W-:Y:S02]  /*2fd40*/  IMAD R3, R3, R15, R12 ;  /* 0x0000000f03037224 */ /* 0x000fe400078e020c */
[----:B------:R-:W-:-:S04]  /*2fd50*/  @P0 IMAD R17, R18, R13, R19 ;  /* 0x0000000d12110224 */ /* 0x000fc800078e0213 */
[----:B------:R-:W-:-:S05]  /*2fd60*/  IMAD R0, R0, R26, R17 ;  /* 0x0000001a00007224 */ /* 0x000fca00078e0211 */
[----:B------:R-:W-:Y:S02]  /*2fd70*/  SEL R4, R3, R0, !P0 ;  /* 0x0000000003047207 */ /* 0x000fe40004000000 */
[----:B------:R-:W-:Y:S01]  /*2fd80*/  SEL R0, R0, R3, !P0 ;  /* 0x0000000300007207 */ /* 0x000fe20004000000 */
[----:B------:R-:W-:Y:S01]  /*2fd90*/  IMAD.U32 R3, RZ, RZ, UR5 ;  /* 0x00000005ff037e24 */ /* 0x000fe2000f8e00ff */
[----:B------:R-:W-:Y:S02]  /*2fda0*/  R2UR UR4, R4 ;  /* 0x00000000040472ca */ /* 0x000fe400000e0000 */
[----:B------:R-:W-:Y:S01]  /*2fdb0*/  R2UR UR6, R0 ;  /* 0x00000000000672ca */ /* 0x000fe200000e0000 */
[----:B------:R-:W-:Y:S01]  /*2fdc0*/  IMAD.MOV.U32 R0, RZ, RZ, 0x1 ;  /* 0x00000001ff007424 */ /* 0x000fe200078e00ff */
[----:B------:R2:W-:Y:S09]  /*2fdd0*/  STL [R1+0x260], R3 ;  /* 0x0002600301007387 */ /* 0x0005f20000100800 */
[----:B------:R-:W-:-:S07]  /*2fde0*/  IMAD.U32 R17, RZ, RZ, UR4 ;  /* 0x00000004ff117e24 */ /* 0x000fce000f8e00ff */
.L_x_719:
[----:B------:R-:W-:Y:S01]  /*2fdf0*/  LOP3.LUT P0, RZ, R0, 0xff, RZ, 0xc0, !PT ;  /* 0x000000ff00ff7812 */ /* 0x000fe2000780c0ff */
[----:B------:R-:W-:-:S12]  /*2fe00*/  IMAD.U32 R18, RZ, RZ, UR6 ;  /* 0x00000006ff127e24 */ /* 0x000fd8000f8e00ff */
[----:B------:R-:W-:Y:S05]  /*2fe10*/  @P0 BRA `(.L_x_722) ;  /* 0xfffffd1000940947 */ /* 0x000fea000383ffff */
[----:B------:R-:W-:Y:S05]  /*2fe20*/  EXIT ;  /* 0x000000000000794d */ /* 0x000fea0003800000 */
.L_x_3:
[----:B------:R-:W2:Y:S01]  /*2fe30*/  LDL R17, [R1+0x280] ;  /* 0x0002800001117983 */ /* 0x000ea20000100800 */
[----:B------:R-:W-:-:S03]  /*2fe40*/  ULDC.64 UR4, c[0x0][0x650] ;  /* 0x0001940000047ab9 */ /* 0x000fc60000000a00 */
[----:B------:R-:W3:Y:S01]  /*2fe50*/  LDL R18, [R1+0x26c] ;  /* 0x00026c0001127983 */ /* 0x000ee20000100800 */
[----:B------:R-:W-:Y:S01]  /*2fe60*/  PRMT R6, RZ, 0x7610, R6 ;  /* 0x00007610ff067816 */ /* 0x000fe20000000006 */
[----:B------:R-:W-:Y:S01]  /*2fe70*/  IMAD.MOV.U32 R3, RZ, RZ, -0x1 ;  /* 0xffffffffff037424 */ /* 0x000fe200078e00ff */
[----:B------:R-:W-:Y:S01]  /*2fe80*/  MOV R2, 0xffffffff ;  /* 0xffffffff00027802 */ /* 0x000fe20000000f00 */
[----:B------:R-:W-:Y:S01]  /*2fe90*/  IMAD.MOV.U32 R10, RZ, RZ, -0x1 ;  /* 0xffffffffff0a7424 */ /* 0x000fe200078e00ff */
[----:B--2---:R-:W-:-:S04]  /*2fea0*/  ISETP.GE.U32.AND P0, PT, R17, UR4, PT ;  /* 0x0000000411007c0c */ /* 0x004fc8000bf06070 */
[----:B---3--:R-:W-:-:S13]  /*2feb0*/  ISETP.GE.U32.AND.EX P0, PT, R18, UR5, PT, P0 ;  /* 0x0000000512007c0c */ /* 0x008fda000bf06100 */
[----:B------:R-:W-:Y:S05]  /*2fec0*/  @P0 BRA `(.L_x_723) ;  /* 0x0000000400640947 */ /* 0x000fea0003800000 */
        /* <DEDUP_REMOVED lines=9> */
[----:B0-----:R-:W-:-:S04]  /*2ff60*/  IADD3 R9, P0, R17, R2, RZ ;  /* 0x0000000211097210 */ /* 0x001fc80007f1e0ff */
        /* <DEDUP_REMOVED lines=8> */
.L_x_724:
[--C-:B------:R-:W-:Y:S01]  /*2fff0*/  SHF.R.U64 R10, R8, R12, R9.reuse ;  /* 0x0000000c080a7219 */ /* 0x100fe20000001209 */
[----:B------:R-:W0:Y:S01]  /*30000*/  LDC R16, c[0x0][0x618] ;  /* 0x00018600ff107b82 */ /* 0x000e220000000800 */
[----:B------:R-:W-:Y:S01]  /*30010*/  I2FP.F32.U32 R6, R4 ;  /* 0x0000000400067245 */ /* 0x000fe20000201000 */
[----:B------:R-:W-:Y:S01]  /*30020*/  ULDC UR4, c[0x0][0x150] ;  /* 0x0000540000047ab9 */ /* 0x000fe20000000800 */
[----:B------:R-:W-:Y:S02]  /*30030*/  MOV R3, R18 ;  /* 0x0000001200037202 */ /* 0x000fe40000000f00 */
[----:B------:R-:W-:Y:S01]  /*30040*/  SHF.R.U32.HI R2, RZ, R12, R9 ;  /* 0x0000000cff027219 */ /* 0x000fe20000011609 */
[----:B------:R-:W-:Y:S01]  /*30050*/  FMUL R9, R6, UR4 ;  /* 0x0000000406097c20 */ /* 0x000fe20008400000 */
[----:B------:R-:W-:Y:S01]  /*30060*/  IADD3 R5, P0, RZ, -R10, RZ ;  /* 0x8000000aff057210 */ /* 0x000fe20007f1e0ff */
[----:B------:R-:W1:Y:S01]  /*30070*/  LDC.64 R18, c[0x0][0x640] ;  /* 0x00019000ff127b82 */ /* 0x000e620000000a00 */
[----:B------:R-:W-:-:S03]  /*30080*/  ULDC UR4, c[0x0][0x154] ;  /* 0x0000550000047ab9 */ /* 0x000fc60000000800 */
[----:B------:R-:W-:Y:S01]  /*30090*/  IMAD.X R7, RZ, RZ, ~R2, P0 ;  /* 0x000000ffff077224 */ /* 0x000fe200000e0e02 */
[----:B------:R-:W2:Y:S01]  /*300a0*/  F2I.U32.TRUNC.NTZ R9, R9 ;  /* 0x0000000900097305 */ /* 0x000ea2000020f000 */
[----:B------:R-:W-:Y:S02]  /*300b0*/  IMAD.MOV.U32 R2, RZ, RZ, R17 ;  /* 0x000000ffff027224 */ /* 0x000fe400078e0011 */
[----:B------:R-:W3:Y:S01]  /*300c0*/  LDC R11, c[0x0][0x144] ;  /* 0x00005100ff0b7b82 */ /* 0x000ee20000000800 */
[-C--:B------:R-:W-:Y:S02]  /*300d0*/  IMAD R6, R7, R14.reuse, RZ ;  /* 0x0000000e07067224 */ /* 0x080fe400078e02ff */
[----:B------:R-:W-:-:S04]  /*300e0*/  IMAD.WIDE.U32 R2, R5, R14, R2 ;  /* 0x0000000e05027225 */ /* 0x000fc800078e0002 */
[----:B------:R-:W-:Y:S01]  /*300f0*/  IMAD R5, R5, R15, R6 ;  /* 0x0000000f05057224 */ /* 0x000fe200078e0206 */
[----:B------:R-:W4:Y:S01]  /*30100*/  LDC R12, c[0x0][0x608] ;  /* 0x00018200ff0c7b82 */ /* 0x000f220000000800 */
[----:B------:R-:W-:Y:S02]  /*30110*/  IMAD.MOV.U32 R6, RZ, RZ, -0x1 ;  /* 0xffffffffff067424 */ /* 0x000fe400078e00ff */
[----:B------:R-:W-:Y:S01]  /*30120*/  IMAD.IADD R3, R3, 0x1, R5 ;  /* 0x0000000103037824 */ /* 0x000fe200078e0205 */
[----:B------:R-:W-:-:S04]  /*30130*/  I2FP.F32.U32 R5, R0 ;  /* 0x0000000000057245 */ /* 0x000fc80000201000 */
[----:B------:R-:W5:Y:S01]  /*30140*/  LDC R7, c[0x0][0x658] ;  /* 0x00019600ff077b82 */ /* 0x000f620000000800 */
[-C--:B0-----:R-:W-:Y:S01]  /*30150*/  SHF.R.U64 R8, R2, R16.reuse, R3 ;  /* 0x0000001002087219 */ /* 0x081fe20000001203 */
[----:B--2---:R-:W-:Y:S01]  /*30160*/  IMAD.MOV R2, RZ, RZ, -R9 ;  /* 0x000000ffff027224 */ /* 0x004fe200078e0a09 */
[----:B-1----:R-:W-:Y:S01]  /*30170*/  ISETP.NE.U32.AND P0, PT, R18, RZ, PT ;  /* 0x000000ff1200720c */ /* 0x002fe20003f05070 */
[----:B------:R-:W-:Y:S01]  /*30180*/  FMUL R5, R5, UR4 ;  /* 0x0000000405057c20 */ /* 0x000fe20008400000 */
[----:B------:R-:W-:Y:S02]  /*30190*/  SHF.R.U32.HI R3, RZ, R16, R3 ;  /* 0x00000010ff037219 */ /* 0x000fe40000011603 */
[----:B------:R-:W-:Y:S01]  /*301a0*/  ISETP.NE.AND.EX P0, PT, R19, RZ, PT, P0 ;  /* 0x000000ff1300720c */ /* 0x000fe20003f05300 */
[----:B------:R-:W0:Y:S01]  /*301b0*/  LDC R15, c[0x0][0x148] ;  /* 0x00005200ff0f7b82 */ /* 0x000e220000000800 */
[----:B---3--:R-:W-:Y:S02]  /*301c0*/  IMAD R17, R11, R2, R4 ;  /* 0x000000020b117224 */ /* 0x008fe400078e0204 */
[----:B------:R-:W-:-:S05]  /*301d0*/  IMAD.MOV.U32 R4, RZ, RZ, 0x1 ;  /* 0x00000001ff047424 */ /* 0x000fca00078e00ff */
[----:B------:R-:W1:Y:S01]  /*301e0*/  LDC R14, c[0x0][0x600] ;  /* 0x00018000ff0e7b82 */ /* 0x000e620000000800 */
[-CC-:B----4-:R-:W-:Y:S02]  /*301f0*/  SHF.R.U64 R11, R8, R12.reuse, R3.reuse ;  /* 0x0000000c080b7219 */ /* 0x190fe40000001203 */
[----:B------:R-:W-:Y:S02]  /*30200*/  SHF.R.U32.HI R2, RZ, R12, R3 ;  /* 0x0000000cff027219 */ /* 0x000fe40000011603 */
[----:B------:R2:W3:Y:S03]  /*30210*/  F2I.U32.TRUNC.NTZ R12, R5 ;  /* 0x00000005000c7305 */ /* 0x0004e6000020f000 */
[----:B------:R-:W4:Y:S01]  /*30220*/  LDC R20, c[0x0][0x648] ;  /* 0x00019200ff147b82 */ /* 0x000f220000000800 */
[-C--:B-----5:R-:W-:Y:S02]  /*30230*/  SHF.L.U32 R6, R6, R7.reuse, RZ ;  /* 0x0000000706067219 */ /* 0x0a0fe400000006ff */
[----:B------:R-:W-:-:S02]  /*30240*/  SHF.R.U64 R13, R11, R7, R2 ;  /* 0x000000070b0d7219 */ /* 0x000fc40000001202 */
[-C--:B------:R-:W-:Y:S02]  /*30250*/  SHF.R.U32.HI R3, RZ, R7.reuse, R2 ;  /* 0x00000007ff037219 */ /* 0x080fe40000011602 */
[----:B------:R-:W-:Y:S01]  /*30260*/  SHF.L.U32 R16, R4, R7, RZ ;  /* 0x0000000704107219 */ /* 0x000fe200000006ff */
[----:B------:R-:W0:Y:S01]  /*30270*/  LDC R21, c[0x0][0x638] ;  /* 0x00018e00ff157b82 */ /* 0x000e220000000800 */
[----:B------:R-:W-:Y:S02]  /*30280*/  LOP3.LUT R22, RZ, R6, RZ, 0x33, !PT ;  /* 0x00000006ff167212 */ /* 0x000fe400078e33ff */
[----:B------:R-:W-:-:S05]  /*30290*/  MOV R2, R13 ;  /* 0x0000000d00027202 */ /* 0x000fca0000000f00 */
[----:B------:R-:W0:Y:S01]  /*302a0*/  LDC R23, c[0x0][0x610] ;  /* 0x00018400ff177b82 */ /* 0x000e220000000800 */
[----:B--23--:R-:W-:Y:S05]  /*302b0*/  @!P0 BRA `(.L_x_725) ;  /* 0x0000000000288947 */ /* 0x00cfea0003800000 */
[----:B------:R-:W2:Y:S02]  /*302c0*/  LDC R2, c[0x0][0x64c] ;  /* 0x00019300ff027b82 */ /* 0x000ea40000000800 */
[----:B--2---:R-:W-:-:S05]  /*302d0*/  IADD3 R7, P0, R13, R2, RZ ;  /* 0x000000020d077210 */ /* 0x004fca0007f1e0ff */
[----:B------:R-:W-:-:S04]  /*302e0*/  IMAD.X R9, RZ, RZ, R3, P0 ;  /* 0x000000ffff097224 */ /* 0x000fc800000e0603 */
[----:B------:R-:W-:-:S04]  /*302f0*/  IMAD.WIDE.U32 R2, R9, R18, RZ ;  /* 0x0000001209027225 */ /* 0x000fc800078e00ff */
[----:B------:R-:W-:-:S04]  /*30300*/  IMAD.WIDE.U32 R4, P0, R7, R19, R2 ;  /* 0x0000001307047225 */ /* 0x000fc80007800002 */
[----:B------:R-:W-:-:S04]  /*30310*/  IMAD.WIDE.U32 R2, R7, R18, RZ ;  /* 0x0000001207027225 */ /* 0x000fc800078e00ff */
[----:B------:R-:W-:Y:S01]  /*30320*/  IMAD.X R7, RZ, RZ, RZ, P0 ;  /* 0x000000ffff077224 */ /* 0x000fe200000e06ff */
[----:B------:R-:W-:Y:S01]  /*30330*/  IADD3 RZ, P0, R3, R4, RZ ;  /* 0x0000000403ff7210 */ /* 0x000fe20007f1e0ff */
[----:B------:R-:W-:-:S04]  /*30340*/  IMAD.MOV.U32 R6, RZ, RZ, R5 ;  /* 0x000000ffff067224 */ /* 0x000fc800078e0005 */
[----:B------:R-:W-:-:S08]  /*30350*/  IMAD.WIDE.U32.X R2, R9, R19, R6, P0 ;  /* 0x0000001309027225 */ /* 0x000fd000000e0406 */
.L_x_725:
[----:B------:R-:W2:Y:S01]  /*30360*/  LDC R4, c[0x0][0x65c] ;  /* 0x00019700ff047b82 */ /* 0x000ea20000000800 */
[----:B----4-:R-:W-:Y:S01]  /*30370*/  SHF.R.U64 R3, R2, R20, R3 ;  /* 0x0000001402037219 */ /* 0x010fe20000001203 */
[----:B------:R-:W-:Y:S01]  /*30380*/  IMAD.MOV R12, RZ, RZ, -R12 ;  /* 0x000000ffff0c7224 */ /* 0x000fe200078e0a0c */
[----:B------:R-:W-:Y:S01]  /*30390*/  LOP3.LUT R2, R11, R22, RZ, 0xc0, !PT ;  /* 0x000000160b027212 */ /* 0x000fe200078ec0ff */
[----:B------:R-:W-:Y:S01]  /*303a0*/  IMAD.MOV.U32 R6, RZ, RZ, 0x1 ;  /* 0x00000001ff067424 */ /* 0x000fe200078e00ff */
[----:B-1----:R-:W-:-:S03]  /*303b0*/  IADD3 R5, R14, -0x1, RZ ;  /* 0xffffffff0e057810 */ /* 0x002fc60007ffe0ff */
[----:B------:R-:W-:Y:S01]  /*303c0*/  IMAD R2, R16, R3, R2 ;  /* 0x0000000310027224 */ /* 0x000fe200078e0202 */
[----:B------:R-:W-:Y:S02]  /*303d0*/  LOP3.LUT R5, R8, R5, RZ, 0xc0, !PT ;  /* 0x0000000508057212 */ /* 0x000fe400078ec0ff */
[----:B--2---:R-:W-:Y:S01]  /*303e0*/  ISETP.NE.AND P0, PT, R4, 0x1, PT ;  /* 0x000000010400780c */ /* 0x004fe20003f05270 */
[----:B------:R-:W-:-:S12]  /*303f0*/  IMAD.MOV R4, RZ, RZ, -R3 ;  /* 0x000000ffff047224 */ /* 0x000fd800078e0a03 */
[----:B0-----:R-:W-:Y:S02]  /*30400*/  @P0 IMAD R17, R15, R12, R0 ;  /* 0x0000000c0f110224 */ /* 0x001fe400078e0200 */
[----:B------:R-:W-:Y:S02]  /*30410*/  IMAD R0, R4, R21, R13 ;  /* 0x0000001504007224 */ /* 0x000fe400078e020d */
[----:B------:R-:W-:Y:S02]  /*30420*/  IMAD R2, R2, R23, R17 ;  /* 0x0000001702027224 */ /* 0x000fe400078e0211 */
[----:B------:R-:W-:-:S05]  /*30430*/  IMAD R5, R0, R14, R5 ;  /* 0x0000000e00057224 */ /* 0x000fca00078e0205 */
[----:B------:R-:W-:Y:S02]  /*30440*/  SEL R3, R5, R2, !P0 ;  /* 0x0000000205037207 */ /* 0x000fe40004000000 */
[----:B------:R-:W-:-:S07]  /*30450*/  SEL R2, R2, R5, !P0 ;  /* 0x0000000502027207 */ /* 0x000fce0004000000 */
.L_x_723:
[----:B------:R-:W-:-:S08]  /*30460*/  NOP ;  /* 0x0000000000007918 */ /* 0x000fd00000000000 */
[----:B------:R-:W0:-:S00]  /*30470*/  USETMAXREG.DEALLOC.CTAPOOL 0x18 ;  /* 0x00000018000079c8 */ /* 0x000e0000080e0500 */
[----:B------:R-:W-:-:S13]  /*30480*/  ISETP.NE.AND P0, PT, RZ, UR8, PT ;  /* 0x00000008ff007c0c */ /* 0x000fda000bf05270 */
[----:B------:R-:W-:Y:S05]  /*30490*/  @P0 EXIT ;  /* 0x000000000000094d */ /* 0x000fea0003800000 */
[----:B0-----:R-:W-:Y:S01]  /*304a0*/  LOP3.LUT P0, RZ, R6, 0xff, RZ, 0xc0, !PT ;  /* 0x000000ff06ff7812 */ /* 0x001fe2000780c0ff */
[----:B------:R-:W-:Y:S02]  /*304b0*/  IMAD.MOV.U32 R0, RZ, RZ, 0x1 ;  /* 0x00000001ff007424 */ /* 0x000fe400078e00ff */
[----:B------:R-:W-:-:S10]  /*304c0*/  IMAD.MOV.U32 R6, RZ, RZ, RZ ;  /* 0x000000ffff067224 */ /* 0x000fd400078e00ff */
[----:B------:R-:W-:Y:S05]  /*304d0*/  @!P0 BRA `(.L_x_726) ;  /* 0x0000000c00608947 */ /* 0x000fea0003800000 */
[----:B------:R-:W2:Y:S01]  /*304e0*/  LDL R5, [R1+0x25c] ;  /* 0x00025c0001057983 */ /* 0x000ea20000100800 */
[----:B------:R-:W0:Y:S01]  /*304f0*/  LDC R0, c[0x0][0x28c] ;  /* 0x0000a300ff007b82 */ /* 0x000e220000000800 */
[----:B------:R-:W-:Y:S01]  /*30500*/  ULDC UR5, c[0x0][0x658] ;  /* 0x0001960000057ab9 */ /* 0x000fe20000000800 */
[----:B------:R-:W-:Y:S01]  /*30510*/  UMOV UR7, 0xffffffff ;  /* 0xffffffff00077882 */ /* 0x000fe20000000000 */
[----:B------:R-:W1:Y:S01]  /*30520*/  S2R R4, SR_TID.X ;  /* 0x0000000000047919 */ /* 0x000e620000002100 */
[----:B------:R-:W-:Y:S01]  /*30530*/  ULDC UR6, c[0x0][0xc] ;  /* 0x0000030000067ab9 */ /* 0x000fe20000000800 */
[----:B------:R-:W-:Y:S01]  /*30540*/  UMOV UR9, 0x1 ;  /* 0x0000000100097882 */ /* 0x000fe20000000000 */
[----:B------:R-:W-:Y:S01]  /*30550*/  BSSY B0, `(.L_x_726) ;  /* 0x00000d0000007945 */ /* 0x000fe20003800000 */
[----:B------:R-:W-:Y:S01]  /*30560*/  USHF.L.U32 UR18, UR9, UR5, URZ ;  /* 0x0000000509127299 */ /* 0x000fe2000800063f */
[----:B------:R-:W-:Y:S01]  /*30570*/  IMAD.MOV.U32 R9, RZ, RZ, 0x1 ;  /* 0x00000001ff097424 */ /* 0x000fe200078e00ff */
[----:B------:R-:W-:Y:S01]  /*30580*/  ULDC UR4, c[0x0][0x600] ;  /* 0x0001800000047ab9 */ /* 0x000fe20000000800 */
[----:B------:R-:W-:Y:S01]  /*30590*/  IMAD.MOV.U32 R6, RZ, RZ, RZ ;  /* 0x000000ffff067224 */ /* 0x000fe200078e00ff */
[----:B------:R-:W-:Y:S01]  /*305a0*/  UIADD3 UR4, UR4, -0x1, URZ ;  /* 0xffffffff04047890 */ /* 0x000fe2000fffe03f */
[----:B------:R-:W-:Y:S01]  /*305b0*/  ULDC.64 UR22, c[0x0][0x198] ;  /* 0x0000660000167ab9 */ /* 0x000fe20000000a00 */
[----:B0-----:R-:W-:-:S02]  /*305c0*/  IADD3 R0, R0, 0x3f, RZ ;  /* 0x0000003f00007810 */ /* 0x001fc40007ffe0ff */
[C---:B-1----:R-:W-:Y:S02]  /*305d0*/  LOP3.LUT P2, RZ, R4.reuse, 0x7f, RZ, 0xc0, !PT ;  /* 0x0000007f04ff7812 */ /* 0x042fe4000784c0ff */
[----:B------:R-:W-:-:S04]  /*305e0*/  LOP3.LUT P0, RZ, R4, 0x1f, RZ, 0xc0, !PT ;  /* 0x0000001f04ff7812 */ /* 0x000fc8000780c0ff */
[----:B------:R-:W-:Y:S02]  /*305f0*/  PLOP3.LUT P0, PT, P0, P2, PT, 0x8a, 0x0 ;  /* 0x000000000000781c */ /* 0x000fe40000705172 */
[----:B--2---:R-:W-:Y:S02]  /*30600*/  R2UR UR8, R5 ;  /* 0x00000000050872ca */ /* 0x004fe400000e0000 */
[----:B------:R-:W-:-:S04]  /*30610*/  SHF.R.S32.HI R5, RZ, 0x1f, R0 ;  /* 0x0000001fff057819 */ /* 0x000fc80000011400 */
[----:B------:R-:W-:Y:S01]  /*30620*/  LEA.HI R5, R5, R0, RZ, 0x6 ;  /* 0x0000000005057211 */ /* 0x000fe200078f30ff */
[----:B------:R-:W-:-:S03]  /*30630*/  IMAD.MOV.U32 R0, RZ, RZ, 0x1 ;  /* 0x00000001ff007424 */ /* 0x000fc600078e00ff */
[----:B------:R-:W-:-:S03]  /*30640*/  SHF.R.S32.HI R7, RZ, 0x6, R5 ;  /* 0x00000006ff077819 */ /* 0x000fc60000011405 */
[----:B------:R-:W-:Y:S02]  /*30650*/  ULOP3.LUT UR24, UR8, 0x2, URZ, 0xfc, !UPT ;  /* 0x0000000208187892 */ /* 0x000fe4000f8efc3f */
[----:B------:R-:W-:Y:S01]  /*30660*/  USHF.L.U32 UR8, UR7, UR5, URZ ;  /* 0x0000000507087299 */ /* 0x000fe2000800063f */
[----:B------:R-:W-:Y:S02]  /*30670*/  VIADD R16, R7, 0x1 ;  /* 0x0000000107107836 */ /* 0x000fe40000000000 */
[----:B------:R-:W-:Y:S01]  /*30680*/  ULDC UR7, c[0x0][0x10] ;  /* 0x0000040000077ab9 */ /* 0x000fe20000000800 */
[----:B------:R-:W-:Y:S01]  /*30690*/  ULDC UR5, c[0x0][0x14] ;  /* 0x0000050000057ab9 */ /* 0x000fe20000000800 */
[----:B------:R-:W-:Y:S02]  /*306a0*/  UIMAD.WIDE.U32 UR6, UR6, UR7, URZ ;  /* 0x00000007060672a5 */ /* 0x000fe4000f8e003f */
[----:B------:R-:W-:Y:S02]  /*306b0*/  ULOP3.LUT UR17, URZ, UR8, URZ, 0x33, !UPT ;  /* 0x000000083f117292 */ /* 0x000fe4000f8e333f */
[----:B------:R-:W-:-:S02]  /*306c0*/  UIMAD.WIDE.U32 UR20, UR6, UR5, URZ ;  /* 0x00000005061472a5 */ /* 0x000fc4000f8e003f */
[----:B------:R-:W-:-:S04]  /*306d0*/  UIMAD UR13, UR7, UR5, URZ ;  /* 0x00000005070d72a4 */ /* 0x000fc8000f8e023f */
[----:B------:R-:W-:-:S12]  /*306e0*/  UIADD3 UR13, UR21, UR13, URZ ;  /* 0x0000000d150d7290 */ /* 0x000fd8000fffe03f */
.L_x_738:
[----:B------:R-:W-:-:S03]  /*306f0*/  UMOV UR5, 0xffffffff ;  /* 0xffffffff00057882 */ /* 0x000fc60000000000 */
[----:B------:R-:W-:Y:S05]  /*30700*/  BRA.DIV UR5, `(.L_x_727) ;  /* 0x0000000e05847947 */ /* 0x000fea000b800000 */
[----:B------:R-:W-:-:S13]  /*30710*/  ELECT P6, URZ, PT ;  /* 0x00000000003f782f */ /* 0x000fda00038c0000 */
.L_x_747:
[----:B------:R-:W0:Y:S01]  /*30720*/  LDC R4, c[0x0][0x28c] ;  /* 0x0000a300ff047b82 */ /* 0x000e220000000800 */
[----:B------:R-:W-:Y:S01]  /*30730*/  BSSY B1, `(.L_x_728) ;  /* 0x0000038000017945 */ /* 0x000fe20003800000 */
[----:B0-----:R-:W-:-:S13]  /*30740*/  ISETP.LT.OR P6, PT, R4, 0x1, !P6 ;  /* 0x000000010400780c */ /* 0x001fda00077c1670 */
[----:B------:R-:W-:Y:S05]  /*30750*/  @P6 BRA `(.L_x_729) ;  /* 0x0000000000d46947 */ /* 0x000fea0003800000 */
[----:B------:R-:W-:Y:S01]  /*30760*/  IMAD R3, R3, 0xb0, RZ ;  /* 0x000000b003037824 */ /* 0x000fe200078e02ff */
[----:B------:R-:W-:Y:S01]  /*30770*/  SHF.L.U32 R2, R2, 0x9, RZ ;  /* 0x0000000902027819 */ /* 0x000fe200000006ff */
[----:B------:R-:W-:Y:S02]  /*30780*/  IMAD.MOV.U32 R13, RZ, RZ, RZ ;  /* 0x000000ffff0d7224 */ /* 0x000fe400078e00ff */
[----:B------:R-:W-:Y:S02]  /*30790*/  IMAD.MOV.U32 R4, RZ, RZ, R16 ;  /* 0x000000ffff047224 */ /* 0x000fe400078e0010 */
[----:B------:R-:W-:Y:S02]  /*307a0*/  IMAD.MOV.U32 R5, RZ, RZ, R0 ;  /* 0x000000ffff057224 */ /* 0x000fe400078e0000 */
[----:B------:R-:W-:-:S07]  /*307b0*/  IMAD.MOV.U32 R8, RZ, RZ, R6 ;  /* 0x000000ffff087224 */ /* 0x000fce00078e0006 */
.L_x_733:
[----:B------:R-:W0:Y:S01]  /*307c0*/  S2R R12, SR_CgaCtaId ;  /* 0x00000000000c7919 */ /* 0x000e220000008800 */
[----:B------:R-:W-:Y:S01]  /*307d0*/  MOV R11, 0x400 ;  /* 0x00000400000b7802 */ /* 0x000fe20000000f00 */
[----:B------:R-:W1:Y:S03]  /*307e0*/  @!P2 LDC R14, c[0x0][0x500] ;  /* 0x00014000ff0eab82 */ /* 0x000e660000000800 */
[----:B0-----:R-:W-:Y:S02]  /*307f0*/  LEA R15, R12, R11, 0x18 ;  /* 0x0000000b0c0f7211 */ /* 0x001fe400078ec0ff */
[----:B------:R-:W-:Y:S02]  /*30800*/  SHF.L.U32 R12, R5, 0x1f, RZ ;  /* 0x0000001f050c7819 */ /* 0x000fe400000006ff */
[----:B------:R-:W-:-:S04]  /*30810*/  LEA R11, R8, R15, 0x3 ;  /* 0x0000000f080b7211 */ /* 0x000fc800078e18ff */
[----:B------:R-:W0:Y:S02]  /*30820*/  SYNCS.PHASECHK.TRANS64.TRYWAIT P1, [R11+URZ+0x10], R12 ;  /* 0x0000100c0b0075a7 */ /* 0x000e24000802017f */
[----:B01----:R-:W-:Y:S05]  /*30830*/  @!P1 BRA `(.L_x_730) ;  /* 0x0000000c00589947 */ /* 0x003fea0003800000 */
.L_x_748:
[----:B------:R-:W-:Y:S01]  /*30840*/  UPRMT UR5, UR24, 0x9910, URZ ;  /* 0x0000991018057896 */ /* 0x000fe2000800003f */
[----:B------:R1:W-:Y:S03]  /*30850*/  @!P2 SYNCS.ARRIVE.TRANS64 RZ, [R11+URZ], R14 ;  /* 0x0000000e0bffa9a7 */ /* 0x0003e6000800003f */
[----:B------:R-:W-:-:S06]  /*30860*/  UISETP.NE.AND UP0, UPT, UR5, 0x2, UPT ;  /* 0x000000020500788c */ /* 0x000fcc000bf05270 */
[----:B------:R-:W-:-:S13]  /*30870*/  PLOP3.LUT P1, PT, PT, PT, UP0, 0x80, 0x0 ;  /* 0x000000000000781c */ /* 0x000fda0003f2f008 */
[----:B-1----:R-:W-:Y:S05]  /*30880*/  @P1 BRA `(.L_x_731) ;  /* 0x0000000000041947 */ /* 0x002fea0003800000 */
[----:B------:R-:W-:Y:S01]  /*30890*/  BPT.TRAP 0x1 ;  /* 0x000000040000795c */ /* 0x000fe20000300000 */
.L_x_731:
[----:B------:R-:W-:Y:S05]  /*308a0*/  @P0 BRA `(.L_x_732) ;  /* 0x0000000000040947 */ /* 0x000fea0003800000 */
[----:B------:R-:W-:Y:S01]  /*308b0*/  BPT.TRAP 0x1 ;  /* 0x000000040000795c */ /* 0x000fe20000300000 */
.L_x_732:
[C-C-:B0-----:R-:W-:Y:S01]  /*308c0*/  IMAD R12, R8.reuse, 0x10000, R15.reuse ;  /* 0x00010000080c7824 */ /* 0x141fe200078e020f */
[----:B------:R-:W-:Y:S01]  /*308d0*/  R2UR UR9, R11 ;  /* 0x000000000b0972ca */ /* 0x000fe200000e0000 */
[----:B------:R-:W-:Y:S01]  /*308e0*/  IMAD R15, R8, 0x5800, R15 ;  /* 0x00005800080f7824 */ /* 0x000fe200078e020f */
[----:B------:R-:W-:Y:S01]  /*308f0*/  UIADD3 UR6, UP0, UR22, 0xf0, URZ ;  /* 0x000000f016067890 */ /* 0x000fe2000ff1e03f */
[----:B------:R-:W-:Y:S01]  /*30900*/  VIADD R4, R4, 0xffffffff ;  /* 0xffffffff04047836 */ /* 0x000fe20000000000 */
[----:B------:R-:W-:Y:S01]  /*30910*/  R2UR UR5, R12 ;  /* 0x000000000c0572ca */ /* 0x000fe200000e0000 */
[----:B------:R-:W-:Y:S01]  /*30920*/  UIADD3 UR26, UP1, UR22, 0x1f0, URZ ;  /* 0x000001f0161a7890 */ /* 0x000fe2000ff3e03f */
[----:B------:R-:W-:Y:S01]  /*30930*/  R2UR UR8, R15 ;  /* 0x000000000f0872ca */ /* 0x000fe200000e0000 */
[----:B------:R-:W-:Y:S01]  /*30940*/  UIADD3.X UR7, URZ, UR23, URZ, UP0, !UPT ;  /* 0x000000173f077290 */ /* 0x000fe200087fe43f */
[----:B------:R-:W-:Y:S01]  /*30950*/  R2UR UR11, R2 ;  /* 0x00000000020b72ca */ /* 0x000fe200000e0000 */
[----:B------:R-:W-:Y:S01]  /*30960*/  VIADD R8, R8, 0x1 ;  /* 0x0000000108087836 */ /* 0x000fe20000000000 */
[----:B------:R-:W-:Y:S01]  /*30970*/  R2UR UR10, R13 ;  /* 0x000000000d0a72ca */ /* 0x000fe200000e0000 */
[----:B------:R-:W-:Y:S01]  /*30980*/  UIADD3.X UR27, URZ, UR23, URZ, UP1, !UPT ;  /* 0x000000173f1b7290 */ /* 0x000fe20008ffe43f */
[----:B------:R-:W-:Y:S01]  /*30990*/  R2UR UR12, R10 ;  /* 0x000000000a0c72ca */ /* 0x000fe200000e0000 */
[----:B------:R-:W-:Y:S01]  /*309a0*/  UMOV UR14, 0x0 ;  /* 0x00000000000e7882 */ /* 0x000fe20000000000 */
[----:B------:R-:W-:Y:S01]  /*309b0*/  R2UR UR19, R3 ;  /* 0x00000000031372ca */ /* 0x000fe200000e0000 */
[----:B------:R-:W-:Y:S01]  /*309c0*/  UMOV UR15, 0x10000000 ;  /* 0x10000000000f7882 */ /* 0x000fe20000000000 */
[----:B------:R-:W-:Y:S01]  /*309d0*/  ISETP.GT.AND P3, PT, R4, 0x1, PT ;  /* 0x000000010400780c */ /* 0x000fe20003f64270 */
[----:B------:R-:W-:Y:S01]  /*309e0*/  UIADD3 UR5, UR5, 0x100, URZ ;  /* 0x0000010005057890 */ /* 0x000fe2000fffe03f */
[----:B------:R-:W-:Y:S01]  /*309f0*/  ISETP.NE.AND P1, PT, R8, 0x2, PT ;  /* 0x000000020800780c */ /* 0x000fe20003f25270 */
[----:B------:R-:W-:Y:S01]  /*30a00*/  UIADD3 UR16, UR8, 0x20100, URZ ;  /* 0x0002010008107890 */ /* 0x000fe2000fffe03f */
[----:B------:R-:W-:-:S02]  /*30a10*/  VIADD R13, R13, 0x40 ;  /* 0x000000400d0d7836 */ /* 0x000fc40000000000 */
[----:B------:R-:W-:Y:S02]  /*30a20*/  SEL R12, RZ, 0x1, P1 ;  /* 0x00000001ff0c7807 */ /* 0x000fe40000800000 */
[----:B------:R-:W-:Y:S01]  /*30a30*/  UMOV UR8, UR5 ;  /* 0x0000000500087c82 */ /* 0x000fe20008000000 */
[----:B------:R-:W-:Y:S01]  /*30a40*/  SEL R8, R8, RZ, P1 ;  /* 0x000000ff08087207 */ /* 0x000fe20000800000 */
[----:B------:R0:W-:Y:S01]  /*30a50*/  UTMALDG.3D [UR8], [UR6], desc[UR14] ;  /* 0x00000e08060075b4 */ /* 0x0001e20008011000 */
[----:B------:R-:W-:Y:S01]  /*30a60*/  LOP3.LUT R5, R5, R12, RZ, 0x3c, !PT ;  /* 0x0000000c05057212 */ /* 0x000fe200078e3cff */
[----:B0-----:R-:W-:Y:S01]  /*30a70*/  UMOV UR8, UR16 ;  /* 0x0000001000087c82 */ /* 0x001fe20008000000 */
[----:B------:R-:W-:Y:S02]  /*30a80*/  UMOV UR11, UR19 ;  /* 0x00000013000b7c82 */ /* 0x000fe40008000000 */
[----:B------:R0:W-:Y:S02]  /*30a90*/  UTMALDG.3D [UR8], [UR26], desc[UR14] ;  /* 0x00000e081a0075b4 */ /* 0x0001e40008011000 */
[----:B0-----:R-:W-:Y:S05]  /*30aa0*/  @P3 BRA `(.L_x_733) ;  /* 0xfffffffc00443947 */ /* 0x001fea000383ffff */
.L_x_729:
[----:B------:R-:W-:Y:S05]  /*30ab0*/  BSYNC B1 ;  /* 0x0000000000017941 */ /* 0x000fea0003800000 */
.L_x_728:
[----:B------:R-:W2:Y:S01]  /*30ac0*/  LDL.LU R14, [R1+0x26c] ;  /* 0x00026c00010e7983 */ /* 0x000ea20000300800 */
[----:B------:R-:W-:Y:S01]  /*30ad0*/  LOP3.LUT P4, RZ, R9, 0xff, RZ, 0xc0, !PT ;  /* 0x000000ff09ff7812 */ /* 0x000fe2000788c0ff */
[----:B------:R-:W-:Y:S02]  /*30ae0*/  ULDC.64 UR6, c[0x0][0x650] ;  /* 0x0001940000067ab9 */ /* 0x000fe40000000a00 */
[----:B------:R-:W3:Y:S01]  /*30af0*/  LDL.LU R12, [R1+0x280] ;  /* 0x00028000010c7983 */ /* 0x000ee20000300800 */
[----:B------:R-:W-:Y:S01]  /*30b00*/  IADD3 R6, R7, R6, RZ ;  /* 0x0000000607067210 */ /* 0x000fe20007ffe0ff */
[----:B------:R-:W-:Y:S01]  /*30b10*/  BSSY B1, `(.L_x_734) ;  /* 0x0000071000017945 */ /* 0x000fe20003800000 */
[----:B------:R-:W-:Y:S01]  /*30b20*/  IMAD.MOV.U32 R10, RZ, RZ, -0x1 ;  /* 0xffffffffff0a7424 */ /* 0x000fe200078e00ff */
[----:B------:R-:W-:Y:S02]  /*30b30*/  PRMT R4, RZ, 0x7610, R4 ;  /* 0x00007610ff047816 */ /* 0x000fe40000000004 */
[----:B------:R-:W-:-:S02]  /*30b40*/  SHF.R.U32.HI R2, RZ, 0x1, R6 ;  /* 0x00000001ff027819 */ /* 0x000fc40000011606 */
[----:B------:R-:W-:Y:S02]  /*30b50*/  ISETP.GT.U32.AND P1, PT, R6, 0x1, PT ;  /* 0x000000010600780c */ /* 0x000fe40003f24070 */
[----:B------:R-:W0:Y:S01]  /*30b60*/  @P4 S2R R3, SR_CgaCtaId ;  /* 0x0000000000034919 */ /* 0x000e220000008800 */
[----:B------:R-:W-:Y:S02]  /*30b70*/  LOP3.LUT R2, R2, 0x1, RZ, 0xc0, !PT ;  /* 0x0000000102027812 */ /* 0x000fe400078ec0ff */
[C---:B------:R-:W-:Y:S02]  /*30b80*/  ISETP.LT.U32.AND P1, PT, R7.reuse, 0x2, P1 ;  /* 0x000000020700780c */ /* 0x040fe40000f21070 */
[----:B------:R-:W-:Y:S02]  /*30b90*/  ISETP.NE.U32.AND P3, PT, R2, 0x1, PT ;  /* 0x000000010200780c */ /* 0x000fe40003f65070 */
[----:B------:R-:W-:Y:S02]  /*30ba0*/  @P4 MOV R2, 0x400 ;  /* 0x0000040000024802 */ /* 0x000fe40000000f00 */
[----:B------:R-:W-:-:S02]  /*30bb0*/  ISETP.GT.U32.AND P3, PT, R7, 0x1, !P3 ;  /* 0x000000010700780c */ /* 0x000fc40005f64070 */
[----:B------:R-:W-:Y:S02]  /*30bc0*/  LOP3.LUT R6, R6, 0x1, RZ, 0xc0, !PT ;  /* 0x0000000106067812 */ /* 0x000fe400078ec0ff */
[----:B------:R-:W-:Y:S02]  /*30bd0*/  PRMT R9, RZ, 0x7610, R9 ;  /* 0x00007610ff097816 */ /* 0x000fe40000000009 */
[----:B0-----:R-:W-:Y:S02]  /*30be0*/  @P4 LEA R2, R3, R2, 0x18 ;  /* 0x0000000203024211 */ /* 0x001fe400078ec0ff */
[----:B------:R-:W-:Y:S02]  /*30bf0*/  SEL R3, RZ, 0x1, !P1 ;  /* 0x00000001ff037807 */ /* 0x000fe40004800000 */
[----:B------:R0:W-:Y:S02]  /*30c00*/  @P4 SYNCS.ARRIVE.TRANS64.A1T0 RZ, [R2+URZ+0x38], RZ ;  /* 0x000038ff02ff49a7 */ /* 0x0001e4000810003f */
[----:B0-----:R-:W-:-:S04]  /*30c10*/  SEL R2, RZ, 0x1, !P3 ;  /* 0x00000001ff027807 */ /* 0x001fc80005800000 */
[----:B------:R-:W-:Y:S01]  /*30c20*/  LOP3.LUT R0, R2, R0, R3, 0x96, !PT ;  /* 0x0000000002007212 */ /* 0x000fe200078e9603 */
[----:B------:R-:W-:Y:S02]  /*30c30*/  IMAD.MOV.U32 R2, RZ, RZ, -0x1 ;  /* 0xffffffffff027424 */ /* 0x000fe400078e00ff */
[----:B------:R-:W-:Y:S01]  /*30c40*/  IMAD.MOV.U32 R3, RZ, RZ, -0x1 ;  /* 0xffffffffff037424 */ /* 0x000fe200078e00ff */
[----:B---3--:R-:W-:-:S04]  /*30c50*/  IADD3 R12, P1, R12, UR20, RZ ;  /* 0x000000140c0c7c10 */ /* 0x008fc8000ff3e0ff */
[----:B--2---:R-:W-:Y:S01]  /*30c60*/  IADD3.X R14, R14, UR13, RZ, P1, !PT ;  /* 0x0000000d0e0e7c10 */ /* 0x004fe20008ffe4ff */
[----:B------:R0:W-:Y:S01]  /*30c70*/  STL [R1+0x280], R12 ;  /* 0x0002800c01007387 */ /* 0x0001e20000100800 */
[----:B------:R-:W-:-:S03]  /*30c80*/  ISETP.GE.U32.AND P1, PT, R12, UR6, PT ;  /* 0x000000060c007c0c */ /* 0x000fc6000bf26070 */
[----:B------:R0:W-:Y:S01]  /*30c90*/  STL [R1+0x26c], R14 ;  /* 0x00026c0e01007387 */ /* 0x0001e20000100800 */
[----:B------:R-:W-:-:S13]  /*30ca0*/  ISETP.GE.U32.AND.EX P1, PT, R14, UR7, PT, P1 ;  /* 0x000000070e007c0c */ /* 0x000fda000bf26110 */
[----:B0-----:R-:W-:Y:S05]  /*30cb0*/  @P1 BRA `(.L_x_735) ;  /* 0x0000000400581947 */ /* 0x001fea0003800000 */
[----:B------:R-:W0:Y:S01]  /*30cc0*/  S2R R8, SR_CTAID.X ;  /* 0x0000000000087919 */ /* 0x000e220000002500 */
[----:B------:R-:W1:Y:S01]  /*30cd0*/  LDC R15, c[0x0][0x65c] ;  /* 0x00019700ff0f7b82 */ /* 0x000e620000000800 */
[----:B------:R-:W-:Y:S01]  /*30ce0*/  ULDC UR5, c[0x0][0x150] ;  /* 0x0000540000057ab9 */ /* 0x000fe20000000800 */
[----:B------:R-:W-:Y:S01]  /*30cf0*/  ULDC.64 UR6, c[0x0][0x628] ;  /* 0x00018a0000067ab9 */ /* 0x000fe20000000a00 */
[----:B------:R-:W2:Y:S01]  /*30d00*/  S2R R2, SR_CTAID.Y ;  /* 0x0000000000027919 */ /* 0x000ea20000002600 */
[----:B------:R-:W-:Y:S01]  /*30d10*/  ISETP.NE.U32.AND P1, PT, RZ, UR6, PT ;  /* 0x00000006ff007c0c */ /* 0x000fe2000bf25070 */
[----:B------:R-:W-:-:S03]  /*30d20*/  ULDC UR8, c[0x0][0x630] ;  /* 0x00018c0000087ab9 */ /* 0x000fc60000000800 */
[----:B------:R-:W3:Y:S01]  /*30d30*/  LDC R5, c[0x0][0x144] ;  /* 0x00005100ff057b82 */ /* 0x000ee20000000800 */
[----:B------:R-:W-:-:S07]  /*30d40*/  ISETP.NE.AND.EX P1, PT, RZ, UR7, PT, P1 ;  /* 0x00000007ff007c0c */ /* 0x000fce000bf25310 */
[----:B------:R-:W4:Y:S01]  /*30d50*/  LDC R11, c[0x0][0x148] ;  /* 0x00005200ff0b7b82 */ /* 0x000f220000000800 */
[----:B-1----:R-:W-:Y:S02]  /*30d60*/  ISETP.NE.AND P5, PT, R15, 0x1, PT ;  /* 0x000000010f00780c */ /* 0x002fe40003fa5270 */
[----:B0-----:R-:W-:Y:S02]  /*30d70*/  I2FP.F32.U32 R3, R8 ;  /* 0x0000000800037245 */ /* 0x001fe40000201000 */
[----:B--2---:R-:W-:-:S03]  /*30d80*/  I2FP.F32.U32 R4, R2 ;  /* 0x0000000200047245 */ /* 0x004fc60000201000 */
[----:B------:R-:W-:Y:S01]  /*30d90*/  FMUL R3, R3, UR5 ;  /* 0x0000000503037c20 */ /* 0x000fe20008400000 */
[----:B------:R-:W-:Y:S02]  /*30da0*/  ULDC UR5, c[0x0][0x154] ;  /* 0x0000550000057ab9 */ /* 0x000fe40000000800 */
[----:B------:R-:W-:-:S03]  /*30db0*/  FMUL R10, R4, UR5 ;  /* 0x00000005040a7c20 */ /* 0x000fc60008400000 */
[----:B------:R-:W0:Y:S08]  /*30dc0*/  F2I.U32.TRUNC.NTZ R3, R3 ;  /* 0x0000000300037305 */ /* 0x000e30000020f000 */
[----:B------:R-:W1:Y:S01]  /*30dd0*/  F2I.U32.TRUNC.NTZ R10, R10 ;  /* 0x0000000a000a7305 */ /* 0x000e62000020f000 */
[----:B0-----:R-:W-:Y:S02]  /*30de0*/  IMAD.MOV R4, RZ, RZ, -R3 ;  /* 0x000000ffff047224 */ /* 0x001fe400078e0a03 */
[----:B------:R-:W-:-:S02]  /*30df0*/  IMAD.MOV.U32 R3, RZ, RZ, R14 ;  /* 0x000000ffff037224 */ /* 0x000fc400078e000e */
[----:B---3--:R-:W-:Y:S01]  /*30e00*/  IMAD R8, R5, R4, R8 ;  /* 0x0000000405087224 */ /* 0x008fe200078e0208 */
[----:B-1----:R-:W-:-:S05]  /*30e10*/  IADD3 R4, -R10, RZ, RZ ;  /* 0x000000ff0a047210 */ /* 0x002fca0007ffe1ff */
[----:B----4-:R-:W-:Y:S02]  /*30e20*/  @P5 IMAD R8, R11, R4, R2 ;  /* 0x000000040b085224 */ /* 0x010fe400078e0202 */
[----:B------:R-:W-:Y:S01]  /*30e30*/  IMAD.MOV.U32 R2, RZ, RZ, R12 ;  /* 0x000000ffff027224 */ /* 0x000fe200078e000c */
[----:B------:R-:W-:Y:S06]  /*30e40*/  @!P1 BRA `(.L_x_736) ;  /* 0x0000000000289947 */ /* 0x000fec0003800000 */
[----:B------:R-:W-:Y:S02]  /*30e50*/  ULDC UR5, c[0x0][0x634] ;  /* 0x00018d0000057ab9 */ /* 0x000fe40000000800 */
[----:B------:R-:W-:-:S05]  /*30e60*/  IADD3 R3, P1, R12, UR5, RZ ;  /* 0x000000050c037c10 */ /* 0x000fca000ff3e0ff */
[----:B------:R-:W-:-:S04]  /*30e70*/  IMAD.X R11, RZ, RZ, R14, P1 ;  /* 0x000000ffff0b7224 */ /* 0x000fc800008e060e */
[----:B------:R-:W-:-:S04]  /*30e80*/  IMAD.WIDE.U32 R4, R11, UR6, RZ ;  /* 0x000000060b047c25 */ /* 0x000fc8000f8e00ff */
[----:B------:R-:W-:-:S04]  /*30e90*/  IMAD.WIDE.U32 R4, P1, R3, UR7, R4 ;  /* 0x0000000703047c25 */ /* 0x000fc8000f820004 */
[----:B------:R-:W-:Y:S01]  /*30ea0*/  IMAD.WIDE.U32 R2, R3, UR6, RZ ;  /* 0x0000000603027c25 */ /* 0x000fe2000f8e00ff */
[----:B------:R-:W-:-:S04]  /*30eb0*/  MOV R2, R5 ;  /* 0x0000000500027202 */ /* 0x000fc80000000f00 */
[----:B------:R-:W-:Y:S01]  /*30ec0*/  IADD3 RZ, P3, R3, R4, RZ ;  /* 0x0000000403ff7210 */ /* 0x000fe20007f7e0ff */
[----:B------:R-:W-:-:S04]  /*30ed0*/  IMAD.X R3, RZ, RZ, RZ, P1 ;  /* 0x000000ffff037224 */ /* 0x000fc800008e06ff */
[----:B------:R-:W-:-:S08]  /*30ee0*/  IMAD.WIDE.U32.X R2, R11, UR7, R2, P3 ;  /* 0x000000070b027c25 */ /* 0x000fd000098e0402 */
.L_x_736:
[--C-:B------:R-:W-:Y:S01]  /*30ef0*/  SHF.R.U64 R10, R2, UR8, R3.reuse ;  /* 0x00000008020a7c19 */ /* 0x100fe20008001203 */
[----:B------:R-:W-:Y:S01]  /*30f00*/  ULDC.64 UR6, c[0x0][0x620] ;  /* 0x0001880000067ab9 */ /* 0x000fe20000000a00 */
[----:B------:R-:W-:Y:S01]  /*30f10*/  SHF.R.U32.HI R2, RZ, UR8, R3 ;  /* 0x00000008ff027c19 */ /* 0x000fe20008011603 */
[----:B------:R-:W-:Y:S01]  /*30f20*/  IMAD.MOV.U32 R3, RZ, RZ, R14 ;  /* 0x000000ffff037224 */ /* 0x000fe200078e000e */
[----:B------:R-:W-:Y:S01]  /*30f30*/  IADD3 R11, P1, RZ, -R10, RZ ;  /* 0x8000000aff0b7210 */ /* 0x000fe20007f3e0ff */
[----:B------:R-:W-:-:S04]  /*30f40*/  ULDC UR5, c[0x0][0x618] ;  /* 0x0001860000057ab9 */ /* 0x000fc80000000800 */
[----:B------:R-:W-:-:S04]  /*30f50*/  IMAD.X R2, RZ, RZ, ~R2, P1 ;  /* 0x000000ffff027224 */ /* 0x000fc800008e0e02 */
[----:B------:R-:W-:-:S04]  /*30f60*/  IMAD R2, R2, UR6, RZ ;  /* 0x0000000602027c24 */ /* 0x000fc8000f8e02ff */
[----:B------:R-:W-:Y:S02]  /*30f70*/  IMAD R5, R11, UR7, R2 ;  /* 0x000000070b057c24 */ /* 0x000fe4000f8e0202 */
[----:B------:R-:W-:-:S04]  /*30f80*/  IMAD.MOV.U32 R2, RZ, RZ, R12 ;  /* 0x000000ffff027224 */ /* 0x000fc800078e000c */
[----:B------:R-:W-:Y:S01]  /*30f90*/  IMAD.WIDE.U32 R2, R11, UR6, R2 ;  /* 0x000000060b027c25 */ /* 0x000fe2000f8e0002 */
[----:B------:R-:W-:Y:S02]  /*30fa0*/  ULDC.64 UR6, c[0x0][0x640] ;  /* 0x0001900000067ab9 */ /* 0x000fe40000000a00 */
[----:B------:R-:W-:Y:S01]  /*30fb0*/  ISETP.NE.U32.AND P1, PT, RZ, UR6, PT ;  /* 0x00000006ff007c0c */ /* 0x000fe2000bf25070 */
[----:B------:R-:W-:-:S03]  /*30fc0*/  IMAD.IADD R3, R3, 0x1, R5 ;  /* 0x0000000103037824 */ /* 0x000fc600078e0205 */
[----:B------:R-:W-:Y:S02]  /*30fd0*/  ISETP.NE.AND.EX P1, PT, RZ, UR7, PT, P1 ;  /* 0x00000007ff007c0c */ /* 0x000fe4000bf25310 */
[--C-:B------:R-:W-:Y:S02]  /*30fe0*/  SHF.R.U64 R11, R2, UR5, R3.reuse ;  /* 0x00000005020b7c19 */ /* 0x100fe40008001203 */
[----:B------:R-:W-:Y:S01]  /*30ff0*/  SHF.R.U32.HI R2, RZ, UR5, R3 ;  /* 0x00000005ff027c19 */ /* 0x000fe20008011603 */
[----:B------:R-:W-:-:S03]  /*31000*/  ULDC UR5, c[0x0][0x608] ;  /* 0x0001820000057ab9 */ /* 0x000fc60000000800 */
[--C-:B------:R-:W-:Y:S02]  /*31010*/  SHF.R.U32.HI R3, RZ, UR5, R2.reuse ;  /* 0x00000005ff037c19 */ /* 0x100fe40008011602 */
[----:B------:R-:W-:Y:S01]  /*31020*/  SHF.R.U64 R12, R11, UR5, R2 ;  /* 0x000000050b0c7c19 */ /* 0x000fe20008001202 */
[----:B------:R-:W-:Y:S02]  /*31030*/  ULDC UR5, c[0x0][0x658] ;  /* 0x0001960000057ab9 */ /* 0x000fe40000000800 */
[--C-:B------:R-:W-:Y:S02]  /*31040*/  SHF.R.U32.HI R14, RZ, UR5, R3.reuse ;  /* 0x00000005ff0e7c19 */ /* 0x100fe40008011603 */
[----:B------:R-:W-:-:S03]  /*31050*/  SHF.R.U64 R13, R12, UR5, R3 ;  /* 0x000000050c0d7c19 */ /* 0x000fc60008001203 */
[----:B------:R-:W-:Y:S01]  /*31060*/  IMAD.MOV.U32 R3, RZ, RZ, R14 ;  /* 0x000000ffff037224 */ /* 0x000fe200078e000e */
[----:B------:R-:W-:Y:S01]  /*31070*/  MOV R2, R13 ;  /* 0x0000000d00027202 */ /* 0x000fe20000000f00 */
[----:B------:R-:W-:Y:S06]  /*31080*/  @!P1 BRA `(.L_x_737) ;  /* 0x0000000000289947 */ /* 0x000fec0003800000 */
[----:B------:R-:W-:Y:S02]  /*31090*/  ULDC UR5, c[0x0][0x64c] ;  /* 0x0001930000057ab9 */ /* 0x000fe40000000800 */
[----:B------:R-:W-:-:S05]  /*310a0*/  IADD3 R3, P1, R13, UR5, RZ ;  /* 0x000000050d037c10 */ /* 0x000fca000ff3e0ff */
[----:B------:R-:W-:-:S04]  /*310b0*/  IMAD.X R14, RZ, RZ, R14, P1 ;  /* 0x000000ffff0e7224 */ /* 0x000fc800008e060e */
[----:B------:R-:W-:-:S04]  /*310c0*/  IMAD.WIDE.U32 R4, R14, UR6, RZ ;  /* 0x000000060e047c25 */ /* 0x000fc8000f8e00ff */
[----:B------:R-:W-:-:S04]  /*310d0*/  IMAD.WIDE.U32 R4, P1, R3, UR7, R4 ;  /* 0x0000000703047c25 */ /* 0x000fc8000f820004 */
[----:B------:R-:W-:-:S04]  /*310e0*/  IMAD.WIDE.U32 R2, R3, UR6, RZ ;  /* 0x0000000603027c25 */ /* 0x000fc8000f8e00ff */
[----:B------:R-:W-:Y:S01]  /*310f0*/  IMAD.MOV.U32 R2, RZ, RZ, R5 ;  /* 0x000000ffff027224 */ /* 0x000fe200078e0005 */
[----:B------:R-:W-:Y:S01]  /*31100*/  IADD3 RZ, P3, R3, R4, RZ ;  /* 0x0000000403ff7210 */ /* 0x000fe20007f7e0ff */
[----:B------:R-:W-:-:S04]  /*31110*/  IMAD.X R3, RZ, RZ, RZ, P1 ;  /* 0x000000ffff037224 */ /* 0x000fc800008e06ff */
[----:B------:R-:W-:-:S08]  /*31120*/  IMAD.WIDE.U32.X R2, R14, UR7, R2, P3 ;  /* 0x000000070e027c25 */ /* 0x000fd000098e0402 */
.L_x_737:
[----:B------:R-:W-:Y:S01]  /*31130*/  ULDC UR5, c[0x0][0x648] ;  /* 0x0001920000057ab9 */ /* 0x000fe20000000800 */
[----:B------:R-:W-:Y:S01]  /*31140*/  LOP3.LUT R12, R12, UR17, RZ, 0xc0, !PT ;  /* 0x000000110c0c7c12 */ /* 0x000fe2000f8ec0ff */
[----:B------:R-:W-:Y:S01]  /*31150*/  IMAD.MOV.U32 R4, RZ, RZ, 0x1 ;  /* 0x00000001ff047424 */ /* 0x000fe200078e00ff */
[----:B------:R-:W-:Y:S01]  /*31160*/  SHF.R.U64 R3, R2, UR5, R3 ;  /* 0x0000000502037c19 */ /* 0x000fe20008001203 */
[----:B------:R-:W-:-:S03]  /*31170*/  ULDC UR5, c[0x0][0x638] ;  /* 0x00018e0000057ab9 */ /* 0x000fc60000000800 */
[C---:B------:R-:W-:Y:S01]  /*31180*/  IADD3 R2, -R3.reuse, RZ, RZ ;  /* 0x000000ff03027210 */ /* 0x040fe20007ffe1ff */
[----:B------:R-:W-:-:S04]  /*31190*/  IMAD R5, R3, UR18, R12 ;  /* 0x0000001203057c24 */ /* 0x000fc8000f8e020c */
[----:B------:R-:W-:Y:S01]  /*311a0*/  IMAD R13, R2, UR5, R13 ;  /* 0x00000005020d7c24 */ /* 0x000fe2000f8e020d */
[----:B------:R-:W-:Y:S01]  /*311b0*/  ULDC UR5, c[0x0][0x610] ;  /* 0x0001840000057ab9 */ /* 0x000fe20000000800 */
[----:B------:R-:W-:Y:S01]  /*311c0*/  LOP3.LUT R2, R11, UR4, RZ, 0xc0, !PT ;  /* 0x000000040b027c12 */ /* 0x000fe2000f8ec0ff */
[----:B------:R-:W-:Y:S01]  /*311d0*/  IMAD R8, R5, UR5, R8 ;  /* 0x0000000505087c24 */ /* 0x000fe2000f8e0208 */
[----:B------:R-:W-:-:S03]  /*311e0*/  ULDC UR5, c[0x0][0x600] ;  /* 0x0001800000057ab9 */ /* 0x000fc60000000800 */
[----:B------:R-:W-:-:S05]  /*311f0*/  IMAD R13, R13, UR5, R2 ;  /* 0x000000050d0d7c24 */ /* 0x000fca000f8e0202 */
[----:B------:R-:W-:Y:S02]  /*31200*/  SEL R3, R13, R8, !P5 ;  /* 0x000000080d037207 */ /* 0x000fe40006800000 */
[----:B------:R-:W-:-:S07]  /*31210*/  SEL R2, R8, R13, !P5 ;  /* 0x0000000d08027207 */ /* 0x000fce0006800000 */
.L_x_735:
[----:B------:R-:W-:Y:S05]  /*31220*/  BSYNC B1 ;  /* 0x0000000000017941 */ /* 0x000fea0003800000 */
.L_x_734:
[----:B------:R-:W-:-:S13]  /*31230*/  LOP3.LUT P1, RZ, R4, 0xff, RZ, 0xc0, !PT ;  /* 0x000000ff04ff7812 */ /* 0x000fda000782c0ff */
[----:B------:R-:W-:Y:S05]  /*31240*/  @P1 BRA `(.L_x_738) ;  /* 0xfffffff400281947 */ /* 0x000fea000383ffff */
[----:B------:R-:W-:Y:S05]  /*31250*/  BSYNC B0 ;  /* 0x0000000000007941 */ /* 0x000fea0003800000 */
.L_x_726:
[----:B------:R-:W-:-:S03]  /*31260*/  UMOV UR5, 0xffffffff ;  /* 0xffffffff00057882 */ /* 0x000fc60000000000 */
[----:B------:R-:W-:Y:S05]  /*31270*/  BRA.DIV UR5, `(.L_x_739) ;  /* 0x0000000205dc7947 */ /* 0x000fea000b800000 */
[----:B------:R-:W-:-:S13]  /*31280*/  ELECT P6, URZ, PT ;  /* 0x00000000003f782f */ /* 0x000fda00038c0000 */
.L_x_751:
[----:B------:R-:W-:Y:S04]  /*31290*/  BSSY B0, `(.L_x_740) ;  /* 0x000001c000007945 */ /* 0x000fe80003800000 */
[----:B------:R-:W-:Y:S05]  /*312a0*/  @!P6 BRA `(.L_x_741) ;  /* 0x000000000068e947 */ /* 0x000fea0003800000 */
[----:B------:R-:W2:Y:S02]  /*312b0*/  LDL R2, [R1+0x25c] ;  /* 0x00025c0001027983 */ /* 0x000ea40000100800 */
[----:B--2---:R-:W-:-:S13]  /*312c0*/  R2UR UR5, R2 ;  /* 0x00000000020572ca */ /* 0x004fda00000e0000 */
[----:B------:R-:W-:-:S04]  /*312d0*/  ULOP3.LUT UR5, UR5, 0x2, URZ, 0xfc, !UPT ;  /* 0x0000000205057892 */ /* 0x000fc8000f8efc3f */
[----:B------:R-:W-:-:S06]  /*312e0*/  UISETP.NE.AND UP0, UPT, UR5, 0x3, UPT ;  /* 0x000000030500788c */ /* 0x000fcc000bf05270 */
[----:B------:R-:W-:-:S13]  /*312f0*/  PLOP3.LUT P0, PT, PT, PT, UP0, 0x80, 0x0 ;  /* 0x000000000000781c */ /* 0x000fda0003f0f008 */
[----:B------:R-:W-:Y:S05]  /*31300*/  @!P0 BRA `(.L_x_742) ;  /* 0x0000000000048947 */ /* 0x000fea0003800000 */
[----:B------:R-:W-:Y:S01]  /*31310*/  BPT.TRAP 0x1 ;  /* 0x000000040000795c */ /* 0x000fe20000300000 */
.L_x_742:
[----:B------:R-:W0:Y:S01]  /*31320*/  S2R R3, SR_CgaCtaId ;  /* 0x0000000000037919 */ /* 0x000e220000008800 */
[----:B------:R-:W-:-:S04]  /*31330*/  MOV R2, 0x400 ;  /* 0x0000040000027802 */ /* 0x000fc80000000f00 */
[----:B0-----:R-:W-:Y:S02]  /*31340*/  LEA R3, R3, R2, 0x18 ;  /* 0x0000000203037211 */ /* 0x001fe400078ec0ff */
[----:B------:R-:W-:-:S03]  /*31350*/  SHF.L.U32 R2, R0, 0x1f, RZ ;  /* 0x0000001f00027819 */ /* 0x000fc600000006ff */
[----:B------:R-:W-:-:S04]  /*31360*/  VIADD R3, R3, 0x10 ;  /* 0x0000001003037836 */ /* 0x000fc80000000000 */
[----:B------:R-:W-:-:S04]  /*31370*/  IMAD R5, R6, 0x8, R3 ;  /* 0x0000000806057824 */ /* 0x000fc800078e0203 */
[----:B------:R-:W0:Y:S02]  /*31380*/  SYNCS.PHASECHK.TRANS64.TRYWAIT P0, [R5+URZ], R2 ;  /* 0x00000002050075a7 */ /* 0x000e24000800017f */
[----:B0-----:R-:W-:Y:S05]  /*31390*/  @!P0 BRA `(.L_x_743) ;  /* 0x0000000000b48947 */ /* 0x001fea0003800000 */
.L_x_752:
[----:B------:R-:W-:-:S05]  /*313a0*/  VIADD R6, R6, 0x1 ;  /* 0x0000000106067836 */ /* 0x000fca0000000000 */
[----:B------:R-:W-:-:S04]  /*313b0*/  ISETP.NE.AND P0, PT, R6, 0x2, PT ;  /* 0x000000020600780c */ /* 0x000fc80003f05270 */
[----:B0-----:R-:W-:Y:S02]  /*313c0*/  SEL R5, RZ, 0x1, P0 ;  /* 0x00000001ff057807 */ /* 0x001fe40000000000 */
[----:B------:R-:W-:Y:S02]  /*313d0*/  SEL R6, R6, RZ, P0 ;  /* 0x000000ff06067207 */ /* 0x000fe40000000000 */
[----:B------:R-:W-:Y:S02]  /*313e0*/  LOP3.LUT R0, R0, R5, RZ, 0x3c, !PT ;  /* 0x0000000500007212 */ /* 0x000fe400078e3cff */
[----:B------:R-:W-:Y:S02]  /*313f0*/  LEA R3, R6, R3, 0x3 ;  /* 0x0000000306037211 */ /* 0x000fe400078e18ff */
[----:B------:R-:W-:-:S07]  /*31400*/  SHF.L.U32 R0, R0, 0x1f, RZ ;  /* 0x0000001f00007819 */ /* 0x000fce00000006ff */
.L_x_744:
[----:B0-----:R0:W1:Y:S02]  /*31410*/  SYNCS.PHASECHK.TRANS64.TRYWAIT P0, [R3+URZ], R0 ;  /* 0x00000000030075a7 */ /* 0x001064000800017f */
[----:B-1----:R-:W-:Y:S05]  /*31420*/  @!P0 NANOSLEEP.SYNCS 0x989680 ;  /* 0x009896800000895d */ /* 0x002fea0003900000 */
[----:B------:R-:W1:Y:S02]  /*31430*/  @!P0 SYNCS.PHASECHK.TRANS64 P0, [R3+URZ], R0 ;  /* 0x00000000030085a7 */ /* 0x000e64000800007f */
[----:B-1----:R-:W-:Y:S05]  /*31440*/  @!P0 BRA `(.L_x_744) ;  /* 0xfffffffc00f08947 */ /* 0x002fea000383ffff */
.L_x_741:
[----:B------:R-:W-:Y:S05]  /*31450*/  BSYNC B0 ;  /* 0x0000000000007941 */ /* 0x000fea0003800000 */
.L_x_740:
[----:B------:R-:W-:Y:S05]  /*31460*/  EXIT ;  /* 0x000000000000794d */ /* 0x000fea0003800000 */
.L_x_17:
[----:B-1----:R1:W2:Y:S02]  /*31470*/  SYNCS.PHASECHK.TRANS64.TRYWAIT P1, [R3+URZ], R0 ;  /* 0x00000000030075a7 */ /* 0x0022a4000802017f */
[----:B--2---:R-:W-:Y:S05]  /*31480*/  @!P1 NANOSLEEP.SYNCS 0x989680 ;  /* 0x009896800000995d */ /* 0x004fea0003900000 */
[----:B------:R-:W2:Y:S02]  /*31490*/  @!P1 SYNCS.PHASECHK.TRANS64 P1, [R3+URZ], R0 ;  /* 0x00000000030095a7 */ /* 0x000ea4000802007f */
[----:B--2---:R-:W-:Y:S05]  /*314a0*/  @!P1 BRA `(.L_x_17) ;  /* 0xfffffffc00f09947 */ /* 0x004fea000383ffff */
[----:B------:R-:W-:Y:S05]  /*314b0*/  BRA `(.L_x_16) ;  /* 0xfffffcfc00c07947 */ /* 0x000fea000383ffff */
.L_x_22:
[----:B--2---:R-:W-:-:S04]  /*314c0*/  IMAD.U32 R6, RZ, RZ, UR4 ;  /* 0x00000004ff067e24 */ /* 0x004fc8000f8e00ff */
[----:B------:R2:W3:Y:S03]  /*314d0*/  SYNCS.PHASECHK.TRANS64.TRYWAIT P1, [R6+URZ], R0 ;  /* 0x00000000060075a7 */ /* 0x0004e6000802017f */
[----:B---3--:R-:W-:Y:S05]  /*314e0*/  @!P1 NANOSLEEP.SYNCS 0x989680 ;  /* 0x009896800000995d */ /* 0x008fea0003900000 */
[----:B------:R-:W3:Y:S02]  /*314f0*/  @!P1 SYNCS.PHASECHK.TRANS64 P1, [R6+URZ], R0 ;  /* 0x00000000060095a7 */ /* 0x000ee4000802007f */
[----:B---3--:R-:W-:Y:S05]  /*31500*/  @!P1 BRA `(.L_x_22) ;  /* 0xfffffffc00ec9947 */ /* 0x008fea000383ffff */
[----:B------:R-:W-:Y:S05]  /*31510*/  BRA `(.L_x_21) ;  /* 0xfffffd9000ac7947 */ /* 0x000fea000383ffff */
.L_x_727:
[----:B------:R-:W-:Y:S01]  /*31520*/  BSSY B1, `(.L_x_745) ;  /* 0x0000006000017945 */ /* 0x000fe20003800000 */
[----:B------:R-:W-:-:S07]  /*31530*/  IMAD.MOV.U32 R15, RZ, RZ, -0x1 ;  /* 0xffffffffff0f7424 */ /* 0x000fce00078e00ff */
[----:B------:R-:W-:Y:S05]  /*31540*/  WARPSYNC.COLLECTIVE R15, `(.L_x_746) ;  /* 0x000000000f0c7348 */ /* 0x000fea0003c00000 */
[----:B------:R-:W-:Y:S02]  /*31550*/  ELECT P6, UR62, PT ;  /* 0x00000000003e782f */ /* 0x000fe400038c0000 */
[----:B------:R-:W-:Y:S01]  /*31560*/  MOV R14, UR62 ;  /* 0x0000003e000e7c02 */ /* 0x000fe20008000f00 */
[----:B------:R-:W-:Y:S10]  /*31570*/  ENDCOLLECTIVE ;  /* 0x000000000000791b */ /* 0x000ff40003800000 */
.L_x_746:
[----:B------:R-:W-:Y:S05]  /*31580*/  BSYNC B1 ;  /* 0x0000000000017941 */ /* 0x000fea0003800000 */
.L_x_745:
[----:B------:R-:W-:Y:S05]  /*31590*/  BRA `(.L_x_747) ;  /* 0xfffffff000607947 */ /* 0x000fea000383ffff */
.L_x_730:
[----:B0-----:R0:W1:Y:S02]  /*315a0*/  SYNCS.PHASECHK.TRANS64.TRYWAIT P1, [R11+URZ+0x10], R12 ;  /* 0x0000100c0b0075a7 */ /* 0x001064000802017f */
[----:B-1----:R-:W-:Y:S05]  /*315b0*/  @!P1 NANOSLEEP.SYNCS 0x989680 ;  /* 0x009896800000995d */ /* 0x002fea0003900000 */
[----:B------:R-:W1:Y:S02]  /*315c0*/  @!P1 SYNCS.PHASECHK.TRANS64 P1, [R11+URZ+0x10], R12 ;  /* 0x0000100c0b0095a7 */ /* 0x000e64000802007f */
[----:B-1----:R-:W-:Y:S05]  /*315d0*/  @!P1 BRA `(.L_x_730) ;  /* 0xfffffffc00f09947 */ /* 0x002fea000383ffff */
[----:B------:R-:W-:Y:S05]  /*315e0*/  BRA `(.L_x_748) ;  /* 0xfffffff000947947 */ /* 0x000fea000383ffff */
.L_x_739:
[----:B------:R-:W-:Y:S01]  /*315f0*/  BSSY B0, `(.L_x_749) ;  /* 0x0000006000007945 */ /* 0x000fe20003800000 */
[----:B------:R-:W-:-:S07]  /*31600*/  IMAD.MOV.U32 R15, RZ, RZ, -0x1 ;  /* 0xffffffffff0f7424 */ /* 0x000fce00078e00ff */
[----:B------:R-:W-:Y:S05]  /*31610*/  WARPSYNC.COLLECTIVE R15, `(.L_x_750) ;  /* 0x000000000f0c7348 */ /* 0x000fea0003c00000 */
[----:B------:R-:W-:Y:S02]  /*31620*/  ELECT P6, UR62, PT ;  /* 0x00000000003e782f */ /* 0x000fe400038c0000 */
[----:B------:R-:W-:Y:S01]  /*31630*/  MOV R14, UR62 ;  /* 0x0000003e000e7c02 */ /* 0x000fe20008000f00 */
[----:B------:R-:W-:Y:S10]  /*31640*/  ENDCOLLECTIVE ;  /* 0x000000000000791b */ /* 0x000ff40003800000 */
.L_x_750:
[----:B------:R-:W-:Y:S05]  /*31650*/  BSYNC B0 ;  /* 0x0000000000007941 */ /* 0x000fea0003800000 */
.L_x_749:
[----:B------:R-:W-:Y:S05]  /*31660*/  BRA `(.L_x_751) ;  /* 0xfffffffc00087947 */ /* 0x000fea000383ffff */
.L_x_743:
[----:B0-----:R0:W1:Y:S02]  /*31670*/  SYNCS.PHASECHK.TRANS64.TRYWAIT P0, [R5+URZ], R2 ;  /* 0x00000002050075a7 */ /* 0x001064000800017f */
[----:B-1----:R-:W-:Y:S05]  /*31680*/  @!P0 NANOSLEEP.SYNCS 0x989680 ;  /* 0x009896800000895d */ /* 0x002fea0003900000 */
[----:B------:R-:W1:Y:S02]  /*31690*/  @!P0 SYNCS.PHASECHK.TRANS64 P0, [R5+URZ], R2 ;  /* 0x00000002050085a7 */ /* 0x000e64000800007f */
[----:B-1----:R-:W-:Y:S05]  /*316a0*/  @!P0 BRA `(.L_x_743) ;  /* 0xfffffffc00f08947 */ /* 0x002fea000383ffff */
[----:B------:R-:W-:Y:S05]  /*316b0*/  BRA `(.L_x_752) ;  /* 0xfffffffc00387947 */ /* 0x000fea000383ffff */
.L_x_753:
[----:B------:R-:W-:-:S00]  /*316c0*/  BRA `(.L_x_753) ;  /* 0xfffffffc00fc7947 */ /* 0x000fc0000383ffff */
[----:B------:R-:W-:-:S00]  /*316d0*/  NOP ;  /* 0x0000000000007918 */ /* 0x000fc00000000000 */
        /* <DEDUP_REMOVED lines=10> */
.L_x_754:


//--------------------- .nv.global.init           --------------------------
	.section	.nv.global.init,"aw",@progbits
.nv.global.init:
	.type		$str$22,@object
	.size		$str$22,($str$23 - $str$22)
$str$22:
        /*0000*/ 	.byte	0x6b, 0x5f, 0x74, 0x69, 0x6c, 0x65, 0x5f, 0x63, 0x6f, 0x75, 0x6e, 0x74, 0x20, 0x3e, 0x3d, 0x20
        /*0010*/ 	.byte	0x31, 0x00
	.type		$str$23,@object
	.size		$str$23,(__unnamed_1 - $str$23)
$str$23:
        /*0012*/ 	.byte	0x2f, 0x74, 0x6d, 0x70, 0x2f, 0x63, 0x75, 0x74, 0x6c, 0x61, 0x73, 0x73, 0x5f, 0x73, 0x77, 0x65
        /*0022*/ 	.byte	0x65, 0x70, 0x5f, 0x73, 0x72, 0x63, 0x2f, 0x69, 0x6e, 0x63, 0x6c, 0x75, 0x64, 0x65, 0x2f, 0x63
        /*0032*/ 	.byte	0x75, 0x74, 0x6c, 0x61, 0x73, 0x73, 0x2f, 0x67, 0x65, 0x6d, 0x6d, 0x2f, 0x63, 0x6f, 0x6c, 0x6c
        /*0042*/ 	.byte	0x65, 0x63, 0x74, 0x69, 0x76, 0x65, 0x2f, 0x73, 0x6d, 0x39, 0x30, 0x5f, 0x6d, 0x6d, 0x61, 0x5f
        /*0052*/ 	.byte	0x74, 0x6d, 0x61, 0x5f, 0x67, 0x6d, 0x6d, 0x61, 0x5f, 0x73, 0x73, 0x5f, 0x77, 0x61, 0x72, 0x70
        /*0062*/ 	.byte	0x73, 0x70, 0x65, 0x63, 0x69, 0x61, 0x6c, 0x69, 0x7a, 0x65, 0x64, 0x2e, 0x68, 0x70, 0x70, 0x00
	.type		__unnamed_1,@object
	.size		__unnamed_1,(.L_0 - __unnamed_1)
__unnamed_1:
        /* <DEDUP_REMOVED lines=181> */
        /*0bc2*/ 	.byte	0x74, 0x69, 0x74, 0x79, 0x5d, 0x00
.L_0:


//--------------------- .nv.shared._ZN7cutlass13device_kernelINS_4gemm6kernel13GemmUniversalIN4cute5tupleIJiiiiEEENS1_10collective13CollectiveMmaINS1_34MainloopSm90TmaGmmaWarpSpecializedILi2ENS5_IJNS4_1CILi1EEESB_SB_EEENS1_35KernelTmaWarpSpecializedCooperativeEEENS5_IJNSA_ILi512EEENSA_ILi176EEENSA_ILi64EEEEEENS_10bfloat16_tENS5_IJlSB_lEEESJ_SK_NS4_8TiledMMAINS4_8MMA_AtomIJNS4_4SM904GMMA27MMA_64x16x16_F32BF16BF16_SSILNSO_5MajorE0ELSQ_0ELNSO_7ScaleInE1ELSR_1EEEEEENS4_6LayoutINS5_IJNSA_ILi2EEESB_SB_EEENS5_IJSB_NSA_ILi0EEESX_EEEEENS5_IJNS4_10UnderscoreES10_S10_EEEEENS4_13SM90_TMA_LOADENS4_14ComposedLayoutINS4_7SwizzleILi3ELi4ELi3EEENS4_18smem_ptr_flag_bitsILi16EEENSU_INS5_IJNSA_ILi8EEESH_EEENS5_IJSH_SB_EEEEEEEvNS4_8identityES13_S1D_vS1E_EENS_8epilogue10collective6detail29Sm90TmaWarpSpecializedAdapterINS1H_15DefaultEpilogueISJ_SK_SK_NS1G_6thread17LinearCombinationISJ_Li1EffLNS1L_9ScaleType4KindE0ELNS_15FloatRoundStyleE2ESJ_EENS1_15EpilogueDefaultEEEEEvvEEEEvNT_6ParamsE --------------------------
	.section	.nv.shared._ZN7cutlass13device_kernelINS_4gemm6kernel13GemmUniversalIN4cute5tupleIJiiiiEEENS1_10collective13CollectiveMmaINS1_34MainloopSm90TmaGmmaWarpSpecializedILi2ENS5_IJNS4_1CILi1EEESB_SB_EEENS1_35KernelTmaWarpSpecializedCooperativeEEENS5_IJNSA_ILi512EEENSA_ILi176EEENSA_ILi64EEEEEENS_10bfloat16_tENS5_IJlSB_lEEESJ_SK_NS4_8TiledMMAINS4_8MMA_AtomIJNS4_4SM904GMMA27MMA_64x16x16_F32BF16BF16_SSILNSO_5MajorE0ELSQ_0ELNSO_7ScaleInE1ELSR_1EEEEEENS4_6LayoutINS5_IJNSA_ILi2EEESB_SB_EEENS5_IJSB_NSA_ILi0EEESX_EEEEENS5_IJNS4_10UnderscoreES10_S10_EEEEENS4_13SM90_TMA_LOADENS4_14ComposedLayoutINS4_7SwizzleILi3ELi4ELi3EEENS4_18smem_ptr_flag_bitsILi16EEENSU_INS5_IJNSA_ILi8EEESH_EEENS5_IJSH_SB_EEEEEEEvNS4_8identityES13_S1D_vS1E_EENS_8epilogue10collective6detail29Sm90TmaWarpSpecializedAdapterINS1H_15DefaultEpilogueISJ_SK_SK_NS1G_6thread17LinearCombinationISJ_Li1EffLNS1L_9ScaleType4KindE0ELNS_15FloatRoundStyleE2ESJ_EENS1_15EpilogueDefaultEEEEEvvEEEEvNT_6ParamsE,"aw",@nobits
	.sectionflags	@""
	.align	16
	.zero		1024


//--------------------- .nv.shared.reserved.0     --------------------------
	.section	.nv.shared.reserved.0,"aw",@nobits
	.weak		__nv_reservedSMEM_offset_0_alias
	.size		__nv_reservedSMEM_offset_0_alias, 0, 0
	.other		__nv_reservedSMEM_offset_0_alias,@"STO_CUDA_RESERVED_SHARED STV_DEFAULT"
__nv_reservedSMEM_offset_0_alias:
	.zero		0


//--------------------- .nv.global                --------------------------
	.section	.nv.global,"aw",@nobits
.nv.global:
	.type		_ZN39_INTERNAL_376847fd_4_k_cu_85654017_82784cute1_E,@object
	.size		_ZN39_INTERNAL_376847fd_4_k_cu_85654017_82784cute1_E,(_ZN39_INTERNAL_376847fd_4_k_cu_85654017_82784cuda3std3__45__cpo6cbeginE - _ZN39_INTERNAL_376847fd_4_k_cu_85654017_82784cute1_E)
_ZN39_INTERNAL_376847fd_4_k_cu_85654017_82784cute1_E:
	.zero		1
	.type		_ZN39_INTERNAL_376847fd_4_k_cu_85654017_82784cuda3std3__45__cpo6cbeginE,@object
	.size		_ZN39_INTERNAL_376847fd_4_k_cu_85654017_82784cuda3std3__45__cpo6cbeginE,(_ZN39_INTERNAL_376847fd_4_k_cu_85654017_82784cuda3std3__48in_placeE - _ZN39_INTERNAL_376847fd_4_k_cu_85654017_82784cuda3std3__45__cpo6cbeginE)
_ZN39_INTERNAL_376847fd_4_k_cu_85654017_82784cuda3std3__45__cpo6cbeginE:
	.zero		1
	.type		_ZN39_INTERNAL_376847fd_4_k_cu_85654017_82784cuda3std3__48in_placeE,@object
	.size		_ZN39_INTERNAL_376847fd_4_k_cu_85654017_82784cuda3std3__48in_placeE,(_ZN39_INTERNAL_376847fd_4_k_cu_85654017_82784cuda3std6ranges3__45__cpo9iter_moveE - _ZN39_INTERNAL_376847fd_4_k_cu_85654017_82784cuda3std3__48in_placeE)
_ZN39_INTERNAL_376847fd_4_k_cu_85654017_82784cuda3std3__48in_placeE:
	.zero		1
	.type		_ZN39_INTERNAL_376847fd_4_k_cu_85654017_82784cuda3std6ranges3__45__cpo9iter_moveE,@object
	.size		_ZN39_INTERNAL_376847fd_4_k_cu_85654017_82784cuda3std6ranges3__45__cpo9iter_moveE,(_ZN39_INTERNAL_376847fd_4_k_cu_85654017_82784cuda3std3__45__cpo5beginE - _ZN39_INTERNAL_376847fd_4_k_cu_85654017_82784cuda3std6ranges3__45__cpo9iter_moveE)
_ZN39_INTERNAL_376847fd_4_k_cu_85654017_82784cuda3std6ranges3__45__cpo9iter_moveE:
	.zero		1
	.type		_ZN39_INTERNAL_376847fd_4_k_cu_85654017_82784cuda3std3__45__cpo5beginE,@object
	.size		_ZN39_INTERNAL_376847fd_4_k_cu_85654017_82784cuda3std3__45__cpo5beginE,(_ZN39_INTERNAL_376847fd_4_k_cu_85654017_82784cuda3std3__441_GLOBAL__N__376847fd_4_k_cu_85654017_82786ignoreE - _ZN39_INTERNAL_376847fd_4_k_cu_85654017_82784cuda3std3__45__cpo5beginE)
_ZN39_INTERNAL_376847fd_4_k_cu_85654017_82784cuda3std3__45__cpo5beginE:
	.zero		1
	.type		_ZN39_INTERNAL_376847fd_4_k_cu_85654017_82784cuda3std3__441_GLOBAL__N__376847fd_4_k_cu_85654017_82786ignoreE,@object
	.size		_ZN39_INTERNAL_376847fd_4_k_cu_85654017_82784cuda3std3__441_GLOBAL__N__376847fd_4_k_cu_85654017_82786ignoreE,(_ZN39_INTERNAL_376847fd_4_k_cu_85654017_82784cute7productE - _ZN39_INTERNAL_376847fd_4_k_cu_85654017_82784cuda3std3__441_GLOBAL__N__376847fd_4_k_cu_85654017_82786ignoreE)
_ZN39_INTERNAL_376847fd_4_k_cu_85654017_82784cuda3std3__441_GLOBAL__N__376847fd_4_k_cu_85654017_82786ignoreE:
	.zero		1
	.type		_ZN39_INTERNAL_376847fd_4_k_cu_85654017_82784cute7productE,@object
	.size		_ZN39_INTERNAL_376847fd_4_k_cu_85654017_82784cute7productE,(_ZN39_INTERNAL_376847fd_4_k_cu_85654017_82784cuda3std3__45__cpo3endE - _ZN39_INTERNAL_376847fd_4_k_cu_85654017_82784cute7productE)
_ZN39_INTERNAL_376847fd_4_k_cu_85654017_82784cute7productE:
	.zero		1
	.type		_ZN39_INTERNAL_376847fd_4_k_cu_85654017_82784cuda3std3__45__cpo3endE,@object
	.size		_ZN39_INTERNAL_376847fd_4_k_cu_85654017_82784cuda3std3__45__cpo3endE,(_ZN39_INTERNAL_376847fd_4_k_cu_85654017_82784cuda3std3__419piecewise_constructE - _ZN39_INTERNAL_376847fd_4_k_cu_85654017_82784cuda3std3__45__cpo3endE)
_ZN39_INTERNAL_376847fd_4_k_cu_85654017_82784cuda3std3__45__cpo3endE:
	.zero		1
	.type		_ZN39_INTERNAL_376847fd_4_k_cu_85654017_82784cuda3std3__419piecewise_constructE,@object
	.size		_ZN39_INTERNAL_376847fd_4_k_cu_85654017_82784cuda3std3__419piecewise_constructE,(_ZN39_INTERNAL_376847fd_4_k_cu_85654017_82784cuda3std3__45__cpo4cendE - _ZN39_INTERNAL_376847fd_4_k_cu_85654017_82784cuda3std3__419piecewise_constructE)
_ZN39_INTERNAL_376847fd_4_k_cu_85654017_82784cuda3std3__419piecewise_constructE:
	.zero		1
	.type		_ZN39_INTERNAL_376847fd_4_k_cu_85654017_82784cuda3std3__45__cpo4cendE,@object
	.size		_ZN39_INTERNAL_376847fd_4_k_cu_85654017_82784cuda3std3__45__cpo4cendE,(_ZN39_INTERNAL_376847fd_4_k_cu_85654017_82784cuda3std6ranges3__45__cpo4swapE - _ZN39_INTERNAL_376847fd_4_k_cu_85654017_82784cuda3std3__45__cpo4cendE)
_ZN39_INTERNAL_376847fd_4_k_cu_85654017_82784cuda3std3__45__cpo4cendE:
	.zero		1
	.type		_ZN39_INTERNAL_376847fd_4_k_cu_85654017_82784cuda3std6ranges3__45__cpo4swapE,@object
	.size		_ZN39_INTERNAL_376847fd_4_k_cu_85654017_82784cuda3std6ranges3__45__cpo4swapE,(.L_8 - _ZN39_INTERNAL_376847fd_4_k_cu_85654017_82784cuda3std6ranges3__45__cpo4swapE)
_ZN39_INTERNAL_376847fd_4_k_cu_85654017_82784cuda3std6ranges3__45__cpo4swapE:
	.zero		1
.L_8:


//--------------------- .nv.constant0._ZN7cutlass13device_kernelINS_4gemm6kernel13GemmUniversalIN4cute5tupleIJiiiiEEENS1_10collective13CollectiveMmaINS1_34MainloopSm90TmaGmmaWarpSpecializedILi2ENS5_IJNS4_1CILi1EEESB_SB_EEENS1_35KernelTmaWarpSpecializedCooperativeEEENS5_IJNSA_ILi512EEENSA_ILi176EEENSA_ILi64EEEEEENS_10bfloat16_tENS5_IJlSB_lEEESJ_SK_NS4_8TiledMMAINS4_8MMA_AtomIJNS4_4SM904GMMA27MMA_64x16x16_F32BF16BF16_SSILNSO_5MajorE0ELSQ_0ELNSO_7ScaleInE1ELSR_1EEEEEENS4_6LayoutINS5_IJNSA_ILi2EEESB_SB_EEENS5_IJSB_NSA_ILi0EEESX_EEEEENS5_IJNS4_10UnderscoreES10_S10_EEEEENS4_13SM90_TMA_LOADENS4_14ComposedLayoutINS4_7SwizzleILi3ELi4ELi3EEENS4_18smem_ptr_flag_bitsILi16EEENSU_INS5_IJNSA_ILi8EEESH_EEENS5_IJSH_SB_EEEEEEEvNS4_8identityES13_S1D_vS1E_EENS_8epilogue10collective6detail29Sm90TmaWarpSpecializedAdapterINS1H_15DefaultEpilogueISJ_SK_SK_NS1G_6thread17LinearCombinationISJ_Li1EffLNS1L_9ScaleType4KindE0ELNS_15FloatRoundStyleE2ESJ_EENS1_15EpilogueDefaultEEEEEvvEEEEvNT_6ParamsE --------------------------
	.section	.nv.constant0._ZN7cutlass13device_kernelINS_4gemm6kernel13GemmUniversalIN4cute5tupleIJiiiiEEENS1_10collective13CollectiveMmaINS1_34MainloopSm90TmaGmmaWarpSpecializedILi2ENS5_IJNS4_1CILi1EEESB_SB_EEENS1_35KernelTmaWarpSpecializedCooperativeEEENS5_IJNSA_ILi512EEENSA_ILi176EEENSA_ILi64EEEEEENS_10bfloat16_tENS5_IJlSB_lEEESJ_SK_NS4_8TiledMMAINS4_8MMA_AtomIJNS4_4SM904GMMA27MMA_64x16x16_F32BF16BF16_SSILNSO_5MajorE0ELSQ_0ELNSO_7ScaleInE1ELSR_1EEEEEENS4_6LayoutINS5_IJNSA_ILi2EEESB_SB_EEENS5_IJSB_NSA_ILi0EEESX_EEEEENS5_IJNS4_10UnderscoreES10_S10_EEEEENS4_13SM90_TMA_LOADENS4_14ComposedLayoutINS4_7SwizzleILi3ELi4ELi3EEENS4_18smem_ptr_flag_bitsILi16EEENSU_INS5_IJNSA_ILi8EEESH_EEENS5_IJSH_SB_EEEEEEEvNS4_8identityES13_S1D_vS1E_EENS_8epilogue10collective6detail29Sm90TmaWarpSpecializedAdapterINS1H_15DefaultEpilogueISJ_SK_SK_NS1G_6thread17LinearCombinationISJ_Li1EffLNS1L_9ScaleType4KindE0ELNS_15FloatRoundStyleE2ESJ_EENS1_15EpilogueDefaultEEEEEvvEEEEvNT_6ParamsE,"a",@progbits
	.sectionflags	@""
	.align	4
.nv.constant0._ZN7cutlass13device_kernelINS_4gemm6kernel13GemmUniversalIN4cute5tupleIJiiiiEEENS1_10collective13CollectiveMmaINS1_34MainloopSm90TmaGmmaWarpSpecializedILi2ENS5_IJNS4_1CILi1EEESB_SB_EEENS1_35KernelTmaWarpSpecializedCooperativeEEENS5_IJNSA_ILi512EEENSA_ILi176EEENSA_ILi64EEEEEENS_10bfloat16_tENS5_IJlSB_lEEESJ_SK_NS4_8TiledMMAINS4_8MMA_AtomIJNS4_4SM904GMMA27MMA_64x16x16_F32BF16BF16_SSILNSO_5MajorE0ELSQ_0ELNSO_7ScaleInE1ELSR_1EEEEEENS4_6LayoutINS5_IJNSA_ILi2EEESB_SB_EEENS5_IJSB_NSA_ILi0EEESX_EEEEENS5_IJNS4_10UnderscoreES10_S10_EEEEENS4_13SM90_TMA_LOADENS4_14ComposedLayoutINS4_7SwizzleILi3ELi4ELi3EEENS4_18smem_ptr_flag_bitsILi16EEENSU_INS5_IJNSA_ILi8EEESH_EEENS5_IJSH_SB_EEEEEEEvNS4_8identityES13_S1D_vS1E_EENS_8epilogue10collective6detail29Sm90TmaWarpSpecializedAdapterINS1H_15DefaultEpilogueISJ_SK_SK_NS1G_6thread17LinearCombinationISJ_Li1EffLNS1L_9ScaleType4KindE0ELNS_15FloatRoundStyleE2ESJ_EENS1_15EpilogueDefaultEEEEEvvEEEEvNT_6ParamsE:
	.zero		1664


//--------------------- SYMBOLS --------------------------

	.type		.nv.reservedSmem.offset0,@object
	.size		.nv.reservedSmem.offset0,0x4
	.type		__assertfail,@function
